//
// Generated by NVIDIA NVVM Compiler
//
// Compiler Build ID: CL-36424714
// Cuda compilation tools, release 13.0, V13.0.88
// Based on NVVM 20.0.0
//

.version 9.0
.target sm_100
.address_size 64

	// .globl	_Z18compute_aes_kernelm
.const .align 4 .b8 CUDA_TBOX[4096];
// TBOX has been demoted
.global .align 16 .b8 CUDA_ROUND_KEYS[480];
// ROUND_KEYS has been demoted
.global .align 16 .b8 aes[536870912];
.global .align 8 .b8 nonces[134217728];
.global .align 4 .b8 buckets[67108864];
// _ZZ18compute_aes_kernelmE10next_index has been demoted
.const .align 4 .u32 difficulty;
.global .align 4 .u32 num_results;
.global .align 8 .u64 N1;
.global .align 8 .u64 N2;
// _ZZN3cub18CUB_300001_SM_10006detail10radix_sort31DeviceRadixSortSingleTileKernelINS1_5radix10policy_hubIjN4cuda3std3__45tupleIJ8aes_pairmEEEyE10Policy1000ELNS0_9SortOrderE0EjSB_yNS1_21identity_decomposer_tEEEvPKT1_PSG_PKT2_PSK_T3_iiT4_E12temp_storage has been demoted
// _ZZN3cub18CUB_300001_SM_10006detail10radix_sort30DeviceRadixSortHistogramKernelINS1_5radix10policy_hubIjN4cuda3std3__45tupleIJ8aes_pairmEEEyE10Policy1000ELNS0_9SortOrderE0EjyNS1_21identity_decomposer_tEEEvPT2_PKT1_SG_iiT3_E12temp_storage has been demoted
// _ZZN3cub18CUB_300001_SM_10006detail10radix_sort33DeviceRadixSortExclusiveSumKernelINS1_5radix10policy_hubIjN4cuda3std3__45tupleIJ8aes_pairmEEEyE10Policy1000EyEEvPT0_E12temp_storage has been demoted
// _ZZN3cub18CUB_300001_SM_10006detail10radix_sort29DeviceRadixSortOnesweepKernelINS1_5radix10policy_hubIjN4cuda3std3__45tupleIJ8aes_pairmEEEyE10Policy1000ELNS0_9SortOrderE0EjSB_yiiNS1_21identity_decomposer_tEEEvPT5_SH_PT3_PKSI_PT1_PKSM_PT2_PKSQ_T4_iiT6_E1s has been demoted
// _ZZN3cub18CUB_300001_SM_10006detail10radix_sort31DeviceRadixSortSingleTileKernelINS1_5radix10policy_hubIjjyE10Policy1000ELNS0_9SortOrderE0EjjyNS1_21identity_decomposer_tEEEvPKT1_PSA_PKT2_PSE_T3_iiT4_E12temp_storage has been demoted
// _ZZN3cub18CUB_300001_SM_10006detail10radix_sort30DeviceRadixSortHistogramKernelINS1_5radix10policy_hubIjjyE10Policy1000ELNS0_9SortOrderE0EjyNS1_21identity_decomposer_tEEEvPT2_PKT1_SA_iiT3_E12temp_storage has been demoted
// _ZZN3cub18CUB_300001_SM_10006detail10radix_sort33DeviceRadixSortExclusiveSumKernelINS1_5radix10policy_hubIjjyE10Policy1000EyEEvPT0_E12temp_storage has been demoted
// _ZZN3cub18CUB_300001_SM_10006detail10radix_sort29DeviceRadixSortOnesweepKernelINS1_5radix10policy_hubIjjyE10Policy1000ELNS0_9SortOrderE0EjjyiiNS1_21identity_decomposer_tEEEvPT5_SB_PT3_PKSC_PT1_PKSG_PT2_PKSK_T4_iiT6_E1s has been demoted
.global .align 1 .b8 _ZN34_INTERNAL_660fea11_4_k_cu_f7f34d204cuda3std3__45__cpo5beginE[1];
.global .align 1 .b8 _ZN34_INTERNAL_660fea11_4_k_cu_f7f34d204cuda3std3__45__cpo3endE[1];
.global .align 1 .b8 _ZN34_INTERNAL_660fea11_4_k_cu_f7f34d204cuda3std3__45__cpo6cbeginE[1];
.global .align 1 .b8 _ZN34_INTERNAL_660fea11_4_k_cu_f7f34d204cuda3std3__45__cpo4cendE[1];
.global .align 1 .b8 _ZN34_INTERNAL_660fea11_4_k_cu_f7f34d204cuda3std3__45__cpo6rbeginE[1];
.global .align 1 .b8 _ZN34_INTERNAL_660fea11_4_k_cu_f7f34d204cuda3std3__45__cpo4rendE[1];
.global .align 1 .b8 _ZN34_INTERNAL_660fea11_4_k_cu_f7f34d204cuda3std3__45__cpo7crbeginE[1];
.global .align 1 .b8 _ZN34_INTERNAL_660fea11_4_k_cu_f7f34d204cuda3std3__45__cpo5crendE[1];
.global .align 1 .b8 _ZN34_INTERNAL_660fea11_4_k_cu_f7f34d204cuda3std3__436_GLOBAL__N__660fea11_4_k_cu_f7f34d206ignoreE[1];
.global .align 1 .b8 _ZN34_INTERNAL_660fea11_4_k_cu_f7f34d204cuda3std3__419piecewise_constructE[1];
.global .align 1 .b8 _ZN34_INTERNAL_660fea11_4_k_cu_f7f34d204cuda3std3__48in_placeE[1];
.global .align 1 .b8 _ZN34_INTERNAL_660fea11_4_k_cu_f7f34d204cuda3std3__420unreachable_sentinelE[1];
.global .align 1 .b8 _ZN34_INTERNAL_660fea11_4_k_cu_f7f34d204cuda3std3__47nulloptE[1];
.global .align 1 .b8 _ZN34_INTERNAL_660fea11_4_k_cu_f7f34d204cuda3std3__48unexpectE[1];
.global .align 1 .b8 _ZN34_INTERNAL_660fea11_4_k_cu_f7f34d204cuda3std6ranges3__45__cpo4swapE[1];
.global .align 1 .b8 _ZN34_INTERNAL_660fea11_4_k_cu_f7f34d204cuda3std6ranges3__45__cpo9iter_moveE[1];
.global .align 1 .b8 _ZN34_INTERNAL_660fea11_4_k_cu_f7f34d204cuda3std6ranges3__45__cpo5beginE[1];
.global .align 1 .b8 _ZN34_INTERNAL_660fea11_4_k_cu_f7f34d204cuda3std6ranges3__45__cpo3endE[1];
.global .align 1 .b8 _ZN34_INTERNAL_660fea11_4_k_cu_f7f34d204cuda3std6ranges3__45__cpo6cbeginE[1];
.global .align 1 .b8 _ZN34_INTERNAL_660fea11_4_k_cu_f7f34d204cuda3std6ranges3__45__cpo4cendE[1];
.global .align 1 .b8 _ZN34_INTERNAL_660fea11_4_k_cu_f7f34d204cuda3std6ranges3__45__cpo7advanceE[1];
.global .align 1 .b8 _ZN34_INTERNAL_660fea11_4_k_cu_f7f34d204cuda3std6ranges3__45__cpo9iter_swapE[1];
.global .align 1 .b8 _ZN34_INTERNAL_660fea11_4_k_cu_f7f34d204cuda3std6ranges3__45__cpo4nextE[1];
.global .align 1 .b8 _ZN34_INTERNAL_660fea11_4_k_cu_f7f34d204cuda3std6ranges3__45__cpo4prevE[1];
.global .align 1 .b8 _ZN34_INTERNAL_660fea11_4_k_cu_f7f34d204cuda3std6ranges3__45__cpo4dataE[1];
.global .align 1 .b8 _ZN34_INTERNAL_660fea11_4_k_cu_f7f34d204cuda3std6ranges3__45__cpo5cdataE[1];
.global .align 1 .b8 _ZN34_INTERNAL_660fea11_4_k_cu_f7f34d204cuda3std6ranges3__45__cpo4sizeE[1];
.global .align 1 .b8 _ZN34_INTERNAL_660fea11_4_k_cu_f7f34d204cuda3std6ranges3__45__cpo5ssizeE[1];
.global .align 1 .b8 _ZN34_INTERNAL_660fea11_4_k_cu_f7f34d204cuda3std6ranges3__45__cpo8distanceE[1];
.global .align 1 .b8 _ZN34_INTERNAL_660fea11_4_k_cu_f7f34d206thrust24THRUST_300001_SM_1000_NS8cuda_cub3parE[1];
.global .align 1 .b8 _ZN34_INTERNAL_660fea11_4_k_cu_f7f34d206thrust24THRUST_300001_SM_1000_NS8cuda_cub10par_nosyncE[1];
.global .align 1 .b8 _ZN34_INTERNAL_660fea11_4_k_cu_f7f34d206thrust24THRUST_300001_SM_1000_NS6system6detail10sequential3seqE[1];
.global .align 1 .b8 _ZN34_INTERNAL_660fea11_4_k_cu_f7f34d206thrust24THRUST_300001_SM_1000_NS6system3cpp3parE[1];
.global .align 1 .b8 _ZN34_INTERNAL_660fea11_4_k_cu_f7f34d206thrust24THRUST_300001_SM_1000_NS12placeholders2_1E[1];
.global .align 1 .b8 _ZN34_INTERNAL_660fea11_4_k_cu_f7f34d206thrust24THRUST_300001_SM_1000_NS12placeholders2_2E[1];
.global .align 1 .b8 _ZN34_INTERNAL_660fea11_4_k_cu_f7f34d206thrust24THRUST_300001_SM_1000_NS12placeholders2_3E[1];
.global .align 1 .b8 _ZN34_INTERNAL_660fea11_4_k_cu_f7f34d206thrust24THRUST_300001_SM_1000_NS12placeholders2_4E[1];
.global .align 1 .b8 _ZN34_INTERNAL_660fea11_4_k_cu_f7f34d206thrust24THRUST_300001_SM_1000_NS12placeholders2_5E[1];
.global .align 1 .b8 _ZN34_INTERNAL_660fea11_4_k_cu_f7f34d206thrust24THRUST_300001_SM_1000_NS12placeholders2_6E[1];
.global .align 1 .b8 _ZN34_INTERNAL_660fea11_4_k_cu_f7f34d206thrust24THRUST_300001_SM_1000_NS12placeholders2_7E[1];
.global .align 1 .b8 _ZN34_INTERNAL_660fea11_4_k_cu_f7f34d206thrust24THRUST_300001_SM_1000_NS12placeholders2_8E[1];
.global .align 1 .b8 _ZN34_INTERNAL_660fea11_4_k_cu_f7f34d206thrust24THRUST_300001_SM_1000_NS12placeholders2_9E[1];
.global .align 1 .b8 _ZN34_INTERNAL_660fea11_4_k_cu_f7f34d206thrust24THRUST_300001_SM_1000_NS12placeholders3_10E[1];
.global .align 1 .b8 _ZN34_INTERNAL_660fea11_4_k_cu_f7f34d206thrust24THRUST_300001_SM_1000_NS3seqE[1];
.global .align 1 .b8 _ZN34_INTERNAL_660fea11_4_k_cu_f7f34d206thrust24THRUST_300001_SM_1000_NS6deviceE[1];

.visible .entry _Z18compute_aes_kernelm(
	.param .u64 _Z18compute_aes_kernelm_param_0
)
{
	.reg .pred 	%p<6>;
	.reg .b32 	%r<2444>;
	.reg .b64 	%rd<28>;
	// demoted variable
	.shared .align 4 .b8 TBOX[4096];
	// demoted variable
	.shared .align 16 .b8 ROUND_KEYS[480];
	// demoted variable
	.shared .align 4 .u32 _ZZ18compute_aes_kernelmE10next_index;
	mov.u32 	%r141, %tid.x;
	setp.ne.s32 	%p1, %r141, 0;
	@%p1 bra 	$L__BB0_6;
	mov.b32 	%r2441, 0;
	mov.u64 	%rd25, CUDA_TBOX;
	mov.u32 	%r2440, TBOX;
$L__BB0_2:
	ld.const.u32 	%r144, [%rd25];
	st.shared.u32 	[%r2440], %r144;
	add.s32 	%r3, %r2441, 1;
	add.s64 	%rd25, %rd25, 4;
	add.s32 	%r2440, %r2440, 4;
	setp.lt.u32 	%p2, %r2441, 1023;
	mov.u32 	%r2441, %r3;
	@%p2 bra 	$L__BB0_2;
	mov.b32 	%r2443, 0;
	mov.u64 	%rd26, CUDA_ROUND_KEYS;
	mov.u32 	%r2442, ROUND_KEYS;
$L__BB0_4:
	ld.global.v4.u32 	{%r147, %r148, %r149, %r150}, [%rd26];
	st.shared.v4.u32 	[%r2442], {%r147, %r148, %r149, %r150};
	add.s32 	%r7, %r2443, 1;
	add.s64 	%rd26, %rd26, 16;
	add.s32 	%r2442, %r2442, 16;
	setp.lt.u32 	%p3, %r2443, 29;
	mov.u32 	%r2443, %r7;
	@%p3 bra 	$L__BB0_4;
	mov.u32 	%r151, %nctaid.x;
	div.u32 	%r152, 16777216, %r151;
	mov.u32 	%r153, %ctaid.x;
	mul.lo.s32 	%r154, %r152, %r153;
	st.shared.u32 	[_ZZ18compute_aes_kernelmE10next_index], %r154;
$L__BB0_6:
	ld.param.u64 	%rd24, [_Z18compute_aes_kernelm_param_0];
	mov.u32 	%r155, %nctaid.x;
	div.u32 	%r156, 16777216, %r155;
	mov.u32 	%r157, %ctaid.x;
	mad.lo.s32 	%r9, %r156, %r157, %r156;
	bar.sync 	0;
	mov.u32 	%r158, %ntid.x;
	mul.lo.s32 	%r159, %r157, %r158;
	cvt.u64.u32 	%rd11, %r159;
	mov.u32 	%r160, %tid.x;
	cvt.u64.u32 	%rd12, %r160;
	add.s64 	%rd13, %rd11, %rd12;
	add.s64 	%rd27, %rd13, %rd24;
	ld.shared.v4.u32 	{%r161, %r162, %r10, %r11}, [ROUND_KEYS];
	ld.shared.v4.u32 	{%r12, %r13, %r14, %r15}, [ROUND_KEYS+224];
	ld.shared.v4.u32 	{%r163, %r164, %r16, %r17}, [ROUND_KEYS+240];
	ld.shared.v4.u32 	{%r18, %r19, %r20, %r21}, [ROUND_KEYS+464];
	ld.shared.v4.u32 	{%r22, %r165, %r166, %r23}, [ROUND_KEYS+16];
	ld.shared.v4.u32 	{%r24, %r25, %r26, %r27}, [ROUND_KEYS+32];
	ld.shared.v4.u32 	{%r28, %r29, %r30, %r31}, [ROUND_KEYS+48];
	ld.shared.v4.u32 	{%r32, %r33, %r34, %r35}, [ROUND_KEYS+64];
	ld.shared.v4.u32 	{%r36, %r37, %r38, %r39}, [ROUND_KEYS+80];
	ld.shared.v4.u32 	{%r40, %r41, %r42, %r43}, [ROUND_KEYS+96];
	ld.shared.v4.u32 	{%r44, %r45, %r46, %r47}, [ROUND_KEYS+112];
	ld.shared.v4.u32 	{%r48, %r49, %r50, %r51}, [ROUND_KEYS+128];
	ld.shared.v4.u32 	{%r52, %r53, %r54, %r55}, [ROUND_KEYS+144];
	ld.shared.v4.u32 	{%r56, %r57, %r58, %r59}, [ROUND_KEYS+160];
	ld.shared.v4.u32 	{%r60, %r61, %r62, %r63}, [ROUND_KEYS+176];
	ld.shared.v4.u32 	{%r64, %r65, %r66, %r67}, [ROUND_KEYS+192];
	ld.shared.v4.u32 	{%r68, %r69, %r70, %r71}, [ROUND_KEYS+208];
	ld.shared.v4.u32 	{%r72, %r167, %r168, %r73}, [ROUND_KEYS+256];
	ld.shared.v4.u32 	{%r74, %r75, %r76, %r77}, [ROUND_KEYS+272];
	ld.shared.v4.u32 	{%r78, %r79, %r80, %r81}, [ROUND_KEYS+288];
	ld.shared.v4.u32 	{%r82, %r83, %r84, %r85}, [ROUND_KEYS+304];
	ld.shared.v4.u32 	{%r86, %r87, %r88, %r89}, [ROUND_KEYS+320];
	ld.shared.v4.u32 	{%r90, %r91, %r92, %r93}, [ROUND_KEYS+336];
	ld.shared.v4.u32 	{%r94, %r95, %r96, %r97}, [ROUND_KEYS+352];
	ld.shared.v4.u32 	{%r98, %r99, %r100, %r101}, [ROUND_KEYS+368];
	ld.shared.v4.u32 	{%r102, %r103, %r104, %r105}, [ROUND_KEYS+384];
	ld.shared.v4.u32 	{%r106, %r107, %r108, %r109}, [ROUND_KEYS+400];
	ld.shared.v4.u32 	{%r110, %r111, %r112, %r113}, [ROUND_KEYS+416];
	ld.shared.v4.u32 	{%r114, %r115, %r116, %r117}, [ROUND_KEYS+432];
	ld.shared.v4.u32 	{%r118, %r119, %r120, %r121}, [ROUND_KEYS+448];
	shl.b32 	%r169, %r161, 2;
	and.b32  	%r170, %r169, 1020;
	mov.u32 	%r171, TBOX;
	add.s32 	%r172, %r171, %r170;
	ld.shared.u32 	%r173, [%r172];
	add.s32 	%r174, %r171, 1024;
	shr.u32 	%r175, %r162, 6;
	and.b32  	%r176, %r175, 1020;
	add.s32 	%r177, %r174, %r176;
	ld.shared.u32 	%r178, [%r177];
	xor.b32  	%r122, %r178, %r173;
	shl.b32 	%r179, %r162, 2;
	and.b32  	%r180, %r179, 1020;
	add.s32 	%r181, %r171, %r180;
	ld.shared.u32 	%r123, [%r181];
	add.s32 	%r182, %r171, 3072;
	shr.u32 	%r183, %r161, 22;
	and.b32  	%r184, %r183, 1020;
	add.s32 	%r185, %r182, %r184;
	ld.shared.u32 	%r186, [%r185];
	add.s32 	%r187, %r171, 2048;
	shr.u32 	%r188, %r161, 14;
	and.b32  	%r189, %r188, 1020;
	add.s32 	%r190, %r187, %r189;
	ld.shared.u32 	%r191, [%r190];
	shr.u32 	%r192, %r162, 22;
	and.b32  	%r193, %r192, 1020;
	add.s32 	%r194, %r182, %r193;
	ld.shared.u32 	%r195, [%r194];
	xor.b32  	%r196, %r191, %r195;
	shr.u32 	%r197, %r161, 6;
	and.b32  	%r198, %r197, 1020;
	add.s32 	%r199, %r174, %r198;
	ld.shared.u32 	%r200, [%r199];
	shr.u32 	%r201, %r162, 14;
	and.b32  	%r202, %r201, 1020;
	add.s32 	%r203, %r187, %r202;
	ld.shared.u32 	%r204, [%r203];
	xor.b32  	%r124, %r200, %r204;
	xor.b32  	%r125, %r186, %r165;
	xor.b32  	%r126, %r196, %r166;
	shl.b32 	%r205, %r163, 2;
	and.b32  	%r206, %r205, 1020;
	add.s32 	%r207, %r171, %r206;
	ld.shared.u32 	%r208, [%r207];
	shr.u32 	%r209, %r164, 6;
	and.b32  	%r210, %r209, 1020;
	add.s32 	%r211, %r174, %r210;
	ld.shared.u32 	%r212, [%r211];
	xor.b32  	%r127, %r212, %r208;
	shl.b32 	%r213, %r164, 2;
	and.b32  	%r214, %r213, 1020;
	add.s32 	%r215, %r171, %r214;
	ld.shared.u32 	%r128, [%r215];
	shr.u32 	%r216, %r163, 22;
	and.b32  	%r217, %r216, 1020;
	add.s32 	%r218, %r182, %r217;
	ld.shared.u32 	%r219, [%r218];
	shr.u32 	%r220, %r163, 14;
	and.b32  	%r221, %r220, 1020;
	add.s32 	%r222, %r187, %r221;
	ld.shared.u32 	%r223, [%r222];
	shr.u32 	%r224, %r164, 22;
	and.b32  	%r225, %r224, 1020;
	add.s32 	%r226, %r182, %r225;
	ld.shared.u32 	%r227, [%r226];
	xor.b32  	%r228, %r223, %r227;
	shr.u32 	%r229, %r163, 6;
	and.b32  	%r230, %r229, 1020;
	add.s32 	%r231, %r174, %r230;
	ld.shared.u32 	%r232, [%r231];
	shr.u32 	%r233, %r164, 14;
	and.b32  	%r234, %r233, 1020;
	add.s32 	%r235, %r187, %r234;
	ld.shared.u32 	%r236, [%r235];
	xor.b32  	%r129, %r232, %r236;
	xor.b32  	%r130, %r219, %r167;
	xor.b32  	%r131, %r228, %r168;
	mov.u64 	%rd15, aes;
	mov.u64 	%rd18, nonces;
	mov.u64 	%rd21, buckets;
$L__BB0_7:
	{ .reg .b32 tmp; mov.b64 {tmp, %r237}, %rd27; }
	brev.b32 	%r238, %r237;
	cvt.u32.u64 	%r239, %rd27;
	brev.b32 	%r240, %r239;
	xor.b32  	%r241, %r238, %r10;
	xor.b32  	%r242, %r11, %r240;
	shr.u32 	%r243, %r241, 14;
	and.b32  	%r244, %r243, 1020;
	mov.u32 	%r245, TBOX;
	add.s32 	%r246, %r245, 2048;
	add.s32 	%r247, %r246, %r244;
	ld.shared.u32 	%r248, [%r247];
	xor.b32  	%r249, %r122, %r248;
	shr.u32 	%r250, %r242, 22;
	and.b32  	%r251, %r250, 1020;
	add.s32 	%r252, %r245, 3072;
	add.s32 	%r253, %r252, %r251;
	ld.shared.u32 	%r254, [%r253];
	xor.b32  	%r255, %r249, %r254;
	shr.u32 	%r256, %r241, 6;
	and.b32  	%r257, %r256, 1020;
	add.s32 	%r258, %r245, 1024;
	add.s32 	%r259, %r258, %r257;
	ld.shared.u32 	%r260, [%r259];
	xor.b32  	%r261, %r260, %r123;
	shr.u32 	%r262, %r242, 14;
	and.b32  	%r263, %r262, 1020;
	add.s32 	%r264, %r246, %r263;
	ld.shared.u32 	%r265, [%r264];
	xor.b32  	%r266, %r261, %r265;
	shl.b32 	%r267, %r241, 2;
	and.b32  	%r268, %r267, 1020;
	add.s32 	%r269, %r245, %r268;
	ld.shared.u32 	%r270, [%r269];
	shr.u32 	%r271, %r242, 6;
	and.b32  	%r272, %r271, 1020;
	add.s32 	%r273, %r258, %r272;
	ld.shared.u32 	%r274, [%r273];
	xor.b32  	%r275, %r274, %r270;
	shl.b32 	%r276, %r242, 2;
	and.b32  	%r277, %r276, 1020;
	add.s32 	%r278, %r245, %r277;
	ld.shared.u32 	%r279, [%r278];
	xor.b32  	%r280, %r279, %r124;
	shr.u32 	%r281, %r241, 22;
	and.b32  	%r282, %r281, 1020;
	add.s32 	%r283, %r252, %r282;
	ld.shared.u32 	%r284, [%r283];
	xor.b32  	%r285, %r280, %r284;
	xor.b32  	%r286, %r255, %r22;
	xor.b32  	%r287, %r266, %r125;
	xor.b32  	%r288, %r275, %r126;
	xor.b32  	%r289, %r285, %r23;
	shl.b32 	%r290, %r286, 2;
	and.b32  	%r291, %r290, 1020;
	add.s32 	%r292, %r245, %r291;
	ld.shared.u32 	%r293, [%r292];
	shr.u32 	%r294, %r287, 6;
	and.b32  	%r295, %r294, 1020;
	add.s32 	%r296, %r258, %r295;
	ld.shared.u32 	%r297, [%r296];
	xor.b32  	%r298, %r297, %r293;
	shr.u32 	%r299, %r288, 14;
	and.b32  	%r300, %r299, 1020;
	add.s32 	%r301, %r246, %r300;
	ld.shared.u32 	%r302, [%r301];
	xor.b32  	%r303, %r298, %r302;
	shr.u32 	%r304, %r289, 22;
	and.b32  	%r305, %r304, 1020;
	add.s32 	%r306, %r252, %r305;
	ld.shared.u32 	%r307, [%r306];
	xor.b32  	%r308, %r303, %r307;
	shl.b32 	%r309, %r287, 2;
	and.b32  	%r310, %r309, 1020;
	add.s32 	%r311, %r245, %r310;
	ld.shared.u32 	%r312, [%r311];
	shr.u32 	%r313, %r288, 6;
	and.b32  	%r314, %r313, 1020;
	add.s32 	%r315, %r258, %r314;
	ld.shared.u32 	%r316, [%r315];
	xor.b32  	%r317, %r316, %r312;
	shr.u32 	%r318, %r289, 14;
	and.b32  	%r319, %r318, 1020;
	add.s32 	%r320, %r246, %r319;
	ld.shared.u32 	%r321, [%r320];
	xor.b32  	%r322, %r317, %r321;
	shr.u32 	%r323, %r286, 22;
	and.b32  	%r324, %r323, 1020;
	add.s32 	%r325, %r252, %r324;
	ld.shared.u32 	%r326, [%r325];
	xor.b32  	%r327, %r322, %r326;
	shl.b32 	%r328, %r288, 2;
	and.b32  	%r329, %r328, 1020;
	add.s32 	%r330, %r245, %r329;
	ld.shared.u32 	%r331, [%r330];
	shr.u32 	%r332, %r289, 6;
	and.b32  	%r333, %r332, 1020;
	add.s32 	%r334, %r258, %r333;
	ld.shared.u32 	%r335, [%r334];
	xor.b32  	%r336, %r335, %r331;
	shr.u32 	%r337, %r286, 14;
	and.b32  	%r338, %r337, 1020;
	add.s32 	%r339, %r246, %r338;
	ld.shared.u32 	%r340, [%r339];
	xor.b32  	%r341, %r336, %r340;
	shr.u32 	%r342, %r287, 22;
	and.b32  	%r343, %r342, 1020;
	add.s32 	%r344, %r252, %r343;
	ld.shared.u32 	%r345, [%r344];
	xor.b32  	%r346, %r341, %r345;
	shl.b32 	%r347, %r289, 2;
	and.b32  	%r348, %r347, 1020;
	add.s32 	%r349, %r245, %r348;
	ld.shared.u32 	%r350, [%r349];
	shr.u32 	%r351, %r286, 6;
	and.b32  	%r352, %r351, 1020;
	add.s32 	%r353, %r258, %r352;
	ld.shared.u32 	%r354, [%r353];
	xor.b32  	%r355, %r354, %r350;
	shr.u32 	%r356, %r287, 14;
	and.b32  	%r357, %r356, 1020;
	add.s32 	%r358, %r246, %r357;
	ld.shared.u32 	%r359, [%r358];
	xor.b32  	%r360, %r355, %r359;
	shr.u32 	%r361, %r288, 22;
	and.b32  	%r362, %r361, 1020;
	add.s32 	%r363, %r252, %r362;
	ld.shared.u32 	%r364, [%r363];
	xor.b32  	%r365, %r360, %r364;
	xor.b32  	%r366, %r308, %r24;
	xor.b32  	%r367, %r327, %r25;
	xor.b32  	%r368, %r346, %r26;
	xor.b32  	%r369, %r365, %r27;
	shl.b32 	%r370, %r366, 2;
	and.b32  	%r371, %r370, 1020;
	add.s32 	%r372, %r245, %r371;
	ld.shared.u32 	%r373, [%r372];
	shr.u32 	%r374, %r367, 6;
	and.b32  	%r375, %r374, 1020;
	add.s32 	%r376, %r258, %r375;
	ld.shared.u32 	%r377, [%r376];
	xor.b32  	%r378, %r377, %r373;
	shr.u32 	%r379, %r368, 14;
	and.b32  	%r380, %r379, 1020;
	add.s32 	%r381, %r246, %r380;
	ld.shared.u32 	%r382, [%r381];
	xor.b32  	%r383, %r378, %r382;
	shr.u32 	%r384, %r369, 22;
	and.b32  	%r385, %r384, 1020;
	add.s32 	%r386, %r252, %r385;
	ld.shared.u32 	%r387, [%r386];
	xor.b32  	%r388, %r383, %r387;
	shl.b32 	%r389, %r367, 2;
	and.b32  	%r390, %r389, 1020;
	add.s32 	%r391, %r245, %r390;
	ld.shared.u32 	%r392, [%r391];
	shr.u32 	%r393, %r368, 6;
	and.b32  	%r394, %r393, 1020;
	add.s32 	%r395, %r258, %r394;
	ld.shared.u32 	%r396, [%r395];
	xor.b32  	%r397, %r396, %r392;
	shr.u32 	%r398, %r369, 14;
	and.b32  	%r399, %r398, 1020;
	add.s32 	%r400, %r246, %r399;
	ld.shared.u32 	%r401, [%r400];
	xor.b32  	%r402, %r397, %r401;
	shr.u32 	%r403, %r366, 22;
	and.b32  	%r404, %r403, 1020;
	add.s32 	%r405, %r252, %r404;
	ld.shared.u32 	%r406, [%r405];
	xor.b32  	%r407, %r402, %r406;
	shl.b32 	%r408, %r368, 2;
	and.b32  	%r409, %r408, 1020;
	add.s32 	%r410, %r245, %r409;
	ld.shared.u32 	%r411, [%r410];
	shr.u32 	%r412, %r369, 6;
	and.b32  	%r413, %r412, 1020;
	add.s32 	%r414, %r258, %r413;
	ld.shared.u32 	%r415, [%r414];
	xor.b32  	%r416, %r415, %r411;
	shr.u32 	%r417, %r366, 14;
	and.b32  	%r418, %r417, 1020;
	add.s32 	%r419, %r246, %r418;
	ld.shared.u32 	%r420, [%r419];
	xor.b32  	%r421, %r416, %r420;
	shr.u32 	%r422, %r367, 22;
	and.b32  	%r423, %r422, 1020;
	add.s32 	%r424, %r252, %r423;
	ld.shared.u32 	%r425, [%r424];
	xor.b32  	%r426, %r421, %r425;
	shl.b32 	%r427, %r369, 2;
	and.b32  	%r428, %r427, 1020;
	add.s32 	%r429, %r245, %r428;
	ld.shared.u32 	%r430, [%r429];
	shr.u32 	%r431, %r366, 6;
	and.b32  	%r432, %r431, 1020;
	add.s32 	%r433, %r258, %r432;
	ld.shared.u32 	%r434, [%r433];
	xor.b32  	%r435, %r434, %r430;
	shr.u32 	%r436, %r367, 14;
	and.b32  	%r437, %r436, 1020;
	add.s32 	%r438, %r246, %r437;
	ld.shared.u32 	%r439, [%r438];
	xor.b32  	%r440, %r435, %r439;
	shr.u32 	%r441, %r368, 22;
	and.b32  	%r442, %r441, 1020;
	add.s32 	%r443, %r252, %r442;
	ld.shared.u32 	%r444, [%r443];
	xor.b32  	%r445, %r440, %r444;
	xor.b32  	%r446, %r388, %r28;
	xor.b32  	%r447, %r407, %r29;
	xor.b32  	%r448, %r426, %r30;
	xor.b32  	%r449, %r445, %r31;
	shl.b32 	%r450, %r446, 2;
	and.b32  	%r451, %r450, 1020;
	add.s32 	%r452, %r245, %r451;
	ld.shared.u32 	%r453, [%r452];
	shr.u32 	%r454, %r447, 6;
	and.b32  	%r455, %r454, 1020;
	add.s32 	%r456, %r258, %r455;
	ld.shared.u32 	%r457, [%r456];
	xor.b32  	%r458, %r457, %r453;
	shr.u32 	%r459, %r448, 14;
	and.b32  	%r460, %r459, 1020;
	add.s32 	%r461, %r246, %r460;
	ld.shared.u32 	%r462, [%r461];
	xor.b32  	%r463, %r458, %r462;
	shr.u32 	%r464, %r449, 22;
	and.b32  	%r465, %r464, 1020;
	add.s32 	%r466, %r252, %r465;
	ld.shared.u32 	%r467, [%r466];
	xor.b32  	%r468, %r463, %r467;
	shl.b32 	%r469, %r447, 2;
	and.b32  	%r470, %r469, 1020;
	add.s32 	%r471, %r245, %r470;
	ld.shared.u32 	%r472, [%r471];
	shr.u32 	%r473, %r448, 6;
	and.b32  	%r474, %r473, 1020;
	add.s32 	%r475, %r258, %r474;
	ld.shared.u32 	%r476, [%r475];
	xor.b32  	%r477, %r476, %r472;
	shr.u32 	%r478, %r449, 14;
	and.b32  	%r479, %r478, 1020;
	add.s32 	%r480, %r246, %r479;
	ld.shared.u32 	%r481, [%r480];
	xor.b32  	%r482, %r477, %r481;
	shr.u32 	%r483, %r446, 22;
	and.b32  	%r484, %r483, 1020;
	add.s32 	%r485, %r252, %r484;
	ld.shared.u32 	%r486, [%r485];
	xor.b32  	%r487, %r482, %r486;
	shl.b32 	%r488, %r448, 2;
	and.b32  	%r489, %r488, 1020;
	add.s32 	%r490, %r245, %r489;
	ld.shared.u32 	%r491, [%r490];
	shr.u32 	%r492, %r449, 6;
	and.b32  	%r493, %r492, 1020;
	add.s32 	%r494, %r258, %r493;
	ld.shared.u32 	%r495, [%r494];
	xor.b32  	%r496, %r495, %r491;
	shr.u32 	%r497, %r446, 14;
	and.b32  	%r498, %r497, 1020;
	add.s32 	%r499, %r246, %r498;
	ld.shared.u32 	%r500, [%r499];
	xor.b32  	%r501, %r496, %r500;
	shr.u32 	%r502, %r447, 22;
	and.b32  	%r503, %r502, 1020;
	add.s32 	%r504, %r252, %r503;
	ld.shared.u32 	%r505, [%r504];
	xor.b32  	%r506, %r501, %r505;
	shl.b32 	%r507, %r449, 2;
	and.b32  	%r508, %r507, 1020;
	add.s32 	%r509, %r245, %r508;
	ld.shared.u32 	%r510, [%r509];
	shr.u32 	%r511, %r446, 6;
	and.b32  	%r512, %r511, 1020;
	add.s32 	%r513, %r258, %r512;
	ld.shared.u32 	%r514, [%r513];
	xor.b32  	%r515, %r514, %r510;
	shr.u32 	%r516, %r447, 14;
	and.b32  	%r517, %r516, 1020;
	add.s32 	%r518, %r246, %r517;
	ld.shared.u32 	%r519, [%r518];
	xor.b32  	%r520, %r515, %r519;
	shr.u32 	%r521, %r448, 22;
	and.b32  	%r522, %r521, 1020;
	add.s32 	%r523, %r252, %r522;
	ld.shared.u32 	%r524, [%r523];
	xor.b32  	%r525, %r520, %r524;
	xor.b32  	%r526, %r468, %r32;
	xor.b32  	%r527, %r487, %r33;
	xor.b32  	%r528, %r506, %r34;
	xor.b32  	%r529, %r525, %r35;
	shl.b32 	%r530, %r526, 2;
	and.b32  	%r531, %r530, 1020;
	add.s32 	%r532, %r245, %r531;
	ld.shared.u32 	%r533, [%r532];
	shr.u32 	%r534, %r527, 6;
	and.b32  	%r535, %r534, 1020;
	add.s32 	%r536, %r258, %r535;
	ld.shared.u32 	%r537, [%r536];
	xor.b32  	%r538, %r537, %r533;
	shr.u32 	%r539, %r528, 14;
	and.b32  	%r540, %r539, 1020;
	add.s32 	%r541, %r246, %r540;
	ld.shared.u32 	%r542, [%r541];
	xor.b32  	%r543, %r538, %r542;
	shr.u32 	%r544, %r529, 22;
	and.b32  	%r545, %r544, 1020;
	add.s32 	%r546, %r252, %r545;
	ld.shared.u32 	%r547, [%r546];
	xor.b32  	%r548, %r543, %r547;
	shl.b32 	%r549, %r527, 2;
	and.b32  	%r550, %r549, 1020;
	add.s32 	%r551, %r245, %r550;
	ld.shared.u32 	%r552, [%r551];
	shr.u32 	%r553, %r528, 6;
	and.b32  	%r554, %r553, 1020;
	add.s32 	%r555, %r258, %r554;
	ld.shared.u32 	%r556, [%r555];
	xor.b32  	%r557, %r556, %r552;
	shr.u32 	%r558, %r529, 14;
	and.b32  	%r559, %r558, 1020;
	add.s32 	%r560, %r246, %r559;
	ld.shared.u32 	%r561, [%r560];
	xor.b32  	%r562, %r557, %r561;
	shr.u32 	%r563, %r526, 22;
	and.b32  	%r564, %r563, 1020;
	add.s32 	%r565, %r252, %r564;
	ld.shared.u32 	%r566, [%r565];
	xor.b32  	%r567, %r562, %r566;
	shl.b32 	%r568, %r528, 2;
	and.b32  	%r569, %r568, 1020;
	add.s32 	%r570, %r245, %r569;
	ld.shared.u32 	%r571, [%r570];
	shr.u32 	%r572, %r529, 6;
	and.b32  	%r573, %r572, 1020;
	add.s32 	%r574, %r258, %r573;
	ld.shared.u32 	%r575, [%r574];
	xor.b32  	%r576, %r575, %r571;
	shr.u32 	%r577, %r526, 14;
	and.b32  	%r578, %r577, 1020;
	add.s32 	%r579, %r246, %r578;
	ld.shared.u32 	%r580, [%r579];
	xor.b32  	%r581, %r576, %r580;
	shr.u32 	%r582, %r527, 22;
	and.b32  	%r583, %r582, 1020;
	add.s32 	%r584, %r252, %r583;
	ld.shared.u32 	%r585, [%r584];
	xor.b32  	%r586, %r581, %r585;
	shl.b32 	%r587, %r529, 2;
	and.b32  	%r588, %r587, 1020;
	add.s32 	%r589, %r245, %r588;
	ld.shared.u32 	%r590, [%r589];
	shr.u32 	%r591, %r526, 6;
	and.b32  	%r592, %r591, 1020;
	add.s32 	%r593, %r258, %r592;
	ld.shared.u32 	%r594, [%r593];
	xor.b32  	%r595, %r594, %r590;
	shr.u32 	%r596, %r527, 14;
	and.b32  	%r597, %r596, 1020;
	add.s32 	%r598, %r246, %r597;
	ld.shared.u32 	%r599, [%r598];
	xor.b32  	%r600, %r595, %r599;
	shr.u32 	%r601, %r528, 22;
	and.b32  	%r602, %r601, 1020;
	add.s32 	%r603, %r252, %r602;
	ld.shared.u32 	%r604, [%r603];
	xor.b32  	%r605, %r600, %r604;
	xor.b32  	%r606, %r548, %r36;
	xor.b32  	%r607, %r567, %r37;
	xor.b32  	%r608, %r586, %r38;
	xor.b32  	%r609, %r605, %r39;
	shl.b32 	%r610, %r606, 2;
	and.b32  	%r611, %r610, 1020;
	add.s32 	%r612, %r245, %r611;
	ld.shared.u32 	%r613, [%r612];
	shr.u32 	%r614, %r607, 6;
	and.b32  	%r615, %r614, 1020;
	add.s32 	%r616, %r258, %r615;
	ld.shared.u32 	%r617, [%r616];
	xor.b32  	%r618, %r617, %r613;
	shr.u32 	%r619, %r608, 14;
	and.b32  	%r620, %r619, 1020;
	add.s32 	%r621, %r246, %r620;
	ld.shared.u32 	%r622, [%r621];
	xor.b32  	%r623, %r618, %r622;
	shr.u32 	%r624, %r609, 22;
	and.b32  	%r625, %r624, 1020;
	add.s32 	%r626, %r252, %r625;
	ld.shared.u32 	%r627, [%r626];
	xor.b32  	%r628, %r623, %r627;
	shl.b32 	%r629, %r607, 2;
	and.b32  	%r630, %r629, 1020;
	add.s32 	%r631, %r245, %r630;
	ld.shared.u32 	%r632, [%r631];
	shr.u32 	%r633, %r608, 6;
	and.b32  	%r634, %r633, 1020;
	add.s32 	%r635, %r258, %r634;
	ld.shared.u32 	%r636, [%r635];
	xor.b32  	%r637, %r636, %r632;
	shr.u32 	%r638, %r609, 14;
	and.b32  	%r639, %r638, 1020;
	add.s32 	%r640, %r246, %r639;
	ld.shared.u32 	%r641, [%r640];
	xor.b32  	%r642, %r637, %r641;
	shr.u32 	%r643, %r606, 22;
	and.b32  	%r644, %r643, 1020;
	add.s32 	%r645, %r252, %r644;
	ld.shared.u32 	%r646, [%r645];
	xor.b32  	%r647, %r642, %r646;
	shl.b32 	%r648, %r608, 2;
	and.b32  	%r649, %r648, 1020;
	add.s32 	%r650, %r245, %r649;
	ld.shared.u32 	%r651, [%r650];
	shr.u32 	%r652, %r609, 6;
	and.b32  	%r653, %r652, 1020;
	add.s32 	%r654, %r258, %r653;
	ld.shared.u32 	%r655, [%r654];
	xor.b32  	%r656, %r655, %r651;
	shr.u32 	%r657, %r606, 14;
	and.b32  	%r658, %r657, 1020;
	add.s32 	%r659, %r246, %r658;
	ld.shared.u32 	%r660, [%r659];
	xor.b32  	%r661, %r656, %r660;
	shr.u32 	%r662, %r607, 22;
	and.b32  	%r663, %r662, 1020;
	add.s32 	%r664, %r252, %r663;
	ld.shared.u32 	%r665, [%r664];
	xor.b32  	%r666, %r661, %r665;
	shl.b32 	%r667, %r609, 2;
	and.b32  	%r668, %r667, 1020;
	add.s32 	%r669, %r245, %r668;
	ld.shared.u32 	%r670, [%r669];
	shr.u32 	%r671, %r606, 6;
	and.b32  	%r672, %r671, 1020;
	add.s32 	%r673, %r258, %r672;
	ld.shared.u32 	%r674, [%r673];
	xor.b32  	%r675, %r674, %r670;
	shr.u32 	%r676, %r607, 14;
	and.b32  	%r677, %r676, 1020;
	add.s32 	%r678, %r246, %r677;
	ld.shared.u32 	%r679, [%r678];
	xor.b32  	%r680, %r675, %r679;
	shr.u32 	%r681, %r608, 22;
	and.b32  	%r682, %r681, 1020;
	add.s32 	%r683, %r252, %r682;
	ld.shared.u32 	%r684, [%r683];
	xor.b32  	%r685, %r680, %r684;
	xor.b32  	%r686, %r628, %r40;
	xor.b32  	%r687, %r647, %r41;
	xor.b32  	%r688, %r666, %r42;
	xor.b32  	%r689, %r685, %r43;
	shl.b32 	%r690, %r686, 2;
	and.b32  	%r691, %r690, 1020;
	add.s32 	%r692, %r245, %r691;
	ld.shared.u32 	%r693, [%r692];
	shr.u32 	%r694, %r687, 6;
	and.b32  	%r695, %r694, 1020;
	add.s32 	%r696, %r258, %r695;
	ld.shared.u32 	%r697, [%r696];
	xor.b32  	%r698, %r697, %r693;
	shr.u32 	%r699, %r688, 14;
	and.b32  	%r700, %r699, 1020;
	add.s32 	%r701, %r246, %r700;
	ld.shared.u32 	%r702, [%r701];
	xor.b32  	%r703, %r698, %r702;
	shr.u32 	%r704, %r689, 22;
	and.b32  	%r705, %r704, 1020;
	add.s32 	%r706, %r252, %r705;
	ld.shared.u32 	%r707, [%r706];
	xor.b32  	%r708, %r703, %r707;
	shl.b32 	%r709, %r687, 2;
	and.b32  	%r710, %r709, 1020;
	add.s32 	%r711, %r245, %r710;
	ld.shared.u32 	%r712, [%r711];
	shr.u32 	%r713, %r688, 6;
	and.b32  	%r714, %r713, 1020;
	add.s32 	%r715, %r258, %r714;
	ld.shared.u32 	%r716, [%r715];
	xor.b32  	%r717, %r716, %r712;
	shr.u32 	%r718, %r689, 14;
	and.b32  	%r719, %r718, 1020;
	add.s32 	%r720, %r246, %r719;
	ld.shared.u32 	%r721, [%r720];
	xor.b32  	%r722, %r717, %r721;
	shr.u32 	%r723, %r686, 22;
	and.b32  	%r724, %r723, 1020;
	add.s32 	%r725, %r252, %r724;
	ld.shared.u32 	%r726, [%r725];
	xor.b32  	%r727, %r722, %r726;
	shl.b32 	%r728, %r688, 2;
	and.b32  	%r729, %r728, 1020;
	add.s32 	%r730, %r245, %r729;
	ld.shared.u32 	%r731, [%r730];
	shr.u32 	%r732, %r689, 6;
	and.b32  	%r733, %r732, 1020;
	add.s32 	%r734, %r258, %r733;
	ld.shared.u32 	%r735, [%r734];
	xor.b32  	%r736, %r735, %r731;
	shr.u32 	%r737, %r686, 14;
	and.b32  	%r738, %r737, 1020;
	add.s32 	%r739, %r246, %r738;
	ld.shared.u32 	%r740, [%r739];
	xor.b32  	%r741, %r736, %r740;
	shr.u32 	%r742, %r687, 22;
	and.b32  	%r743, %r742, 1020;
	add.s32 	%r744, %r252, %r743;
	ld.shared.u32 	%r745, [%r744];
	xor.b32  	%r746, %r741, %r745;
	shl.b32 	%r747, %r689, 2;
	and.b32  	%r748, %r747, 1020;
	add.s32 	%r749, %r245, %r748;
	ld.shared.u32 	%r750, [%r749];
	shr.u32 	%r751, %r686, 6;
	and.b32  	%r752, %r751, 1020;
	add.s32 	%r753, %r258, %r752;
	ld.shared.u32 	%r754, [%r753];
	xor.b32  	%r755, %r754, %r750;
	shr.u32 	%r756, %r687, 14;
	and.b32  	%r757, %r756, 1020;
	add.s32 	%r758, %r246, %r757;
	ld.shared.u32 	%r759, [%r758];
	xor.b32  	%r760, %r755, %r759;
	shr.u32 	%r761, %r688, 22;
	and.b32  	%r762, %r761, 1020;
	add.s32 	%r763, %r252, %r762;
	ld.shared.u32 	%r764, [%r763];
	xor.b32  	%r765, %r760, %r764;
	xor.b32  	%r766, %r708, %r44;
	xor.b32  	%r767, %r727, %r45;
	xor.b32  	%r768, %r746, %r46;
	xor.b32  	%r769, %r765, %r47;
	shl.b32 	%r770, %r766, 2;
	and.b32  	%r771, %r770, 1020;
	add.s32 	%r772, %r245, %r771;
	ld.shared.u32 	%r773, [%r772];
	shr.u32 	%r774, %r767, 6;
	and.b32  	%r775, %r774, 1020;
	add.s32 	%r776, %r258, %r775;
	ld.shared.u32 	%r777, [%r776];
	xor.b32  	%r778, %r777, %r773;
	shr.u32 	%r779, %r768, 14;
	and.b32  	%r780, %r779, 1020;
	add.s32 	%r781, %r246, %r780;
	ld.shared.u32 	%r782, [%r781];
	xor.b32  	%r783, %r778, %r782;
	shr.u32 	%r784, %r769, 22;
	and.b32  	%r785, %r784, 1020;
	add.s32 	%r786, %r252, %r785;
	ld.shared.u32 	%r787, [%r786];
	xor.b32  	%r788, %r783, %r787;
	shl.b32 	%r789, %r767, 2;
	and.b32  	%r790, %r789, 1020;
	add.s32 	%r791, %r245, %r790;
	ld.shared.u32 	%r792, [%r791];
	shr.u32 	%r793, %r768, 6;
	and.b32  	%r794, %r793, 1020;
	add.s32 	%r795, %r258, %r794;
	ld.shared.u32 	%r796, [%r795];
	xor.b32  	%r797, %r796, %r792;
	shr.u32 	%r798, %r769, 14;
	and.b32  	%r799, %r798, 1020;
	add.s32 	%r800, %r246, %r799;
	ld.shared.u32 	%r801, [%r800];
	xor.b32  	%r802, %r797, %r801;
	shr.u32 	%r803, %r766, 22;
	and.b32  	%r804, %r803, 1020;
	add.s32 	%r805, %r252, %r804;
	ld.shared.u32 	%r806, [%r805];
	xor.b32  	%r807, %r802, %r806;
	shl.b32 	%r808, %r768, 2;
	and.b32  	%r809, %r808, 1020;
	add.s32 	%r810, %r245, %r809;
	ld.shared.u32 	%r811, [%r810];
	shr.u32 	%r812, %r769, 6;
	and.b32  	%r813, %r812, 1020;
	add.s32 	%r814, %r258, %r813;
	ld.shared.u32 	%r815, [%r814];
	xor.b32  	%r816, %r815, %r811;
	shr.u32 	%r817, %r766, 14;
	and.b32  	%r818, %r817, 1020;
	add.s32 	%r819, %r246, %r818;
	ld.shared.u32 	%r820, [%r819];
	xor.b32  	%r821, %r816, %r820;
	shr.u32 	%r822, %r767, 22;
	and.b32  	%r823, %r822, 1020;
	add.s32 	%r824, %r252, %r823;
	ld.shared.u32 	%r825, [%r824];
	xor.b32  	%r826, %r821, %r825;
	shl.b32 	%r827, %r769, 2;
	and.b32  	%r828, %r827, 1020;
	add.s32 	%r829, %r245, %r828;
	ld.shared.u32 	%r830, [%r829];
	shr.u32 	%r831, %r766, 6;
	and.b32  	%r832, %r831, 1020;
	add.s32 	%r833, %r258, %r832;
	ld.shared.u32 	%r834, [%r833];
	xor.b32  	%r835, %r834, %r830;
	shr.u32 	%r836, %r767, 14;
	and.b32  	%r837, %r836, 1020;
	add.s32 	%r838, %r246, %r837;
	ld.shared.u32 	%r839, [%r838];
	xor.b32  	%r840, %r835, %r839;
	shr.u32 	%r841, %r768, 22;
	and.b32  	%r842, %r841, 1020;
	add.s32 	%r843, %r252, %r842;
	ld.shared.u32 	%r844, [%r843];
	xor.b32  	%r845, %r840, %r844;
	xor.b32  	%r846, %r788, %r48;
	xor.b32  	%r847, %r807, %r49;
	xor.b32  	%r848, %r826, %r50;
	xor.b32  	%r849, %r845, %r51;
	shl.b32 	%r850, %r846, 2;
	and.b32  	%r851, %r850, 1020;
	add.s32 	%r852, %r245, %r851;
	ld.shared.u32 	%r853, [%r852];
	shr.u32 	%r854, %r847, 6;
	and.b32  	%r855, %r854, 1020;
	add.s32 	%r856, %r258, %r855;
	ld.shared.u32 	%r857, [%r856];
	xor.b32  	%r858, %r857, %r853;
	shr.u32 	%r859, %r848, 14;
	and.b32  	%r860, %r859, 1020;
	add.s32 	%r861, %r246, %r860;
	ld.shared.u32 	%r862, [%r861];
	xor.b32  	%r863, %r858, %r862;
	shr.u32 	%r864, %r849, 22;
	and.b32  	%r865, %r864, 1020;
	add.s32 	%r866, %r252, %r865;
	ld.shared.u32 	%r867, [%r866];
	xor.b32  	%r868, %r863, %r867;
	shl.b32 	%r869, %r847, 2;
	and.b32  	%r870, %r869, 1020;
	add.s32 	%r871, %r245, %r870;
	ld.shared.u32 	%r872, [%r871];
	shr.u32 	%r873, %r848, 6;
	and.b32  	%r874, %r873, 1020;
	add.s32 	%r875, %r258, %r874;
	ld.shared.u32 	%r876, [%r875];
	xor.b32  	%r877, %r876, %r872;
	shr.u32 	%r878, %r849, 14;
	and.b32  	%r879, %r878, 1020;
	add.s32 	%r880, %r246, %r879;
	ld.shared.u32 	%r881, [%r880];
	xor.b32  	%r882, %r877, %r881;
	shr.u32 	%r883, %r846, 22;
	and.b32  	%r884, %r883, 1020;
	add.s32 	%r885, %r252, %r884;
	ld.shared.u32 	%r886, [%r885];
	xor.b32  	%r887, %r882, %r886;
	shl.b32 	%r888, %r848, 2;
	and.b32  	%r889, %r888, 1020;
	add.s32 	%r890, %r245, %r889;
	ld.shared.u32 	%r891, [%r890];
	shr.u32 	%r892, %r849, 6;
	and.b32  	%r893, %r892, 1020;
	add.s32 	%r894, %r258, %r893;
	ld.shared.u32 	%r895, [%r894];
	xor.b32  	%r896, %r895, %r891;
	shr.u32 	%r897, %r846, 14;
	and.b32  	%r898, %r897, 1020;
	add.s32 	%r899, %r246, %r898;
	ld.shared.u32 	%r900, [%r899];
	xor.b32  	%r901, %r896, %r900;
	shr.u32 	%r902, %r847, 22;
	and.b32  	%r903, %r902, 1020;
	add.s32 	%r904, %r252, %r903;
	ld.shared.u32 	%r905, [%r904];
	xor.b32  	%r906, %r901, %r905;
	shl.b32 	%r907, %r849, 2;
	and.b32  	%r908, %r907, 1020;
	add.s32 	%r909, %r245, %r908;
	ld.shared.u32 	%r910, [%r909];
	shr.u32 	%r911, %r846, 6;
	and.b32  	%r912, %r911, 1020;
	add.s32 	%r913, %r258, %r912;
	ld.shared.u32 	%r914, [%r913];
	xor.b32  	%r915, %r914, %r910;
	shr.u32 	%r916, %r847, 14;
	and.b32  	%r917, %r916, 1020;
	add.s32 	%r918, %r246, %r917;
	ld.shared.u32 	%r919, [%r918];
	xor.b32  	%r920, %r915, %r919;
	shr.u32 	%r921, %r848, 22;
	and.b32  	%r922, %r921, 1020;
	add.s32 	%r923, %r252, %r922;
	ld.shared.u32 	%r924, [%r923];
	xor.b32  	%r925, %r920, %r924;
	xor.b32  	%r926, %r868, %r52;
	xor.b32  	%r927, %r887, %r53;
	xor.b32  	%r928, %r906, %r54;
	xor.b32  	%r929, %r925, %r55;
	shl.b32 	%r930, %r926, 2;
	and.b32  	%r931, %r930, 1020;
	add.s32 	%r932, %r245, %r931;
	ld.shared.u32 	%r933, [%r932];
	shr.u32 	%r934, %r927, 6;
	and.b32  	%r935, %r934, 1020;
	add.s32 	%r936, %r258, %r935;
	ld.shared.u32 	%r937, [%r936];
	xor.b32  	%r938, %r937, %r933;
	shr.u32 	%r939, %r928, 14;
	and.b32  	%r940, %r939, 1020;
	add.s32 	%r941, %r246, %r940;
	ld.shared.u32 	%r942, [%r941];
	xor.b32  	%r943, %r938, %r942;
	shr.u32 	%r944, %r929, 22;
	and.b32  	%r945, %r944, 1020;
	add.s32 	%r946, %r252, %r945;
	ld.shared.u32 	%r947, [%r946];
	xor.b32  	%r948, %r943, %r947;
	shl.b32 	%r949, %r927, 2;
	and.b32  	%r950, %r949, 1020;
	add.s32 	%r951, %r245, %r950;
	ld.shared.u32 	%r952, [%r951];
	shr.u32 	%r953, %r928, 6;
	and.b32  	%r954, %r953, 1020;
	add.s32 	%r955, %r258, %r954;
	ld.shared.u32 	%r956, [%r955];
	xor.b32  	%r957, %r956, %r952;
	shr.u32 	%r958, %r929, 14;
	and.b32  	%r959, %r958, 1020;
	add.s32 	%r960, %r246, %r959;
	ld.shared.u32 	%r961, [%r960];
	xor.b32  	%r962, %r957, %r961;
	shr.u32 	%r963, %r926, 22;
	and.b32  	%r964, %r963, 1020;
	add.s32 	%r965, %r252, %r964;
	ld.shared.u32 	%r966, [%r965];
	xor.b32  	%r967, %r962, %r966;
	shl.b32 	%r968, %r928, 2;
	and.b32  	%r969, %r968, 1020;
	add.s32 	%r970, %r245, %r969;
	ld.shared.u32 	%r971, [%r970];
	shr.u32 	%r972, %r929, 6;
	and.b32  	%r973, %r972, 1020;
	add.s32 	%r974, %r258, %r973;
	ld.shared.u32 	%r975, [%r974];
	xor.b32  	%r976, %r975, %r971;
	shr.u32 	%r977, %r926, 14;
	and.b32  	%r978, %r977, 1020;
	add.s32 	%r979, %r246, %r978;
	ld.shared.u32 	%r980, [%r979];
	xor.b32  	%r981, %r976, %r980;
	shr.u32 	%r982, %r927, 22;
	and.b32  	%r983, %r982, 1020;
	add.s32 	%r984, %r252, %r983;
	ld.shared.u32 	%r985, [%r984];
	xor.b32  	%r986, %r981, %r985;
	shl.b32 	%r987, %r929, 2;
	and.b32  	%r988, %r987, 1020;
	add.s32 	%r989, %r245, %r988;
	ld.shared.u32 	%r990, [%r989];
	shr.u32 	%r991, %r926, 6;
	and.b32  	%r992, %r991, 1020;
	add.s32 	%r993, %r258, %r992;
	ld.shared.u32 	%r994, [%r993];
	xor.b32  	%r995, %r994, %r990;
	shr.u32 	%r996, %r927, 14;
	and.b32  	%r997, %r996, 1020;
	add.s32 	%r998, %r246, %r997;
	ld.shared.u32 	%r999, [%r998];
	xor.b32  	%r1000, %r995, %r999;
	shr.u32 	%r1001, %r928, 22;
	and.b32  	%r1002, %r1001, 1020;
	add.s32 	%r1003, %r252, %r1002;
	ld.shared.u32 	%r1004, [%r1003];
	xor.b32  	%r1005, %r1000, %r1004;
	xor.b32  	%r1006, %r948, %r56;
	xor.b32  	%r1007, %r967, %r57;
	xor.b32  	%r1008, %r986, %r58;
	xor.b32  	%r1009, %r1005, %r59;
	shl.b32 	%r1010, %r1006, 2;
	and.b32  	%r1011, %r1010, 1020;
	add.s32 	%r1012, %r245, %r1011;
	ld.shared.u32 	%r1013, [%r1012];
	shr.u32 	%r1014, %r1007, 6;
	and.b32  	%r1015, %r1014, 1020;
	add.s32 	%r1016, %r258, %r1015;
	ld.shared.u32 	%r1017, [%r1016];
	xor.b32  	%r1018, %r1017, %r1013;
	shr.u32 	%r1019, %r1008, 14;
	and.b32  	%r1020, %r1019, 1020;
	add.s32 	%r1021, %r246, %r1020;
	ld.shared.u32 	%r1022, [%r1021];
	xor.b32  	%r1023, %r1018, %r1022;
	shr.u32 	%r1024, %r1009, 22;
	and.b32  	%r1025, %r1024, 1020;
	add.s32 	%r1026, %r252, %r1025;
	ld.shared.u32 	%r1027, [%r1026];
	xor.b32  	%r1028, %r1023, %r1027;
	shl.b32 	%r1029, %r1007, 2;
	and.b32  	%r1030, %r1029, 1020;
	add.s32 	%r1031, %r245, %r1030;
	ld.shared.u32 	%r1032, [%r1031];
	shr.u32 	%r1033, %r1008, 6;
	and.b32  	%r1034, %r1033, 1020;
	add.s32 	%r1035, %r258, %r1034;
	ld.shared.u32 	%r1036, [%r1035];
	xor.b32  	%r1037, %r1036, %r1032;
	shr.u32 	%r1038, %r1009, 14;
	and.b32  	%r1039, %r1038, 1020;
	add.s32 	%r1040, %r246, %r1039;
	ld.shared.u32 	%r1041, [%r1040];
	xor.b32  	%r1042, %r1037, %r1041;
	shr.u32 	%r1043, %r1006, 22;
	and.b32  	%r1044, %r1043, 1020;
	add.s32 	%r1045, %r252, %r1044;
	ld.shared.u32 	%r1046, [%r1045];
	xor.b32  	%r1047, %r1042, %r1046;
	shl.b32 	%r1048, %r1008, 2;
	and.b32  	%r1049, %r1048, 1020;
	add.s32 	%r1050, %r245, %r1049;
	ld.shared.u32 	%r1051, [%r1050];
	shr.u32 	%r1052, %r1009, 6;
	and.b32  	%r1053, %r1052, 1020;
	add.s32 	%r1054, %r258, %r1053;
	ld.shared.u32 	%r1055, [%r1054];
	xor.b32  	%r1056, %r1055, %r1051;
	shr.u32 	%r1057, %r1006, 14;
	and.b32  	%r1058, %r1057, 1020;
	add.s32 	%r1059, %r246, %r1058;
	ld.shared.u32 	%r1060, [%r1059];
	xor.b32  	%r1061, %r1056, %r1060;
	shr.u32 	%r1062, %r1007, 22;
	and.b32  	%r1063, %r1062, 1020;
	add.s32 	%r1064, %r252, %r1063;
	ld.shared.u32 	%r1065, [%r1064];
	xor.b32  	%r1066, %r1061, %r1065;
	shl.b32 	%r1067, %r1009, 2;
	and.b32  	%r1068, %r1067, 1020;
	add.s32 	%r1069, %r245, %r1068;
	ld.shared.u32 	%r1070, [%r1069];
	shr.u32 	%r1071, %r1006, 6;
	and.b32  	%r1072, %r1071, 1020;
	add.s32 	%r1073, %r258, %r1072;
	ld.shared.u32 	%r1074, [%r1073];
	xor.b32  	%r1075, %r1074, %r1070;
	shr.u32 	%r1076, %r1007, 14;
	and.b32  	%r1077, %r1076, 1020;
	add.s32 	%r1078, %r246, %r1077;
	ld.shared.u32 	%r1079, [%r1078];
	xor.b32  	%r1080, %r1075, %r1079;
	shr.u32 	%r1081, %r1008, 22;
	and.b32  	%r1082, %r1081, 1020;
	add.s32 	%r1083, %r252, %r1082;
	ld.shared.u32 	%r1084, [%r1083];
	xor.b32  	%r1085, %r1080, %r1084;
	xor.b32  	%r1086, %r1028, %r60;
	xor.b32  	%r1087, %r1047, %r61;
	xor.b32  	%r1088, %r1066, %r62;
	xor.b32  	%r1089, %r1085, %r63;
	shl.b32 	%r1090, %r1086, 2;
	and.b32  	%r1091, %r1090, 1020;
	add.s32 	%r1092, %r245, %r1091;
	ld.shared.u32 	%r1093, [%r1092];
	shr.u32 	%r1094, %r1087, 6;
	and.b32  	%r1095, %r1094, 1020;
	add.s32 	%r1096, %r258, %r1095;
	ld.shared.u32 	%r1097, [%r1096];
	xor.b32  	%r1098, %r1097, %r1093;
	shr.u32 	%r1099, %r1088, 14;
	and.b32  	%r1100, %r1099, 1020;
	add.s32 	%r1101, %r246, %r1100;
	ld.shared.u32 	%r1102, [%r1101];
	xor.b32  	%r1103, %r1098, %r1102;
	shr.u32 	%r1104, %r1089, 22;
	and.b32  	%r1105, %r1104, 1020;
	add.s32 	%r1106, %r252, %r1105;
	ld.shared.u32 	%r1107, [%r1106];
	xor.b32  	%r1108, %r1103, %r1107;
	shl.b32 	%r1109, %r1087, 2;
	and.b32  	%r1110, %r1109, 1020;
	add.s32 	%r1111, %r245, %r1110;
	ld.shared.u32 	%r1112, [%r1111];
	shr.u32 	%r1113, %r1088, 6;
	and.b32  	%r1114, %r1113, 1020;
	add.s32 	%r1115, %r258, %r1114;
	ld.shared.u32 	%r1116, [%r1115];
	xor.b32  	%r1117, %r1116, %r1112;
	shr.u32 	%r1118, %r1089, 14;
	and.b32  	%r1119, %r1118, 1020;
	add.s32 	%r1120, %r246, %r1119;
	ld.shared.u32 	%r1121, [%r1120];
	xor.b32  	%r1122, %r1117, %r1121;
	shr.u32 	%r1123, %r1086, 22;
	and.b32  	%r1124, %r1123, 1020;
	add.s32 	%r1125, %r252, %r1124;
	ld.shared.u32 	%r1126, [%r1125];
	xor.b32  	%r1127, %r1122, %r1126;
	shl.b32 	%r1128, %r1088, 2;
	and.b32  	%r1129, %r1128, 1020;
	add.s32 	%r1130, %r245, %r1129;
	ld.shared.u32 	%r1131, [%r1130];
	shr.u32 	%r1132, %r1089, 6;
	and.b32  	%r1133, %r1132, 1020;
	add.s32 	%r1134, %r258, %r1133;
	ld.shared.u32 	%r1135, [%r1134];
	xor.b32  	%r1136, %r1135, %r1131;
	shr.u32 	%r1137, %r1086, 14;
	and.b32  	%r1138, %r1137, 1020;
	add.s32 	%r1139, %r246, %r1138;
	ld.shared.u32 	%r1140, [%r1139];
	xor.b32  	%r1141, %r1136, %r1140;
	shr.u32 	%r1142, %r1087, 22;
	and.b32  	%r1143, %r1142, 1020;
	add.s32 	%r1144, %r252, %r1143;
	ld.shared.u32 	%r1145, [%r1144];
	xor.b32  	%r1146, %r1141, %r1145;
	shl.b32 	%r1147, %r1089, 2;
	and.b32  	%r1148, %r1147, 1020;
	add.s32 	%r1149, %r245, %r1148;
	ld.shared.u32 	%r1150, [%r1149];
	shr.u32 	%r1151, %r1086, 6;
	and.b32  	%r1152, %r1151, 1020;
	add.s32 	%r1153, %r258, %r1152;
	ld.shared.u32 	%r1154, [%r1153];
	xor.b32  	%r1155, %r1154, %r1150;
	shr.u32 	%r1156, %r1087, 14;
	and.b32  	%r1157, %r1156, 1020;
	add.s32 	%r1158, %r246, %r1157;
	ld.shared.u32 	%r1159, [%r1158];
	xor.b32  	%r1160, %r1155, %r1159;
	shr.u32 	%r1161, %r1088, 22;
	and.b32  	%r1162, %r1161, 1020;
	add.s32 	%r1163, %r252, %r1162;
	ld.shared.u32 	%r1164, [%r1163];
	xor.b32  	%r1165, %r1160, %r1164;
	xor.b32  	%r1166, %r1108, %r64;
	xor.b32  	%r1167, %r1127, %r65;
	xor.b32  	%r1168, %r1146, %r66;
	xor.b32  	%r1169, %r1165, %r67;
	shl.b32 	%r1170, %r1166, 2;
	and.b32  	%r1171, %r1170, 1020;
	add.s32 	%r1172, %r245, %r1171;
	ld.shared.u32 	%r1173, [%r1172];
	shr.u32 	%r1174, %r1167, 6;
	and.b32  	%r1175, %r1174, 1020;
	add.s32 	%r1176, %r258, %r1175;
	ld.shared.u32 	%r1177, [%r1176];
	xor.b32  	%r1178, %r1177, %r1173;
	shr.u32 	%r1179, %r1168, 14;
	and.b32  	%r1180, %r1179, 1020;
	add.s32 	%r1181, %r246, %r1180;
	ld.shared.u32 	%r1182, [%r1181];
	xor.b32  	%r1183, %r1178, %r1182;
	shr.u32 	%r1184, %r1169, 22;
	and.b32  	%r1185, %r1184, 1020;
	add.s32 	%r1186, %r252, %r1185;
	ld.shared.u32 	%r1187, [%r1186];
	xor.b32  	%r1188, %r1183, %r1187;
	shl.b32 	%r1189, %r1167, 2;
	and.b32  	%r1190, %r1189, 1020;
	add.s32 	%r1191, %r245, %r1190;
	ld.shared.u32 	%r1192, [%r1191];
	shr.u32 	%r1193, %r1168, 6;
	and.b32  	%r1194, %r1193, 1020;
	add.s32 	%r1195, %r258, %r1194;
	ld.shared.u32 	%r1196, [%r1195];
	xor.b32  	%r1197, %r1196, %r1192;
	shr.u32 	%r1198, %r1169, 14;
	and.b32  	%r1199, %r1198, 1020;
	add.s32 	%r1200, %r246, %r1199;
	ld.shared.u32 	%r1201, [%r1200];
	xor.b32  	%r1202, %r1197, %r1201;
	shr.u32 	%r1203, %r1166, 22;
	and.b32  	%r1204, %r1203, 1020;
	add.s32 	%r1205, %r252, %r1204;
	ld.shared.u32 	%r1206, [%r1205];
	xor.b32  	%r1207, %r1202, %r1206;
	shl.b32 	%r1208, %r1168, 2;
	and.b32  	%r1209, %r1208, 1020;
	add.s32 	%r1210, %r245, %r1209;
	ld.shared.u32 	%r1211, [%r1210];
	shr.u32 	%r1212, %r1169, 6;
	and.b32  	%r1213, %r1212, 1020;
	add.s32 	%r1214, %r258, %r1213;
	ld.shared.u32 	%r1215, [%r1214];
	xor.b32  	%r1216, %r1215, %r1211;
	shr.u32 	%r1217, %r1166, 14;
	and.b32  	%r1218, %r1217, 1020;
	add.s32 	%r1219, %r246, %r1218;
	ld.shared.u32 	%r1220, [%r1219];
	xor.b32  	%r1221, %r1216, %r1220;
	shr.u32 	%r1222, %r1167, 22;
	and.b32  	%r1223, %r1222, 1020;
	add.s32 	%r1224, %r252, %r1223;
	ld.shared.u32 	%r1225, [%r1224];
	xor.b32  	%r1226, %r1221, %r1225;
	shl.b32 	%r1227, %r1169, 2;
	and.b32  	%r1228, %r1227, 1020;
	add.s32 	%r1229, %r245, %r1228;
	ld.shared.u32 	%r1230, [%r1229];
	shr.u32 	%r1231, %r1166, 6;
	and.b32  	%r1232, %r1231, 1020;
	add.s32 	%r1233, %r258, %r1232;
	ld.shared.u32 	%r1234, [%r1233];
	xor.b32  	%r1235, %r1234, %r1230;
	shr.u32 	%r1236, %r1167, 14;
	and.b32  	%r1237, %r1236, 1020;
	add.s32 	%r1238, %r246, %r1237;
	ld.shared.u32 	%r1239, [%r1238];
	xor.b32  	%r1240, %r1235, %r1239;
	shr.u32 	%r1241, %r1168, 22;
	and.b32  	%r1242, %r1241, 1020;
	add.s32 	%r1243, %r252, %r1242;
	ld.shared.u32 	%r1244, [%r1243];
	xor.b32  	%r1245, %r1240, %r1244;
	xor.b32  	%r1246, %r1188, %r68;
	xor.b32  	%r1247, %r1207, %r69;
	xor.b32  	%r1248, %r1226, %r70;
	xor.b32  	%r1249, %r1245, %r71;
	shl.b32 	%r1250, %r1246, 2;
	and.b32  	%r1251, %r1250, 1020;
	add.s32 	%r1252, %r252, %r1251;
	ld.shared.u8 	%r1253, [%r1252];
	shr.u32 	%r1254, %r1247, 6;
	and.b32  	%r1255, %r1254, 1020;
	add.s32 	%r1256, %r245, %r1255;
	ld.shared.u8 	%r1257, [%r1256+1];
	shl.b32 	%r1258, %r1257, 8;
	or.b32  	%r1259, %r1258, %r1253;
	shr.u32 	%r1260, %r1248, 14;
	and.b32  	%r1261, %r1260, 1020;
	add.s32 	%r1262, %r258, %r1261;
	ld.shared.u8 	%r1263, [%r1262+2];
	shl.b32 	%r1264, %r1263, 16;
	or.b32  	%r1265, %r1259, %r1264;
	shr.u32 	%r1266, %r1249, 22;
	and.b32  	%r1267, %r1266, 1020;
	add.s32 	%r1268, %r246, %r1267;
	ld.shared.u8 	%r1269, [%r1268+3];
	shl.b32 	%r1270, %r1269, 24;
	or.b32  	%r1271, %r1265, %r1270;
	shl.b32 	%r1272, %r1247, 2;
	and.b32  	%r1273, %r1272, 1020;
	add.s32 	%r1274, %r252, %r1273;
	ld.shared.u8 	%r1275, [%r1274];
	shr.u32 	%r1276, %r1248, 6;
	and.b32  	%r1277, %r1276, 1020;
	add.s32 	%r1278, %r245, %r1277;
	ld.shared.u8 	%r1279, [%r1278+1];
	shl.b32 	%r1280, %r1279, 8;
	or.b32  	%r1281, %r1280, %r1275;
	shr.u32 	%r1282, %r1249, 14;
	and.b32  	%r1283, %r1282, 1020;
	add.s32 	%r1284, %r258, %r1283;
	ld.shared.u8 	%r1285, [%r1284+2];
	shl.b32 	%r1286, %r1285, 16;
	or.b32  	%r1287, %r1281, %r1286;
	shr.u32 	%r1288, %r1246, 22;
	and.b32  	%r1289, %r1288, 1020;
	add.s32 	%r1290, %r246, %r1289;
	ld.shared.u8 	%r1291, [%r1290+3];
	shl.b32 	%r1292, %r1291, 24;
	or.b32  	%r132, %r1287, %r1292;
	shl.b32 	%r1293, %r1248, 2;
	and.b32  	%r1294, %r1293, 1020;
	add.s32 	%r1295, %r252, %r1294;
	ld.shared.u8 	%r1296, [%r1295];
	shr.u32 	%r1297, %r1249, 6;
	and.b32  	%r1298, %r1297, 1020;
	add.s32 	%r1299, %r245, %r1298;
	ld.shared.u8 	%r1300, [%r1299+1];
	shl.b32 	%r1301, %r1300, 8;
	or.b32  	%r1302, %r1301, %r1296;
	shr.u32 	%r1303, %r1246, 14;
	and.b32  	%r1304, %r1303, 1020;
	add.s32 	%r1305, %r258, %r1304;
	ld.shared.u8 	%r1306, [%r1305+2];
	shl.b32 	%r1307, %r1306, 16;
	or.b32  	%r1308, %r1302, %r1307;
	shr.u32 	%r1309, %r1247, 22;
	and.b32  	%r1310, %r1309, 1020;
	add.s32 	%r1311, %r246, %r1310;
	ld.shared.u8 	%r1312, [%r1311+3];
	shl.b32 	%r1313, %r1312, 24;
	or.b32  	%r133, %r1308, %r1313;
	shl.b32 	%r1314, %r1249, 2;
	and.b32  	%r1315, %r1314, 1020;
	add.s32 	%r1316, %r252, %r1315;
	ld.shared.u8 	%r1317, [%r1316];
	shr.u32 	%r1318, %r1246, 6;
	and.b32  	%r1319, %r1318, 1020;
	add.s32 	%r1320, %r245, %r1319;
	ld.shared.u8 	%r1321, [%r1320+1];
	shl.b32 	%r1322, %r1321, 8;
	or.b32  	%r1323, %r1322, %r1317;
	shr.u32 	%r1324, %r1247, 14;
	and.b32  	%r1325, %r1324, 1020;
	add.s32 	%r1326, %r258, %r1325;
	ld.shared.u8 	%r1327, [%r1326+2];
	shl.b32 	%r1328, %r1327, 16;
	or.b32  	%r1329, %r1323, %r1328;
	shr.u32 	%r1330, %r1248, 22;
	and.b32  	%r1331, %r1330, 1020;
	add.s32 	%r1332, %r246, %r1331;
	ld.shared.u8 	%r1333, [%r1332+3];
	shl.b32 	%r1334, %r1333, 24;
	or.b32  	%r134, %r1329, %r1334;
	xor.b32  	%r135, %r1271, %r12;
	xor.b32  	%r1335, %r16, %r238;
	xor.b32  	%r1336, %r17, %r240;
	shr.u32 	%r1337, %r1335, 14;
	and.b32  	%r1338, %r1337, 1020;
	add.s32 	%r1339, %r246, %r1338;
	ld.shared.u32 	%r1340, [%r1339];
	xor.b32  	%r1341, %r127, %r1340;
	shr.u32 	%r1342, %r1336, 22;
	and.b32  	%r1343, %r1342, 1020;
	add.s32 	%r1344, %r252, %r1343;
	ld.shared.u32 	%r1345, [%r1344];
	xor.b32  	%r1346, %r1341, %r1345;
	shr.u32 	%r1347, %r1335, 6;
	and.b32  	%r1348, %r1347, 1020;
	add.s32 	%r1349, %r258, %r1348;
	ld.shared.u32 	%r1350, [%r1349];
	xor.b32  	%r1351, %r1350, %r128;
	shr.u32 	%r1352, %r1336, 14;
	and.b32  	%r1353, %r1352, 1020;
	add.s32 	%r1354, %r246, %r1353;
	ld.shared.u32 	%r1355, [%r1354];
	xor.b32  	%r1356, %r1351, %r1355;
	shl.b32 	%r1357, %r1335, 2;
	and.b32  	%r1358, %r1357, 1020;
	add.s32 	%r1359, %r245, %r1358;
	ld.shared.u32 	%r1360, [%r1359];
	shr.u32 	%r1361, %r1336, 6;
	and.b32  	%r1362, %r1361, 1020;
	add.s32 	%r1363, %r258, %r1362;
	ld.shared.u32 	%r1364, [%r1363];
	xor.b32  	%r1365, %r1364, %r1360;
	shl.b32 	%r1366, %r1336, 2;
	and.b32  	%r1367, %r1366, 1020;
	add.s32 	%r1368, %r245, %r1367;
	ld.shared.u32 	%r1369, [%r1368];
	xor.b32  	%r1370, %r1369, %r129;
	shr.u32 	%r1371, %r1335, 22;
	and.b32  	%r1372, %r1371, 1020;
	add.s32 	%r1373, %r252, %r1372;
	ld.shared.u32 	%r1374, [%r1373];
	xor.b32  	%r1375, %r1370, %r1374;
	xor.b32  	%r1376, %r1346, %r72;
	xor.b32  	%r1377, %r1356, %r130;
	xor.b32  	%r1378, %r1365, %r131;
	xor.b32  	%r1379, %r1375, %r73;
	shl.b32 	%r1380, %r1376, 2;
	and.b32  	%r1381, %r1380, 1020;
	add.s32 	%r1382, %r245, %r1381;
	ld.shared.u32 	%r1383, [%r1382];
	shr.u32 	%r1384, %r1377, 6;
	and.b32  	%r1385, %r1384, 1020;
	add.s32 	%r1386, %r258, %r1385;
	ld.shared.u32 	%r1387, [%r1386];
	xor.b32  	%r1388, %r1387, %r1383;
	shr.u32 	%r1389, %r1378, 14;
	and.b32  	%r1390, %r1389, 1020;
	add.s32 	%r1391, %r246, %r1390;
	ld.shared.u32 	%r1392, [%r1391];
	xor.b32  	%r1393, %r1388, %r1392;
	shr.u32 	%r1394, %r1379, 22;
	and.b32  	%r1395, %r1394, 1020;
	add.s32 	%r1396, %r252, %r1395;
	ld.shared.u32 	%r1397, [%r1396];
	xor.b32  	%r1398, %r1393, %r1397;
	shl.b32 	%r1399, %r1377, 2;
	and.b32  	%r1400, %r1399, 1020;
	add.s32 	%r1401, %r245, %r1400;
	ld.shared.u32 	%r1402, [%r1401];
	shr.u32 	%r1403, %r1378, 6;
	and.b32  	%r1404, %r1403, 1020;
	add.s32 	%r1405, %r258, %r1404;
	ld.shared.u32 	%r1406, [%r1405];
	xor.b32  	%r1407, %r1406, %r1402;
	shr.u32 	%r1408, %r1379, 14;
	and.b32  	%r1409, %r1408, 1020;
	add.s32 	%r1410, %r246, %r1409;
	ld.shared.u32 	%r1411, [%r1410];
	xor.b32  	%r1412, %r1407, %r1411;
	shr.u32 	%r1413, %r1376, 22;
	and.b32  	%r1414, %r1413, 1020;
	add.s32 	%r1415, %r252, %r1414;
	ld.shared.u32 	%r1416, [%r1415];
	xor.b32  	%r1417, %r1412, %r1416;
	shl.b32 	%r1418, %r1378, 2;
	and.b32  	%r1419, %r1418, 1020;
	add.s32 	%r1420, %r245, %r1419;
	ld.shared.u32 	%r1421, [%r1420];
	shr.u32 	%r1422, %r1379, 6;
	and.b32  	%r1423, %r1422, 1020;
	add.s32 	%r1424, %r258, %r1423;
	ld.shared.u32 	%r1425, [%r1424];
	xor.b32  	%r1426, %r1425, %r1421;
	shr.u32 	%r1427, %r1376, 14;
	and.b32  	%r1428, %r1427, 1020;
	add.s32 	%r1429, %r246, %r1428;
	ld.shared.u32 	%r1430, [%r1429];
	xor.b32  	%r1431, %r1426, %r1430;
	shr.u32 	%r1432, %r1377, 22;
	and.b32  	%r1433, %r1432, 1020;
	add.s32 	%r1434, %r252, %r1433;
	ld.shared.u32 	%r1435, [%r1434];
	xor.b32  	%r1436, %r1431, %r1435;
	shl.b32 	%r1437, %r1379, 2;
	and.b32  	%r1438, %r1437, 1020;
	add.s32 	%r1439, %r245, %r1438;
	ld.shared.u32 	%r1440, [%r1439];
	shr.u32 	%r1441, %r1376, 6;
	and.b32  	%r1442, %r1441, 1020;
	add.s32 	%r1443, %r258, %r1442;
	ld.shared.u32 	%r1444, [%r1443];
	xor.b32  	%r1445, %r1444, %r1440;
	shr.u32 	%r1446, %r1377, 14;
	and.b32  	%r1447, %r1446, 1020;
	add.s32 	%r1448, %r246, %r1447;
	ld.shared.u32 	%r1449, [%r1448];
	xor.b32  	%r1450, %r1445, %r1449;
	shr.u32 	%r1451, %r1378, 22;
	and.b32  	%r1452, %r1451, 1020;
	add.s32 	%r1453, %r252, %r1452;
	ld.shared.u32 	%r1454, [%r1453];
	xor.b32  	%r1455, %r1450, %r1454;
	xor.b32  	%r1456, %r1398, %r74;
	xor.b32  	%r1457, %r1417, %r75;
	xor.b32  	%r1458, %r1436, %r76;
	xor.b32  	%r1459, %r1455, %r77;
	shl.b32 	%r1460, %r1456, 2;
	and.b32  	%r1461, %r1460, 1020;
	add.s32 	%r1462, %r245, %r1461;
	ld.shared.u32 	%r1463, [%r1462];
	shr.u32 	%r1464, %r1457, 6;
	and.b32  	%r1465, %r1464, 1020;
	add.s32 	%r1466, %r258, %r1465;
	ld.shared.u32 	%r1467, [%r1466];
	xor.b32  	%r1468, %r1467, %r1463;
	shr.u32 	%r1469, %r1458, 14;
	and.b32  	%r1470, %r1469, 1020;
	add.s32 	%r1471, %r246, %r1470;
	ld.shared.u32 	%r1472, [%r1471];
	xor.b32  	%r1473, %r1468, %r1472;
	shr.u32 	%r1474, %r1459, 22;
	and.b32  	%r1475, %r1474, 1020;
	add.s32 	%r1476, %r252, %r1475;
	ld.shared.u32 	%r1477, [%r1476];
	xor.b32  	%r1478, %r1473, %r1477;
	shl.b32 	%r1479, %r1457, 2;
	and.b32  	%r1480, %r1479, 1020;
	add.s32 	%r1481, %r245, %r1480;
	ld.shared.u32 	%r1482, [%r1481];
	shr.u32 	%r1483, %r1458, 6;
	and.b32  	%r1484, %r1483, 1020;
	add.s32 	%r1485, %r258, %r1484;
	ld.shared.u32 	%r1486, [%r1485];
	xor.b32  	%r1487, %r1486, %r1482;
	shr.u32 	%r1488, %r1459, 14;
	and.b32  	%r1489, %r1488, 1020;
	add.s32 	%r1490, %r246, %r1489;
	ld.shared.u32 	%r1491, [%r1490];
	xor.b32  	%r1492, %r1487, %r1491;
	shr.u32 	%r1493, %r1456, 22;
	and.b32  	%r1494, %r1493, 1020;
	add.s32 	%r1495, %r252, %r1494;
	ld.shared.u32 	%r1496, [%r1495];
	xor.b32  	%r1497, %r1492, %r1496;
	shl.b32 	%r1498, %r1458, 2;
	and.b32  	%r1499, %r1498, 1020;
	add.s32 	%r1500, %r245, %r1499;
	ld.shared.u32 	%r1501, [%r1500];
	shr.u32 	%r1502, %r1459, 6;
	and.b32  	%r1503, %r1502, 1020;
	add.s32 	%r1504, %r258, %r1503;
	ld.shared.u32 	%r1505, [%r1504];
	xor.b32  	%r1506, %r1505, %r1501;
	shr.u32 	%r1507, %r1456, 14;
	and.b32  	%r1508, %r1507, 1020;
	add.s32 	%r1509, %r246, %r1508;
	ld.shared.u32 	%r1510, [%r1509];
	xor.b32  	%r1511, %r1506, %r1510;
	shr.u32 	%r1512, %r1457, 22;
	and.b32  	%r1513, %r1512, 1020;
	add.s32 	%r1514, %r252, %r1513;
	ld.shared.u32 	%r1515, [%r1514];
	xor.b32  	%r1516, %r1511, %r1515;
	shl.b32 	%r1517, %r1459, 2;
	and.b32  	%r1518, %r1517, 1020;
	add.s32 	%r1519, %r245, %r1518;
	ld.shared.u32 	%r1520, [%r1519];
	shr.u32 	%r1521, %r1456, 6;
	and.b32  	%r1522, %r1521, 1020;
	add.s32 	%r1523, %r258, %r1522;
	ld.shared.u32 	%r1524, [%r1523];
	xor.b32  	%r1525, %r1524, %r1520;
	shr.u32 	%r1526, %r1457, 14;
	and.b32  	%r1527, %r1526, 1020;
	add.s32 	%r1528, %r246, %r1527;
	ld.shared.u32 	%r1529, [%r1528];
	xor.b32  	%r1530, %r1525, %r1529;
	shr.u32 	%r1531, %r1458, 22;
	and.b32  	%r1532, %r1531, 1020;
	add.s32 	%r1533, %r252, %r1532;
	ld.shared.u32 	%r1534, [%r1533];
	xor.b32  	%r1535, %r1530, %r1534;
	xor.b32  	%r1536, %r1478, %r78;
	xor.b32  	%r1537, %r1497, %r79;
	xor.b32  	%r1538, %r1516, %r80;
	xor.b32  	%r1539, %r1535, %r81;
	shl.b32 	%r1540, %r1536, 2;
	and.b32  	%r1541, %r1540, 1020;
	add.s32 	%r1542, %r245, %r1541;
	ld.shared.u32 	%r1543, [%r1542];
	shr.u32 	%r1544, %r1537, 6;
	and.b32  	%r1545, %r1544, 1020;
	add.s32 	%r1546, %r258, %r1545;
	ld.shared.u32 	%r1547, [%r1546];
	xor.b32  	%r1548, %r1547, %r1543;
	shr.u32 	%r1549, %r1538, 14;
	and.b32  	%r1550, %r1549, 1020;
	add.s32 	%r1551, %r246, %r1550;
	ld.shared.u32 	%r1552, [%r1551];
	xor.b32  	%r1553, %r1548, %r1552;
	shr.u32 	%r1554, %r1539, 22;
	and.b32  	%r1555, %r1554, 1020;
	add.s32 	%r1556, %r252, %r1555;
	ld.shared.u32 	%r1557, [%r1556];
	xor.b32  	%r1558, %r1553, %r1557;
	shl.b32 	%r1559, %r1537, 2;
	and.b32  	%r1560, %r1559, 1020;
	add.s32 	%r1561, %r245, %r1560;
	ld.shared.u32 	%r1562, [%r1561];
	shr.u32 	%r1563, %r1538, 6;
	and.b32  	%r1564, %r1563, 1020;
	add.s32 	%r1565, %r258, %r1564;
	ld.shared.u32 	%r1566, [%r1565];
	xor.b32  	%r1567, %r1566, %r1562;
	shr.u32 	%r1568, %r1539, 14;
	and.b32  	%r1569, %r1568, 1020;
	add.s32 	%r1570, %r246, %r1569;
	ld.shared.u32 	%r1571, [%r1570];
	xor.b32  	%r1572, %r1567, %r1571;
	shr.u32 	%r1573, %r1536, 22;
	and.b32  	%r1574, %r1573, 1020;
	add.s32 	%r1575, %r252, %r1574;
	ld.shared.u32 	%r1576, [%r1575];
	xor.b32  	%r1577, %r1572, %r1576;
	shl.b32 	%r1578, %r1538, 2;
	and.b32  	%r1579, %r1578, 1020;
	add.s32 	%r1580, %r245, %r1579;
	ld.shared.u32 	%r1581, [%r1580];
	shr.u32 	%r1582, %r1539, 6;
	and.b32  	%r1583, %r1582, 1020;
	add.s32 	%r1584, %r258, %r1583;
	ld.shared.u32 	%r1585, [%r1584];
	xor.b32  	%r1586, %r1585, %r1581;
	shr.u32 	%r1587, %r1536, 14;
	and.b32  	%r1588, %r1587, 1020;
	add.s32 	%r1589, %r246, %r1588;
	ld.shared.u32 	%r1590, [%r1589];
	xor.b32  	%r1591, %r1586, %r1590;
	shr.u32 	%r1592, %r1537, 22;
	and.b32  	%r1593, %r1592, 1020;
	add.s32 	%r1594, %r252, %r1593;
	ld.shared.u32 	%r1595, [%r1594];
	xor.b32  	%r1596, %r1591, %r1595;
	shl.b32 	%r1597, %r1539, 2;
	and.b32  	%r1598, %r1597, 1020;
	add.s32 	%r1599, %r245, %r1598;
	ld.shared.u32 	%r1600, [%r1599];
	shr.u32 	%r1601, %r1536, 6;
	and.b32  	%r1602, %r1601, 1020;
	add.s32 	%r1603, %r258, %r1602;
	ld.shared.u32 	%r1604, [%r1603];
	xor.b32  	%r1605, %r1604, %r1600;
	shr.u32 	%r1606, %r1537, 14;
	and.b32  	%r1607, %r1606, 1020;
	add.s32 	%r1608, %r246, %r1607;
	ld.shared.u32 	%r1609, [%r1608];
	xor.b32  	%r1610, %r1605, %r1609;
	shr.u32 	%r1611, %r1538, 22;
	and.b32  	%r1612, %r1611, 1020;
	add.s32 	%r1613, %r252, %r1612;
	ld.shared.u32 	%r1614, [%r1613];
	xor.b32  	%r1615, %r1610, %r1614;
	xor.b32  	%r1616, %r1558, %r82;
	xor.b32  	%r1617, %r1577, %r83;
	xor.b32  	%r1618, %r1596, %r84;
	xor.b32  	%r1619, %r1615, %r85;
	shl.b32 	%r1620, %r1616, 2;
	and.b32  	%r1621, %r1620, 1020;
	add.s32 	%r1622, %r245, %r1621;
	ld.shared.u32 	%r1623, [%r1622];
	shr.u32 	%r1624, %r1617, 6;
	and.b32  	%r1625, %r1624, 1020;
	add.s32 	%r1626, %r258, %r1625;
	ld.shared.u32 	%r1627, [%r1626];
	xor.b32  	%r1628, %r1627, %r1623;
	shr.u32 	%r1629, %r1618, 14;
	and.b32  	%r1630, %r1629, 1020;
	add.s32 	%r1631, %r246, %r1630;
	ld.shared.u32 	%r1632, [%r1631];
	xor.b32  	%r1633, %r1628, %r1632;
	shr.u32 	%r1634, %r1619, 22;
	and.b32  	%r1635, %r1634, 1020;
	add.s32 	%r1636, %r252, %r1635;
	ld.shared.u32 	%r1637, [%r1636];
	xor.b32  	%r1638, %r1633, %r1637;
	shl.b32 	%r1639, %r1617, 2;
	and.b32  	%r1640, %r1639, 1020;
	add.s32 	%r1641, %r245, %r1640;
	ld.shared.u32 	%r1642, [%r1641];
	shr.u32 	%r1643, %r1618, 6;
	and.b32  	%r1644, %r1643, 1020;
	add.s32 	%r1645, %r258, %r1644;
	ld.shared.u32 	%r1646, [%r1645];
	xor.b32  	%r1647, %r1646, %r1642;
	shr.u32 	%r1648, %r1619, 14;
	and.b32  	%r1649, %r1648, 1020;
	add.s32 	%r1650, %r246, %r1649;
	ld.shared.u32 	%r1651, [%r1650];
	xor.b32  	%r1652, %r1647, %r1651;
	shr.u32 	%r1653, %r1616, 22;
	and.b32  	%r1654, %r1653, 1020;
	add.s32 	%r1655, %r252, %r1654;
	ld.shared.u32 	%r1656, [%r1655];
	xor.b32  	%r1657, %r1652, %r1656;
	shl.b32 	%r1658, %r1618, 2;
	and.b32  	%r1659, %r1658, 1020;
	add.s32 	%r1660, %r245, %r1659;
	ld.shared.u32 	%r1661, [%r1660];
	shr.u32 	%r1662, %r1619, 6;
	and.b32  	%r1663, %r1662, 1020;
	add.s32 	%r1664, %r258, %r1663;
	ld.shared.u32 	%r1665, [%r1664];
	xor.b32  	%r1666, %r1665, %r1661;
	shr.u32 	%r1667, %r1616, 14;
	and.b32  	%r1668, %r1667, 1020;
	add.s32 	%r1669, %r246, %r1668;
	ld.shared.u32 	%r1670, [%r1669];
	xor.b32  	%r1671, %r1666, %r1670;
	shr.u32 	%r1672, %r1617, 22;
	and.b32  	%r1673, %r1672, 1020;
	add.s32 	%r1674, %r252, %r1673;
	ld.shared.u32 	%r1675, [%r1674];
	xor.b32  	%r1676, %r1671, %r1675;
	shl.b32 	%r1677, %r1619, 2;
	and.b32  	%r1678, %r1677, 1020;
	add.s32 	%r1679, %r245, %r1678;
	ld.shared.u32 	%r1680, [%r1679];
	shr.u32 	%r1681, %r1616, 6;
	and.b32  	%r1682, %r1681, 1020;
	add.s32 	%r1683, %r258, %r1682;
	ld.shared.u32 	%r1684, [%r1683];
	xor.b32  	%r1685, %r1684, %r1680;
	shr.u32 	%r1686, %r1617, 14;
	and.b32  	%r1687, %r1686, 1020;
	add.s32 	%r1688, %r246, %r1687;
	ld.shared.u32 	%r1689, [%r1688];
	xor.b32  	%r1690, %r1685, %r1689;
	shr.u32 	%r1691, %r1618, 22;
	and.b32  	%r1692, %r1691, 1020;
	add.s32 	%r1693, %r252, %r1692;
	ld.shared.u32 	%r1694, [%r1693];
	xor.b32  	%r1695, %r1690, %r1694;
	xor.b32  	%r1696, %r1638, %r86;
	xor.b32  	%r1697, %r1657, %r87;
	xor.b32  	%r1698, %r1676, %r88;
	xor.b32  	%r1699, %r1695, %r89;
	shl.b32 	%r1700, %r1696, 2;
	and.b32  	%r1701, %r1700, 1020;
	add.s32 	%r1702, %r245, %r1701;
	ld.shared.u32 	%r1703, [%r1702];
	shr.u32 	%r1704, %r1697, 6;
	and.b32  	%r1705, %r1704, 1020;
	add.s32 	%r1706, %r258, %r1705;
	ld.shared.u32 	%r1707, [%r1706];
	xor.b32  	%r1708, %r1707, %r1703;
	shr.u32 	%r1709, %r1698, 14;
	and.b32  	%r1710, %r1709, 1020;
	add.s32 	%r1711, %r246, %r1710;
	ld.shared.u32 	%r1712, [%r1711];
	xor.b32  	%r1713, %r1708, %r1712;
	shr.u32 	%r1714, %r1699, 22;
	and.b32  	%r1715, %r1714, 1020;
	add.s32 	%r1716, %r252, %r1715;
	ld.shared.u32 	%r1717, [%r1716];
	xor.b32  	%r1718, %r1713, %r1717;
	shl.b32 	%r1719, %r1697, 2;
	and.b32  	%r1720, %r1719, 1020;
	add.s32 	%r1721, %r245, %r1720;
	ld.shared.u32 	%r1722, [%r1721];
	shr.u32 	%r1723, %r1698, 6;
	and.b32  	%r1724, %r1723, 1020;
	add.s32 	%r1725, %r258, %r1724;
	ld.shared.u32 	%r1726, [%r1725];
	xor.b32  	%r1727, %r1726, %r1722;
	shr.u32 	%r1728, %r1699, 14;
	and.b32  	%r1729, %r1728, 1020;
	add.s32 	%r1730, %r246, %r1729;
	ld.shared.u32 	%r1731, [%r1730];
	xor.b32  	%r1732, %r1727, %r1731;
	shr.u32 	%r1733, %r1696, 22;
	and.b32  	%r1734, %r1733, 1020;
	add.s32 	%r1735, %r252, %r1734;
	ld.shared.u32 	%r1736, [%r1735];
	xor.b32  	%r1737, %r1732, %r1736;
	shl.b32 	%r1738, %r1698, 2;
	and.b32  	%r1739, %r1738, 1020;
	add.s32 	%r1740, %r245, %r1739;
	ld.shared.u32 	%r1741, [%r1740];
	shr.u32 	%r1742, %r1699, 6;
	and.b32  	%r1743, %r1742, 1020;
	add.s32 	%r1744, %r258, %r1743;
	ld.shared.u32 	%r1745, [%r1744];
	xor.b32  	%r1746, %r1745, %r1741;
	shr.u32 	%r1747, %r1696, 14;
	and.b32  	%r1748, %r1747, 1020;
	add.s32 	%r1749, %r246, %r1748;
	ld.shared.u32 	%r1750, [%r1749];
	xor.b32  	%r1751, %r1746, %r1750;
	shr.u32 	%r1752, %r1697, 22;
	and.b32  	%r1753, %r1752, 1020;
	add.s32 	%r1754, %r252, %r1753;
	ld.shared.u32 	%r1755, [%r1754];
	xor.b32  	%r1756, %r1751, %r1755;
	shl.b32 	%r1757, %r1699, 2;
	and.b32  	%r1758, %r1757, 1020;
	add.s32 	%r1759, %r245, %r1758;
	ld.shared.u32 	%r1760, [%r1759];
	shr.u32 	%r1761, %r1696, 6;
	and.b32  	%r1762, %r1761, 1020;
	add.s32 	%r1763, %r258, %r1762;
	ld.shared.u32 	%r1764, [%r1763];
	xor.b32  	%r1765, %r1764, %r1760;
	shr.u32 	%r1766, %r1697, 14;
	and.b32  	%r1767, %r1766, 1020;
	add.s32 	%r1768, %r246, %r1767;
	ld.shared.u32 	%r1769, [%r1768];
	xor.b32  	%r1770, %r1765, %r1769;
	shr.u32 	%r1771, %r1698, 22;
	and.b32  	%r1772, %r1771, 1020;
	add.s32 	%r1773, %r252, %r1772;
	ld.shared.u32 	%r1774, [%r1773];
	xor.b32  	%r1775, %r1770, %r1774;
	xor.b32  	%r1776, %r1718, %r90;
	xor.b32  	%r1777, %r1737, %r91;
	xor.b32  	%r1778, %r1756, %r92;
	xor.b32  	%r1779, %r1775, %r93;
	shl.b32 	%r1780, %r1776, 2;
	and.b32  	%r1781, %r1780, 1020;
	add.s32 	%r1782, %r245, %r1781;
	ld.shared.u32 	%r1783, [%r1782];
	shr.u32 	%r1784, %r1777, 6;
	and.b32  	%r1785, %r1784, 1020;
	add.s32 	%r1786, %r258, %r1785;
	ld.shared.u32 	%r1787, [%r1786];
	xor.b32  	%r1788, %r1787, %r1783;
	shr.u32 	%r1789, %r1778, 14;
	and.b32  	%r1790, %r1789, 1020;
	add.s32 	%r1791, %r246, %r1790;
	ld.shared.u32 	%r1792, [%r1791];
	xor.b32  	%r1793, %r1788, %r1792;
	shr.u32 	%r1794, %r1779, 22;
	and.b32  	%r1795, %r1794, 1020;
	add.s32 	%r1796, %r252, %r1795;
	ld.shared.u32 	%r1797, [%r1796];
	xor.b32  	%r1798, %r1793, %r1797;
	shl.b32 	%r1799, %r1777, 2;
	and.b32  	%r1800, %r1799, 1020;
	add.s32 	%r1801, %r245, %r1800;
	ld.shared.u32 	%r1802, [%r1801];
	shr.u32 	%r1803, %r1778, 6;
	and.b32  	%r1804, %r1803, 1020;
	add.s32 	%r1805, %r258, %r1804;
	ld.shared.u32 	%r1806, [%r1805];
	xor.b32  	%r1807, %r1806, %r1802;
	shr.u32 	%r1808, %r1779, 14;
	and.b32  	%r1809, %r1808, 1020;
	add.s32 	%r1810, %r246, %r1809;
	ld.shared.u32 	%r1811, [%r1810];
	xor.b32  	%r1812, %r1807, %r1811;
	shr.u32 	%r1813, %r1776, 22;
	and.b32  	%r1814, %r1813, 1020;
	add.s32 	%r1815, %r252, %r1814;
	ld.shared.u32 	%r1816, [%r1815];
	xor.b32  	%r1817, %r1812, %r1816;
	shl.b32 	%r1818, %r1778, 2;
	and.b32  	%r1819, %r1818, 1020;
	add.s32 	%r1820, %r245, %r1819;
	ld.shared.u32 	%r1821, [%r1820];
	shr.u32 	%r1822, %r1779, 6;
	and.b32  	%r1823, %r1822, 1020;
	add.s32 	%r1824, %r258, %r1823;
	ld.shared.u32 	%r1825, [%r1824];
	xor.b32  	%r1826, %r1825, %r1821;
	shr.u32 	%r1827, %r1776, 14;
	and.b32  	%r1828, %r1827, 1020;
	add.s32 	%r1829, %r246, %r1828;
	ld.shared.u32 	%r1830, [%r1829];
	xor.b32  	%r1831, %r1826, %r1830;
	shr.u32 	%r1832, %r1777, 22;
	and.b32  	%r1833, %r1832, 1020;
	add.s32 	%r1834, %r252, %r1833;
	ld.shared.u32 	%r1835, [%r1834];
	xor.b32  	%r1836, %r1831, %r1835;
	shl.b32 	%r1837, %r1779, 2;
	and.b32  	%r1838, %r1837, 1020;
	add.s32 	%r1839, %r245, %r1838;
	ld.shared.u32 	%r1840, [%r1839];
	shr.u32 	%r1841, %r1776, 6;
	and.b32  	%r1842, %r1841, 1020;
	add.s32 	%r1843, %r258, %r1842;
	ld.shared.u32 	%r1844, [%r1843];
	xor.b32  	%r1845, %r1844, %r1840;
	shr.u32 	%r1846, %r1777, 14;
	and.b32  	%r1847, %r1846, 1020;
	add.s32 	%r1848, %r246, %r1847;
	ld.shared.u32 	%r1849, [%r1848];
	xor.b32  	%r1850, %r1845, %r1849;
	shr.u32 	%r1851, %r1778, 22;
	and.b32  	%r1852, %r1851, 1020;
	add.s32 	%r1853, %r252, %r1852;
	ld.shared.u32 	%r1854, [%r1853];
	xor.b32  	%r1855, %r1850, %r1854;
	xor.b32  	%r1856, %r1798, %r94;
	xor.b32  	%r1857, %r1817, %r95;
	xor.b32  	%r1858, %r1836, %r96;
	xor.b32  	%r1859, %r1855, %r97;
	shl.b32 	%r1860, %r1856, 2;
	and.b32  	%r1861, %r1860, 1020;
	add.s32 	%r1862, %r245, %r1861;
	ld.shared.u32 	%r1863, [%r1862];
	shr.u32 	%r1864, %r1857, 6;
	and.b32  	%r1865, %r1864, 1020;
	add.s32 	%r1866, %r258, %r1865;
	ld.shared.u32 	%r1867, [%r1866];
	xor.b32  	%r1868, %r1867, %r1863;
	shr.u32 	%r1869, %r1858, 14;
	and.b32  	%r1870, %r1869, 1020;
	add.s32 	%r1871, %r246, %r1870;
	ld.shared.u32 	%r1872, [%r1871];
	xor.b32  	%r1873, %r1868, %r1872;
	shr.u32 	%r1874, %r1859, 22;
	and.b32  	%r1875, %r1874, 1020;
	add.s32 	%r1876, %r252, %r1875;
	ld.shared.u32 	%r1877, [%r1876];
	xor.b32  	%r1878, %r1873, %r1877;
	shl.b32 	%r1879, %r1857, 2;
	and.b32  	%r1880, %r1879, 1020;
	add.s32 	%r1881, %r245, %r1880;
	ld.shared.u32 	%r1882, [%r1881];
	shr.u32 	%r1883, %r1858, 6;
	and.b32  	%r1884, %r1883, 1020;
	add.s32 	%r1885, %r258, %r1884;
	ld.shared.u32 	%r1886, [%r1885];
	xor.b32  	%r1887, %r1886, %r1882;
	shr.u32 	%r1888, %r1859, 14;
	and.b32  	%r1889, %r1888, 1020;
	add.s32 	%r1890, %r246, %r1889;
	ld.shared.u32 	%r1891, [%r1890];
	xor.b32  	%r1892, %r1887, %r1891;
	shr.u32 	%r1893, %r1856, 22;
	and.b32  	%r1894, %r1893, 1020;
	add.s32 	%r1895, %r252, %r1894;
	ld.shared.u32 	%r1896, [%r1895];
	xor.b32  	%r1897, %r1892, %r1896;
	shl.b32 	%r1898, %r1858, 2;
	and.b32  	%r1899, %r1898, 1020;
	add.s32 	%r1900, %r245, %r1899;
	ld.shared.u32 	%r1901, [%r1900];
	shr.u32 	%r1902, %r1859, 6;
	and.b32  	%r1903, %r1902, 1020;
	add.s32 	%r1904, %r258, %r1903;
	ld.shared.u32 	%r1905, [%r1904];
	xor.b32  	%r1906, %r1905, %r1901;
	shr.u32 	%r1907, %r1856, 14;
	and.b32  	%r1908, %r1907, 1020;
	add.s32 	%r1909, %r246, %r1908;
	ld.shared.u32 	%r1910, [%r1909];
	xor.b32  	%r1911, %r1906, %r1910;
	shr.u32 	%r1912, %r1857, 22;
	and.b32  	%r1913, %r1912, 1020;
	add.s32 	%r1914, %r252, %r1913;
	ld.shared.u32 	%r1915, [%r1914];
	xor.b32  	%r1916, %r1911, %r1915;
	shl.b32 	%r1917, %r1859, 2;
	and.b32  	%r1918, %r1917, 1020;
	add.s32 	%r1919, %r245, %r1918;
	ld.shared.u32 	%r1920, [%r1919];
	shr.u32 	%r1921, %r1856, 6;
	and.b32  	%r1922, %r1921, 1020;
	add.s32 	%r1923, %r258, %r1922;
	ld.shared.u32 	%r1924, [%r1923];
	xor.b32  	%r1925, %r1924, %r1920;
	shr.u32 	%r1926, %r1857, 14;
	and.b32  	%r1927, %r1926, 1020;
	add.s32 	%r1928, %r246, %r1927;
	ld.shared.u32 	%r1929, [%r1928];
	xor.b32  	%r1930, %r1925, %r1929;
	shr.u32 	%r1931, %r1858, 22;
	and.b32  	%r1932, %r1931, 1020;
	add.s32 	%r1933, %r252, %r1932;
	ld.shared.u32 	%r1934, [%r1933];
	xor.b32  	%r1935, %r1930, %r1934;
	xor.b32  	%r1936, %r1878, %r98;
	xor.b32  	%r1937, %r1897, %r99;
	xor.b32  	%r1938, %r1916, %r100;
	xor.b32  	%r1939, %r1935, %r101;
	shl.b32 	%r1940, %r1936, 2;
	and.b32  	%r1941, %r1940, 1020;
	add.s32 	%r1942, %r245, %r1941;
	ld.shared.u32 	%r1943, [%r1942];
	shr.u32 	%r1944, %r1937, 6;
	and.b32  	%r1945, %r1944, 1020;
	add.s32 	%r1946, %r258, %r1945;
	ld.shared.u32 	%r1947, [%r1946];
	xor.b32  	%r1948, %r1947, %r1943;
	shr.u32 	%r1949, %r1938, 14;
	and.b32  	%r1950, %r1949, 1020;
	add.s32 	%r1951, %r246, %r1950;
	ld.shared.u32 	%r1952, [%r1951];
	xor.b32  	%r1953, %r1948, %r1952;
	shr.u32 	%r1954, %r1939, 22;
	and.b32  	%r1955, %r1954, 1020;
	add.s32 	%r1956, %r252, %r1955;
	ld.shared.u32 	%r1957, [%r1956];
	xor.b32  	%r1958, %r1953, %r1957;
	shl.b32 	%r1959, %r1937, 2;
	and.b32  	%r1960, %r1959, 1020;
	add.s32 	%r1961, %r245, %r1960;
	ld.shared.u32 	%r1962, [%r1961];
	shr.u32 	%r1963, %r1938, 6;
	and.b32  	%r1964, %r1963, 1020;
	add.s32 	%r1965, %r258, %r1964;
	ld.shared.u32 	%r1966, [%r1965];
	xor.b32  	%r1967, %r1966, %r1962;
	shr.u32 	%r1968, %r1939, 14;
	and.b32  	%r1969, %r1968, 1020;
	add.s32 	%r1970, %r246, %r1969;
	ld.shared.u32 	%r1971, [%r1970];
	xor.b32  	%r1972, %r1967, %r1971;
	shr.u32 	%r1973, %r1936, 22;
	and.b32  	%r1974, %r1973, 1020;
	add.s32 	%r1975, %r252, %r1974;
	ld.shared.u32 	%r1976, [%r1975];
	xor.b32  	%r1977, %r1972, %r1976;
	shl.b32 	%r1978, %r1938, 2;
	and.b32  	%r1979, %r1978, 1020;
	add.s32 	%r1980, %r245, %r1979;
	ld.shared.u32 	%r1981, [%r1980];
	shr.u32 	%r1982, %r1939, 6;
	and.b32  	%r1983, %r1982, 1020;
	add.s32 	%r1984, %r258, %r1983;
	ld.shared.u32 	%r1985, [%r1984];
	xor.b32  	%r1986, %r1985, %r1981;
	shr.u32 	%r1987, %r1936, 14;
	and.b32  	%r1988, %r1987, 1020;
	add.s32 	%r1989, %r246, %r1988;
	ld.shared.u32 	%r1990, [%r1989];
	xor.b32  	%r1991, %r1986, %r1990;
	shr.u32 	%r1992, %r1937, 22;
	and.b32  	%r1993, %r1992, 1020;
	add.s32 	%r1994, %r252, %r1993;
	ld.shared.u32 	%r1995, [%r1994];
	xor.b32  	%r1996, %r1991, %r1995;
	shl.b32 	%r1997, %r1939, 2;
	and.b32  	%r1998, %r1997, 1020;
	add.s32 	%r1999, %r245, %r1998;
	ld.shared.u32 	%r2000, [%r1999];
	shr.u32 	%r2001, %r1936, 6;
	and.b32  	%r2002, %r2001, 1020;
	add.s32 	%r2003, %r258, %r2002;
	ld.shared.u32 	%r2004, [%r2003];
	xor.b32  	%r2005, %r2004, %r2000;
	shr.u32 	%r2006, %r1937, 14;
	and.b32  	%r2007, %r2006, 1020;
	add.s32 	%r2008, %r246, %r2007;
	ld.shared.u32 	%r2009, [%r2008];
	xor.b32  	%r2010, %r2005, %r2009;
	shr.u32 	%r2011, %r1938, 22;
	and.b32  	%r2012, %r2011, 1020;
	add.s32 	%r2013, %r252, %r2012;
	ld.shared.u32 	%r2014, [%r2013];
	xor.b32  	%r2015, %r2010, %r2014;
	xor.b32  	%r2016, %r1958, %r102;
	xor.b32  	%r2017, %r1977, %r103;
	xor.b32  	%r2018, %r1996, %r104;
	xor.b32  	%r2019, %r2015, %r105;
	shl.b32 	%r2020, %r2016, 2;
	and.b32  	%r2021, %r2020, 1020;
	add.s32 	%r2022, %r245, %r2021;
	ld.shared.u32 	%r2023, [%r2022];
	shr.u32 	%r2024, %r2017, 6;
	and.b32  	%r2025, %r2024, 1020;
	add.s32 	%r2026, %r258, %r2025;
	ld.shared.u32 	%r2027, [%r2026];
	xor.b32  	%r2028, %r2027, %r2023;
	shr.u32 	%r2029, %r2018, 14;
	and.b32  	%r2030, %r2029, 1020;
	add.s32 	%r2031, %r246, %r2030;
	ld.shared.u32 	%r2032, [%r2031];
	xor.b32  	%r2033, %r2028, %r2032;
	shr.u32 	%r2034, %r2019, 22;
	and.b32  	%r2035, %r2034, 1020;
	add.s32 	%r2036, %r252, %r2035;
	ld.shared.u32 	%r2037, [%r2036];
	xor.b32  	%r2038, %r2033, %r2037;
	shl.b32 	%r2039, %r2017, 2;
	and.b32  	%r2040, %r2039, 1020;
	add.s32 	%r2041, %r245, %r2040;
	ld.shared.u32 	%r2042, [%r2041];
	shr.u32 	%r2043, %r2018, 6;
	and.b32  	%r2044, %r2043, 1020;
	add.s32 	%r2045, %r258, %r2044;
	ld.shared.u32 	%r2046, [%r2045];
	xor.b32  	%r2047, %r2046, %r2042;
	shr.u32 	%r2048, %r2019, 14;
	and.b32  	%r2049, %r2048, 1020;
	add.s32 	%r2050, %r246, %r2049;
	ld.shared.u32 	%r2051, [%r2050];
	xor.b32  	%r2052, %r2047, %r2051;
	shr.u32 	%r2053, %r2016, 22;
	and.b32  	%r2054, %r2053, 1020;
	add.s32 	%r2055, %r252, %r2054;
	ld.shared.u32 	%r2056, [%r2055];
	xor.b32  	%r2057, %r2052, %r2056;
	shl.b32 	%r2058, %r2018, 2;
	and.b32  	%r2059, %r2058, 1020;
	add.s32 	%r2060, %r245, %r2059;
	ld.shared.u32 	%r2061, [%r2060];
	shr.u32 	%r2062, %r2019, 6;
	and.b32  	%r2063, %r2062, 1020;
	add.s32 	%r2064, %r258, %r2063;
	ld.shared.u32 	%r2065, [%r2064];
	xor.b32  	%r2066, %r2065, %r2061;
	shr.u32 	%r2067, %r2016, 14;
	and.b32  	%r2068, %r2067, 1020;
	add.s32 	%r2069, %r246, %r2068;
	ld.shared.u32 	%r2070, [%r2069];
	xor.b32  	%r2071, %r2066, %r2070;
	shr.u32 	%r2072, %r2017, 22;
	and.b32  	%r2073, %r2072, 1020;
	add.s32 	%r2074, %r252, %r2073;
	ld.shared.u32 	%r2075, [%r2074];
	xor.b32  	%r2076, %r2071, %r2075;
	shl.b32 	%r2077, %r2019, 2;
	and.b32  	%r2078, %r2077, 1020;
	add.s32 	%r2079, %r245, %r2078;
	ld.shared.u32 	%r2080, [%r2079];
	shr.u32 	%r2081, %r2016, 6;
	and.b32  	%r2082, %r2081, 1020;
	add.s32 	%r2083, %r258, %r2082;
	ld.shared.u32 	%r2084, [%r2083];
	xor.b32  	%r2085, %r2084, %r2080;
	shr.u32 	%r2086, %r2017, 14;
	and.b32  	%r2087, %r2086, 1020;
	add.s32 	%r2088, %r246, %r2087;
	ld.shared.u32 	%r2089, [%r2088];
	xor.b32  	%r2090, %r2085, %r2089;
	shr.u32 	%r2091, %r2018, 22;
	and.b32  	%r2092, %r2091, 1020;
	add.s32 	%r2093, %r252, %r2092;
	ld.shared.u32 	%r2094, [%r2093];
	xor.b32  	%r2095, %r2090, %r2094;
	xor.b32  	%r2096, %r2038, %r106;
	xor.b32  	%r2097, %r2057, %r107;
	xor.b32  	%r2098, %r2076, %r108;
	xor.b32  	%r2099, %r2095, %r109;
	shl.b32 	%r2100, %r2096, 2;
	and.b32  	%r2101, %r2100, 1020;
	add.s32 	%r2102, %r245, %r2101;
	ld.shared.u32 	%r2103, [%r2102];
	shr.u32 	%r2104, %r2097, 6;
	and.b32  	%r2105, %r2104, 1020;
	add.s32 	%r2106, %r258, %r2105;
	ld.shared.u32 	%r2107, [%r2106];
	xor.b32  	%r2108, %r2107, %r2103;
	shr.u32 	%r2109, %r2098, 14;
	and.b32  	%r2110, %r2109, 1020;
	add.s32 	%r2111, %r246, %r2110;
	ld.shared.u32 	%r2112, [%r2111];
	xor.b32  	%r2113, %r2108, %r2112;
	shr.u32 	%r2114, %r2099, 22;
	and.b32  	%r2115, %r2114, 1020;
	add.s32 	%r2116, %r252, %r2115;
	ld.shared.u32 	%r2117, [%r2116];
	xor.b32  	%r2118, %r2113, %r2117;
	shl.b32 	%r2119, %r2097, 2;
	and.b32  	%r2120, %r2119, 1020;
	add.s32 	%r2121, %r245, %r2120;
	ld.shared.u32 	%r2122, [%r2121];
	shr.u32 	%r2123, %r2098, 6;
	and.b32  	%r2124, %r2123, 1020;
	add.s32 	%r2125, %r258, %r2124;
	ld.shared.u32 	%r2126, [%r2125];
	xor.b32  	%r2127, %r2126, %r2122;
	shr.u32 	%r2128, %r2099, 14;
	and.b32  	%r2129, %r2128, 1020;
	add.s32 	%r2130, %r246, %r2129;
	ld.shared.u32 	%r2131, [%r2130];
	xor.b32  	%r2132, %r2127, %r2131;
	shr.u32 	%r2133, %r2096, 22;
	and.b32  	%r2134, %r2133, 1020;
	add.s32 	%r2135, %r252, %r2134;
	ld.shared.u32 	%r2136, [%r2135];
	xor.b32  	%r2137, %r2132, %r2136;
	shl.b32 	%r2138, %r2098, 2;
	and.b32  	%r2139, %r2138, 1020;
	add.s32 	%r2140, %r245, %r2139;
	ld.shared.u32 	%r2141, [%r2140];
	shr.u32 	%r2142, %r2099, 6;
	and.b32  	%r2143, %r2142, 1020;
	add.s32 	%r2144, %r258, %r2143;
	ld.shared.u32 	%r2145, [%r2144];
	xor.b32  	%r2146, %r2145, %r2141;
	shr.u32 	%r2147, %r2096, 14;
	and.b32  	%r2148, %r2147, 1020;
	add.s32 	%r2149, %r246, %r2148;
	ld.shared.u32 	%r2150, [%r2149];
	xor.b32  	%r2151, %r2146, %r2150;
	shr.u32 	%r2152, %r2097, 22;
	and.b32  	%r2153, %r2152, 1020;
	add.s32 	%r2154, %r252, %r2153;
	ld.shared.u32 	%r2155, [%r2154];
	xor.b32  	%r2156, %r2151, %r2155;
	shl.b32 	%r2157, %r2099, 2;
	and.b32  	%r2158, %r2157, 1020;
	add.s32 	%r2159, %r245, %r2158;
	ld.shared.u32 	%r2160, [%r2159];
	shr.u32 	%r2161, %r2096, 6;
	and.b32  	%r2162, %r2161, 1020;
	add.s32 	%r2163, %r258, %r2162;
	ld.shared.u32 	%r2164, [%r2163];
	xor.b32  	%r2165, %r2164, %r2160;
	shr.u32 	%r2166, %r2097, 14;
	and.b32  	%r2167, %r2166, 1020;
	add.s32 	%r2168, %r246, %r2167;
	ld.shared.u32 	%r2169, [%r2168];
	xor.b32  	%r2170, %r2165, %r2169;
	shr.u32 	%r2171, %r2098, 22;
	and.b32  	%r2172, %r2171, 1020;
	add.s32 	%r2173, %r252, %r2172;
	ld.shared.u32 	%r2174, [%r2173];
	xor.b32  	%r2175, %r2170, %r2174;
	xor.b32  	%r2176, %r2118, %r110;
	xor.b32  	%r2177, %r2137, %r111;
	xor.b32  	%r2178, %r2156, %r112;
	xor.b32  	%r2179, %r2175, %r113;
	shl.b32 	%r2180, %r2176, 2;
	and.b32  	%r2181, %r2180, 1020;
	add.s32 	%r2182, %r245, %r2181;
	ld.shared.u32 	%r2183, [%r2182];
	shr.u32 	%r2184, %r2177, 6;
	and.b32  	%r2185, %r2184, 1020;
	add.s32 	%r2186, %r258, %r2185;
	ld.shared.u32 	%r2187, [%r2186];
	xor.b32  	%r2188, %r2187, %r2183;
	shr.u32 	%r2189, %r2178, 14;
	and.b32  	%r2190, %r2189, 1020;
	add.s32 	%r2191, %r246, %r2190;
	ld.shared.u32 	%r2192, [%r2191];
	xor.b32  	%r2193, %r2188, %r2192;
	shr.u32 	%r2194, %r2179, 22;
	and.b32  	%r2195, %r2194, 1020;
	add.s32 	%r2196, %r252, %r2195;
	ld.shared.u32 	%r2197, [%r2196];
	xor.b32  	%r2198, %r2193, %r2197;
	shl.b32 	%r2199, %r2177, 2;
	and.b32  	%r2200, %r2199, 1020;
	add.s32 	%r2201, %r245, %r2200;
	ld.shared.u32 	%r2202, [%r2201];
	shr.u32 	%r2203, %r2178, 6;
	and.b32  	%r2204, %r2203, 1020;
	add.s32 	%r2205, %r258, %r2204;
	ld.shared.u32 	%r2206, [%r2205];
	xor.b32  	%r2207, %r2206, %r2202;
	shr.u32 	%r2208, %r2179, 14;
	and.b32  	%r2209, %r2208, 1020;
	add.s32 	%r2210, %r246, %r2209;
	ld.shared.u32 	%r2211, [%r2210];
	xor.b32  	%r2212, %r2207, %r2211;
	shr.u32 	%r2213, %r2176, 22;
	and.b32  	%r2214, %r2213, 1020;
	add.s32 	%r2215, %r252, %r2214;
	ld.shared.u32 	%r2216, [%r2215];
	xor.b32  	%r2217, %r2212, %r2216;
	shl.b32 	%r2218, %r2178, 2;
	and.b32  	%r2219, %r2218, 1020;
	add.s32 	%r2220, %r245, %r2219;
	ld.shared.u32 	%r2221, [%r2220];
	shr.u32 	%r2222, %r2179, 6;
	and.b32  	%r2223, %r2222, 1020;
	add.s32 	%r2224, %r258, %r2223;
	ld.shared.u32 	%r2225, [%r2224];
	xor.b32  	%r2226, %r2225, %r2221;
	shr.u32 	%r2227, %r2176, 14;
	and.b32  	%r2228, %r2227, 1020;
	add.s32 	%r2229, %r246, %r2228;
	ld.shared.u32 	%r2230, [%r2229];
	xor.b32  	%r2231, %r2226, %r2230;
	shr.u32 	%r2232, %r2177, 22;
	and.b32  	%r2233, %r2232, 1020;
	add.s32 	%r2234, %r252, %r2233;
	ld.shared.u32 	%r2235, [%r2234];
	xor.b32  	%r2236, %r2231, %r2235;
	shl.b32 	%r2237, %r2179, 2;
	and.b32  	%r2238, %r2237, 1020;
	add.s32 	%r2239, %r245, %r2238;
	ld.shared.u32 	%r2240, [%r2239];
	shr.u32 	%r2241, %r2176, 6;
	and.b32  	%r2242, %r2241, 1020;
	add.s32 	%r2243, %r258, %r2242;
	ld.shared.u32 	%r2244, [%r2243];
	xor.b32  	%r2245, %r2244, %r2240;
	shr.u32 	%r2246, %r2177, 14;
	and.b32  	%r2247, %r2246, 1020;
	add.s32 	%r2248, %r246, %r2247;
	ld.shared.u32 	%r2249, [%r2248];
	xor.b32  	%r2250, %r2245, %r2249;
	shr.u32 	%r2251, %r2178, 22;
	and.b32  	%r2252, %r2251, 1020;
	add.s32 	%r2253, %r252, %r2252;
	ld.shared.u32 	%r2254, [%r2253];
	xor.b32  	%r2255, %r2250, %r2254;
	xor.b32  	%r2256, %r2198, %r114;
	xor.b32  	%r2257, %r2217, %r115;
	xor.b32  	%r2258, %r2236, %r116;
	xor.b32  	%r2259, %r2255, %r117;
	shl.b32 	%r2260, %r2256, 2;
	and.b32  	%r2261, %r2260, 1020;
	add.s32 	%r2262, %r245, %r2261;
	ld.shared.u32 	%r2263, [%r2262];
	shr.u32 	%r2264, %r2257, 6;
	and.b32  	%r2265, %r2264, 1020;
	add.s32 	%r2266, %r258, %r2265;
	ld.shared.u32 	%r2267, [%r2266];
	xor.b32  	%r2268, %r2267, %r2263;
	shr.u32 	%r2269, %r2258, 14;
	and.b32  	%r2270, %r2269, 1020;
	add.s32 	%r2271, %r246, %r2270;
	ld.shared.u32 	%r2272, [%r2271];
	xor.b32  	%r2273, %r2268, %r2272;
	shr.u32 	%r2274, %r2259, 22;
	and.b32  	%r2275, %r2274, 1020;
	add.s32 	%r2276, %r252, %r2275;
	ld.shared.u32 	%r2277, [%r2276];
	xor.b32  	%r2278, %r2273, %r2277;
	shl.b32 	%r2279, %r2257, 2;
	and.b32  	%r2280, %r2279, 1020;
	add.s32 	%r2281, %r245, %r2280;
	ld.shared.u32 	%r2282, [%r2281];
	shr.u32 	%r2283, %r2258, 6;
	and.b32  	%r2284, %r2283, 1020;
	add.s32 	%r2285, %r258, %r2284;
	ld.shared.u32 	%r2286, [%r2285];
	xor.b32  	%r2287, %r2286, %r2282;
	shr.u32 	%r2288, %r2259, 14;
	and.b32  	%r2289, %r2288, 1020;
	add.s32 	%r2290, %r246, %r2289;
	ld.shared.u32 	%r2291, [%r2290];
	xor.b32  	%r2292, %r2287, %r2291;
	shr.u32 	%r2293, %r2256, 22;
	and.b32  	%r2294, %r2293, 1020;
	add.s32 	%r2295, %r252, %r2294;
	ld.shared.u32 	%r2296, [%r2295];
	xor.b32  	%r2297, %r2292, %r2296;
	shl.b32 	%r2298, %r2258, 2;
	and.b32  	%r2299, %r2298, 1020;
	add.s32 	%r2300, %r245, %r2299;
	ld.shared.u32 	%r2301, [%r2300];
	shr.u32 	%r2302, %r2259, 6;
	and.b32  	%r2303, %r2302, 1020;
	add.s32 	%r2304, %r258, %r2303;
	ld.shared.u32 	%r2305, [%r2304];
	xor.b32  	%r2306, %r2305, %r2301;
	shr.u32 	%r2307, %r2256, 14;
	and.b32  	%r2308, %r2307, 1020;
	add.s32 	%r2309, %r246, %r2308;
	ld.shared.u32 	%r2310, [%r2309];
	xor.b32  	%r2311, %r2306, %r2310;
	shr.u32 	%r2312, %r2257, 22;
	and.b32  	%r2313, %r2312, 1020;
	add.s32 	%r2314, %r252, %r2313;
	ld.shared.u32 	%r2315, [%r2314];
	xor.b32  	%r2316, %r2311, %r2315;
	shl.b32 	%r2317, %r2259, 2;
	and.b32  	%r2318, %r2317, 1020;
	add.s32 	%r2319, %r245, %r2318;
	ld.shared.u32 	%r2320, [%r2319];
	shr.u32 	%r2321, %r2256, 6;
	and.b32  	%r2322, %r2321, 1020;
	add.s32 	%r2323, %r258, %r2322;
	ld.shared.u32 	%r2324, [%r2323];
	xor.b32  	%r2325, %r2324, %r2320;
	shr.u32 	%r2326, %r2257, 14;
	and.b32  	%r2327, %r2326, 1020;
	add.s32 	%r2328, %r246, %r2327;
	ld.shared.u32 	%r2329, [%r2328];
	xor.b32  	%r2330, %r2325, %r2329;
	shr.u32 	%r2331, %r2258, 22;
	and.b32  	%r2332, %r2331, 1020;
	add.s32 	%r2333, %r252, %r2332;
	ld.shared.u32 	%r2334, [%r2333];
	xor.b32  	%r2335, %r2330, %r2334;
	xor.b32  	%r2336, %r2278, %r118;
	xor.b32  	%r2337, %r2297, %r119;
	xor.b32  	%r2338, %r2316, %r120;
	xor.b32  	%r2339, %r2335, %r121;
	shl.b32 	%r2340, %r2336, 2;
	and.b32  	%r2341, %r2340, 1020;
	add.s32 	%r2342, %r252, %r2341;
	ld.shared.u8 	%r2343, [%r2342];
	shr.u32 	%r2344, %r2337, 6;
	and.b32  	%r2345, %r2344, 1020;
	add.s32 	%r2346, %r245, %r2345;
	ld.shared.u8 	%r2347, [%r2346+1];
	shl.b32 	%r2348, %r2347, 8;
	or.b32  	%r2349, %r2348, %r2343;
	shr.u32 	%r2350, %r2338, 14;
	and.b32  	%r2351, %r2350, 1020;
	add.s32 	%r2352, %r258, %r2351;
	ld.shared.u8 	%r2353, [%r2352+2];
	shl.b32 	%r2354, %r2353, 16;
	or.b32  	%r2355, %r2349, %r2354;
	shr.u32 	%r2356, %r2339, 22;
	and.b32  	%r2357, %r2356, 1020;
	add.s32 	%r2358, %r246, %r2357;
	ld.shared.u8 	%r2359, [%r2358+3];
	shl.b32 	%r2360, %r2359, 24;
	or.b32  	%r2361, %r2355, %r2360;
	shl.b32 	%r2362, %r2337, 2;
	and.b32  	%r2363, %r2362, 1020;
	add.s32 	%r2364, %r252, %r2363;
	ld.shared.u8 	%r2365, [%r2364];
	shr.u32 	%r2366, %r2338, 6;
	and.b32  	%r2367, %r2366, 1020;
	add.s32 	%r2368, %r245, %r2367;
	ld.shared.u8 	%r2369, [%r2368+1];
	shl.b32 	%r2370, %r2369, 8;
	or.b32  	%r2371, %r2370, %r2365;
	shr.u32 	%r2372, %r2339, 14;
	and.b32  	%r2373, %r2372, 1020;
	add.s32 	%r2374, %r258, %r2373;
	ld.shared.u8 	%r2375, [%r2374+2];
	shl.b32 	%r2376, %r2375, 16;
	or.b32  	%r2377, %r2371, %r2376;
	shr.u32 	%r2378, %r2336, 22;
	and.b32  	%r2379, %r2378, 1020;
	add.s32 	%r2380, %r246, %r2379;
	ld.shared.u8 	%r2381, [%r2380+3];
	shl.b32 	%r2382, %r2381, 24;
	or.b32  	%r136, %r2377, %r2382;
	shl.b32 	%r2383, %r2338, 2;
	and.b32  	%r2384, %r2383, 1020;
	add.s32 	%r2385, %r252, %r2384;
	ld.shared.u8 	%r2386, [%r2385];
	shr.u32 	%r2387, %r2339, 6;
	and.b32  	%r2388, %r2387, 1020;
	add.s32 	%r2389, %r245, %r2388;
	ld.shared.u8 	%r2390, [%r2389+1];
	shl.b32 	%r2391, %r2390, 8;
	or.b32  	%r2392, %r2391, %r2386;
	shr.u32 	%r2393, %r2336, 14;
	and.b32  	%r2394, %r2393, 1020;
	add.s32 	%r2395, %r258, %r2394;
	ld.shared.u8 	%r2396, [%r2395+2];
	shl.b32 	%r2397, %r2396, 16;
	or.b32  	%r2398, %r2392, %r2397;
	shr.u32 	%r2399, %r2337, 22;
	and.b32  	%r2400, %r2399, 1020;
	add.s32 	%r2401, %r246, %r2400;
	ld.shared.u8 	%r2402, [%r2401+3];
	shl.b32 	%r2403, %r2402, 24;
	or.b32  	%r137, %r2398, %r2403;
	shl.b32 	%r2404, %r2339, 2;
	and.b32  	%r2405, %r2404, 1020;
	add.s32 	%r2406, %r252, %r2405;
	ld.shared.u8 	%r2407, [%r2406];
	shr.u32 	%r2408, %r2336, 6;
	and.b32  	%r2409, %r2408, 1020;
	add.s32 	%r2410, %r245, %r2409;
	ld.shared.u8 	%r2411, [%r2410+1];
	shl.b32 	%r2412, %r2411, 8;
	or.b32  	%r2413, %r2412, %r2407;
	shr.u32 	%r2414, %r2337, 14;
	and.b32  	%r2415, %r2414, 1020;
	add.s32 	%r2416, %r258, %r2415;
	ld.shared.u8 	%r2417, [%r2416+2];
	shl.b32 	%r2418, %r2417, 16;
	or.b32  	%r2419, %r2413, %r2418;
	shr.u32 	%r2420, %r2338, 22;
	and.b32  	%r2421, %r2420, 1020;
	add.s32 	%r2422, %r246, %r2421;
	ld.shared.u8 	%r2423, [%r2422+3];
	shl.b32 	%r2424, %r2423, 24;
	or.b32  	%r138, %r2419, %r2424;
	xor.b32  	%r139, %r2361, %r18;
	sub.s32 	%r2425, %r135, %r139;
	and.b32  	%r2426, %r2425, 1032192;
	setp.ne.s32 	%p4, %r2426, 0;
	@%p4 bra 	$L__BB0_10;
	atom.shared.add.u32 	%r140, [_ZZ18compute_aes_kernelmE10next_index], 1;
	setp.ge.u32 	%p5, %r140, %r9;
	@%p5 bra 	$L__BB0_11;
	mul.wide.u32 	%rd14, %r140, 32;
	add.s64 	%rd16, %rd15, %rd14;
	xor.b32  	%r2427, %r132, %r13;
	xor.b32  	%r2428, %r133, %r14;
	xor.b32  	%r2429, %r134, %r15;
	st.global.v4.u32 	[%rd16], {%r135, %r2427, %r2428, %r2429};
	xor.b32  	%r2430, %r136, %r19;
	xor.b32  	%r2431, %r137, %r20;
	xor.b32  	%r2432, %r138, %r21;
	st.global.v4.u32 	[%rd16+16], {%r139, %r2430, %r2431, %r2432};
	mul.wide.u32 	%rd17, %r140, 8;
	add.s64 	%rd19, %rd18, %rd17;
	st.global.u64 	[%rd19], %rd27;
	sub.s32 	%r2433, %r135, %r139;
	and.b32  	%r2434, %r2433, 16383;
	brev.b32 	%r2435, %r2434;
	shr.u32 	%r2436, %r2435, 18;
	mul.wide.u32 	%rd20, %r140, 4;
	add.s64 	%rd22, %rd21, %rd20;
	st.global.u32 	[%rd22], %r2436;
$L__BB0_10:
	mov.u32 	%r2437, %ntid.x;
	mov.u32 	%r2438, %nctaid.x;
	mul.lo.s32 	%r2439, %r2437, %r2438;
	cvt.u64.u32 	%rd23, %r2439;
	add.s64 	%rd27, %rd27, %rd23;
	bra.uni 	$L__BB0_7;
$L__BB0_11:
	ret;

}
	// .globl	_Z18check_pairs_kernelv
.visible .entry _Z18check_pairs_kernelv()
{
	.reg .pred 	%p<8>;
	.reg .b32 	%r<54>;
	.reg .b64 	%rd<14>;

	mov.u32 	%r9, %nctaid.x;
	div.u32 	%r10, 16777216, %r9;
	mov.u32 	%r11, %ctaid.x;
	mul.lo.s32 	%r12, %r10, %r11;
	add.s32 	%r1, %r12, %r10;
	mov.u32 	%r13, %tid.x;
	add.s32 	%r52, %r12, %r13;
	ld.global.u32 	%r14, [num_results];
	setp.ne.s32 	%p1, %r14, 0;
	setp.ge.u32 	%p2, %r52, %r1;
	or.pred  	%p3, %p1, %p2;
	@%p3 bra 	$L__BB1_8;
	ld.const.u32 	%r15, [difficulty];
	sub.s32 	%r3, 128, %r15;
	mov.u32 	%r4, %ntid.x;
	mov.u64 	%rd3, aes;
$L__BB1_2:
	mul.wide.u32 	%rd2, %r52, 32;
	add.s64 	%rd1, %rd3, %rd2;
	mov.u32 	%r53, %r52;
$L__BB1_3:
	mov.u32 	%r6, %r53;
	add.s32 	%r53, %r6, 1;
	setp.ge.u32 	%p4, %r53, %r1;
	@%p4 bra 	$L__BB1_7;
	ld.global.v4.u32 	{%r20, %r21, %r22, %r23}, [%rd1];
	mul.wide.u32 	%rd4, %r6, 32;
	add.s64 	%rd6, %rd3, %rd4;
	ld.global.v4.u32 	{%r24, %r25, %r26, %r27}, [%rd6+48];
	// begin inline asm
	add.cc.u32      %r16, %r20, %r24;
	addc.cc.u32     %r17, %r21, %r25;
	addc.cc.u32     %r18, %r22, %r26;
	addc.u32        %r19, %r23, %r27;
	
	// end inline asm
	ld.global.v4.u32 	{%r32, %r33, %r34, %r35}, [%rd1+16];
	ld.global.v4.u32 	{%r36, %r37, %r38, %r39}, [%rd6+32];
	// begin inline asm
	add.cc.u32      %r28, %r32, %r36;
	addc.cc.u32     %r29, %r33, %r37;
	addc.cc.u32     %r30, %r34, %r38;
	addc.u32        %r31, %r35, %r39;
	
	// end inline asm
	xor.b32  	%r40, %r28, %r16;
	popc.b32 	%r41, %r40;
	xor.b32  	%r42, %r29, %r17;
	popc.b32 	%r43, %r42;
	add.s32 	%r44, %r41, %r43;
	xor.b32  	%r45, %r30, %r18;
	popc.b32 	%r46, %r45;
	add.s32 	%r47, %r44, %r46;
	xor.b32  	%r48, %r31, %r19;
	popc.b32 	%r49, %r48;
	add.s32 	%r50, %r47, %r49;
	setp.gt.u32 	%p6, %r50, %r3;
	@%p6 bra 	$L__BB1_3;
	atom.global.add.u32 	%r51, [num_results], 1;
	setp.ne.s32 	%p7, %r51, 0;
	@%p7 bra 	$L__BB1_8;
	mul.wide.u32 	%rd7, %r52, 8;
	mov.u64 	%rd8, nonces;
	add.s64 	%rd9, %rd8, %rd7;
	ld.global.u64 	%rd10, [%rd9];
	st.global.u64 	[N1], %rd10;
	mul.wide.u32 	%rd11, %r6, 8;
	add.s64 	%rd12, %rd8, %rd11;
	ld.global.u64 	%rd13, [%rd12+8];
	st.global.u64 	[N2], %rd13;
	bra.uni 	$L__BB1_8;
$L__BB1_7:
	add.s32 	%r52, %r52, %r4;
	setp.lt.u32 	%p5, %r52, %r1;
	@%p5 bra 	$L__BB1_2;
$L__BB1_8:
	ret;

}
	// .globl	_ZN3cub18CUB_300001_SM_10006detail11EmptyKernelIvEEvv
.visible .entry _ZN3cub18CUB_300001_SM_10006detail11EmptyKernelIvEEvv()
{


	ret;

}
	// .globl	_ZN3cub18CUB_300001_SM_10006detail9transform16transform_kernelINS2_10policy_hubILb1EN4cuda3std3__45tupleIJN6thrust24THRUST_300001_SM_1000_NS12zip_iteratorINS8_IJNSA_10device_ptrI8aes_pairEENSC_ImEEEEEEEEEEE10policy1000EiNS7_10__identityENSA_7pointerINS8_IJSD_mEEENSA_8cuda_cub3tagENSA_11use_defaultESQ_EEJSH_EEEvT0_iT1_T2_DpNS2_10kernel_argIT3_EE
.visible .entry _ZN3cub18CUB_300001_SM_10006detail9transform16transform_kernelINS2_10policy_hubILb1EN4cuda3std3__45tupleIJN6thrust24THRUST_300001_SM_1000_NS12zip_iteratorINS8_IJNSA_10device_ptrI8aes_pairEENSC_ImEEEEEEEEEEE10policy1000EiNS7_10__identityENSA_7pointerINS8_IJSD_mEEENSA_8cuda_cub3tagENSA_11use_defaultESQ_EEJSH_EEEvT0_iT1_T2_DpNS2_10kernel_argIT3_EE(
	.param .u32 _ZN3cub18CUB_300001_SM_10006detail9transform16transform_kernelINS2_10policy_hubILb1EN4cuda3std3__45tupleIJN6thrust24THRUST_300001_SM_1000_NS12zip_iteratorINS8_IJNSA_10device_ptrI8aes_pairEENSC_ImEEEEEEEEEEE10policy1000EiNS7_10__identityENSA_7pointerINS8_IJSD_mEEENSA_8cuda_cub3tagENSA_11use_defaultESQ_EEJSH_EEEvT0_iT1_T2_DpNS2_10kernel_argIT3_EE_param_0,
	.param .u32 _ZN3cub18CUB_300001_SM_10006detail9transform16transform_kernelINS2_10policy_hubILb1EN4cuda3std3__45tupleIJN6thrust24THRUST_300001_SM_1000_NS12zip_iteratorINS8_IJNSA_10device_ptrI8aes_pairEENSC_ImEEEEEEEEEEE10policy1000EiNS7_10__identityENSA_7pointerINS8_IJSD_mEEENSA_8cuda_cub3tagENSA_11use_defaultESQ_EEJSH_EEEvT0_iT1_T2_DpNS2_10kernel_argIT3_EE_param_1,
	.param .align 1 .b8 _ZN3cub18CUB_300001_SM_10006detail9transform16transform_kernelINS2_10policy_hubILb1EN4cuda3std3__45tupleIJN6thrust24THRUST_300001_SM_1000_NS12zip_iteratorINS8_IJNSA_10device_ptrI8aes_pairEENSC_ImEEEEEEEEEEE10policy1000EiNS7_10__identityENSA_7pointerINS8_IJSD_mEEENSA_8cuda_cub3tagENSA_11use_defaultESQ_EEJSH_EEEvT0_iT1_T2_DpNS2_10kernel_argIT3_EE_param_2[1],
	.param .align 8 .b8 _ZN3cub18CUB_300001_SM_10006detail9transform16transform_kernelINS2_10policy_hubILb1EN4cuda3std3__45tupleIJN6thrust24THRUST_300001_SM_1000_NS12zip_iteratorINS8_IJNSA_10device_ptrI8aes_pairEENSC_ImEEEEEEEEEEE10policy1000EiNS7_10__identityENSA_7pointerINS8_IJSD_mEEENSA_8cuda_cub3tagENSA_11use_defaultESQ_EEJSH_EEEvT0_iT1_T2_DpNS2_10kernel_argIT3_EE_param_3[8],
	.param .align 8 .b8 _ZN3cub18CUB_300001_SM_10006detail9transform16transform_kernelINS2_10policy_hubILb1EN4cuda3std3__45tupleIJN6thrust24THRUST_300001_SM_1000_NS12zip_iteratorINS8_IJNSA_10device_ptrI8aes_pairEENSC_ImEEEEEEEEEEE10policy1000EiNS7_10__identityENSA_7pointerINS8_IJSD_mEEENSA_8cuda_cub3tagENSA_11use_defaultESQ_EEJSH_EEEvT0_iT1_T2_DpNS2_10kernel_argIT3_EE_param_4[16]
)
.maxntid 128
{
	.reg .pred 	%p<25>;
	.reg .b32 	%r<237>;
	.reg .b64 	%rd<126>;

	ld.param.u32 	%r34, [_ZN3cub18CUB_300001_SM_10006detail9transform16transform_kernelINS2_10policy_hubILb1EN4cuda3std3__45tupleIJN6thrust24THRUST_300001_SM_1000_NS12zip_iteratorINS8_IJNSA_10device_ptrI8aes_pairEENSC_ImEEEEEEEEEEE10policy1000EiNS7_10__identityENSA_7pointerINS8_IJSD_mEEENSA_8cuda_cub3tagENSA_11use_defaultESQ_EEJSH_EEEvT0_iT1_T2_DpNS2_10kernel_argIT3_EE_param_0];
	ld.param.u64 	%rd19, [_ZN3cub18CUB_300001_SM_10006detail9transform16transform_kernelINS2_10policy_hubILb1EN4cuda3std3__45tupleIJN6thrust24THRUST_300001_SM_1000_NS12zip_iteratorINS8_IJNSA_10device_ptrI8aes_pairEENSC_ImEEEEEEEEEEE10policy1000EiNS7_10__identityENSA_7pointerINS8_IJSD_mEEENSA_8cuda_cub3tagENSA_11use_defaultESQ_EEJSH_EEEvT0_iT1_T2_DpNS2_10kernel_argIT3_EE_param_4+8];
	ld.param.u64 	%rd20, [_ZN3cub18CUB_300001_SM_10006detail9transform16transform_kernelINS2_10policy_hubILb1EN4cuda3std3__45tupleIJN6thrust24THRUST_300001_SM_1000_NS12zip_iteratorINS8_IJNSA_10device_ptrI8aes_pairEENSC_ImEEEEEEEEEEE10policy1000EiNS7_10__identityENSA_7pointerINS8_IJSD_mEEENSA_8cuda_cub3tagENSA_11use_defaultESQ_EEJSH_EEEvT0_iT1_T2_DpNS2_10kernel_argIT3_EE_param_4];
	ld.param.u64 	%rd21, [_ZN3cub18CUB_300001_SM_10006detail9transform16transform_kernelINS2_10policy_hubILb1EN4cuda3std3__45tupleIJN6thrust24THRUST_300001_SM_1000_NS12zip_iteratorINS8_IJNSA_10device_ptrI8aes_pairEENSC_ImEEEEEEEEEEE10policy1000EiNS7_10__identityENSA_7pointerINS8_IJSD_mEEENSA_8cuda_cub3tagENSA_11use_defaultESQ_EEJSH_EEEvT0_iT1_T2_DpNS2_10kernel_argIT3_EE_param_3];
	ld.param.u32 	%r33, [_ZN3cub18CUB_300001_SM_10006detail9transform16transform_kernelINS2_10policy_hubILb1EN4cuda3std3__45tupleIJN6thrust24THRUST_300001_SM_1000_NS12zip_iteratorINS8_IJNSA_10device_ptrI8aes_pairEENSC_ImEEEEEEEEEEE10policy1000EiNS7_10__identityENSA_7pointerINS8_IJSD_mEEENSA_8cuda_cub3tagENSA_11use_defaultESQ_EEJSH_EEEvT0_iT1_T2_DpNS2_10kernel_argIT3_EE_param_1];
	cvta.to.global.u64 	%rd1, %rd21;
	cvta.to.global.u64 	%rd2, %rd20;
	cvta.to.global.u64 	%rd3, %rd19;
	shl.b32 	%r35, %r33, 7;
	mov.u32 	%r36, %ctaid.x;
	mul.lo.s32 	%r1, %r35, %r36;
	sub.s32 	%r37, %r34, %r1;
	min.s32 	%r2, %r35, %r37;
	mul.wide.s32 	%rd22, %r1, 32;
	add.s64 	%rd4, %rd2, %rd22;
	mul.wide.s32 	%rd23, %r1, 8;
	add.s64 	%rd5, %rd3, %rd23;
	mul.wide.s32 	%rd24, %r1, 48;
	add.s64 	%rd6, %rd1, %rd24;
	setp.gt.s32 	%p1, %r35, %r37;
	@%p1 bra 	$L__BB3_13;
	setp.lt.s32 	%p2, %r33, 1;
	@%p2 bra 	$L__BB3_35;
	mov.u32 	%r3, %tid.x;
	setp.lt.u32 	%p3, %r33, 8;
	mov.b32 	%r235, 0;
	@%p3 bra 	$L__BB3_5;
	and.b32  	%r39, %r33, 2147483640;
	neg.s32 	%r230, %r39;
	add.s64 	%rd26, %rd24, %rd1;
	add.s64 	%rd7, %rd26, 18448;
	add.s32 	%r229, %r3, 128;
	mul.wide.u32 	%rd27, %r3, 48;
	add.s64 	%rd125, %rd26, %rd27;
	mul.wide.u32 	%rd29, %r3, 8;
	add.s64 	%rd30, %rd23, %rd3;
	add.s64 	%rd124, %rd30, %rd29;
	mul.wide.u32 	%rd32, %r3, 32;
	add.s64 	%rd33, %rd22, %rd2;
	add.s64 	%rd34, %rd33, %rd32;
	add.s64 	%rd123, %rd34, 16;
	add.s64 	%rd11, %rd33, 12304;
	add.s64 	%rd12, %rd30, 3072;
$L__BB3_4:
	.pragma "nounroll";
	and.b32  	%r235, %r33, 2147483640;
	mul.wide.s32 	%rd35, %r229, 48;
	add.s64 	%rd36, %rd7, %rd35;
	mul.wide.s32 	%rd37, %r229, 32;
	add.s64 	%rd38, %rd11, %rd37;
	mul.wide.s32 	%rd39, %r229, 8;
	add.s64 	%rd40, %rd12, %rd39;
	ld.global.v4.u32 	{%r40, %r41, %r42, %r43}, [%rd123+-16];
	ld.global.v4.u32 	{%r44, %r45, %r46, %r47}, [%rd123];
	ld.global.u64 	%rd41, [%rd124];
	st.global.v4.u32 	[%rd125], {%r40, %r41, %r42, %r43};
	st.global.v4.u32 	[%rd125+16], {%r44, %r45, %r46, %r47};
	st.global.u64 	[%rd125+32], %rd41;
	ld.global.v4.u32 	{%r48, %r49, %r50, %r51}, [%rd38+-12304];
	ld.global.v4.u32 	{%r52, %r53, %r54, %r55}, [%rd38+-12288];
	ld.global.u64 	%rd42, [%rd40+-3072];
	st.global.v4.u32 	[%rd36+-18448], {%r48, %r49, %r50, %r51};
	st.global.v4.u32 	[%rd36+-18432], {%r52, %r53, %r54, %r55};
	st.global.u64 	[%rd36+-18416], %rd42;
	ld.global.v4.u32 	{%r56, %r57, %r58, %r59}, [%rd38+-8208];
	ld.global.v4.u32 	{%r60, %r61, %r62, %r63}, [%rd38+-8192];
	ld.global.u64 	%rd43, [%rd40+-2048];
	st.global.v4.u32 	[%rd36+-12304], {%r56, %r57, %r58, %r59};
	st.global.v4.u32 	[%rd36+-12288], {%r60, %r61, %r62, %r63};
	st.global.u64 	[%rd36+-12272], %rd43;
	ld.global.v4.u32 	{%r64, %r65, %r66, %r67}, [%rd38+-4112];
	ld.global.v4.u32 	{%r68, %r69, %r70, %r71}, [%rd38+-4096];
	ld.global.u64 	%rd44, [%rd40+-1024];
	st.global.v4.u32 	[%rd36+-6160], {%r64, %r65, %r66, %r67};
	st.global.v4.u32 	[%rd36+-6144], {%r68, %r69, %r70, %r71};
	st.global.u64 	[%rd36+-6128], %rd44;
	ld.global.v4.u32 	{%r72, %r73, %r74, %r75}, [%rd38+-16];
	ld.global.v4.u32 	{%r76, %r77, %r78, %r79}, [%rd38];
	ld.global.u64 	%rd45, [%rd40];
	st.global.v4.u32 	[%rd36+-16], {%r72, %r73, %r74, %r75};
	st.global.v4.u32 	[%rd36], {%r76, %r77, %r78, %r79};
	st.global.u64 	[%rd36+16], %rd45;
	ld.global.v4.u32 	{%r80, %r81, %r82, %r83}, [%rd38+4080];
	ld.global.v4.u32 	{%r84, %r85, %r86, %r87}, [%rd38+4096];
	ld.global.u64 	%rd46, [%rd40+1024];
	st.global.v4.u32 	[%rd36+6128], {%r80, %r81, %r82, %r83};
	st.global.v4.u32 	[%rd36+6144], {%r84, %r85, %r86, %r87};
	st.global.u64 	[%rd36+6160], %rd46;
	ld.global.v4.u32 	{%r88, %r89, %r90, %r91}, [%rd38+8176];
	ld.global.v4.u32 	{%r92, %r93, %r94, %r95}, [%rd38+8192];
	ld.global.u64 	%rd47, [%rd40+2048];
	st.global.v4.u32 	[%rd36+12272], {%r88, %r89, %r90, %r91};
	st.global.v4.u32 	[%rd36+12288], {%r92, %r93, %r94, %r95};
	st.global.u64 	[%rd36+12304], %rd47;
	ld.global.v4.u32 	{%r96, %r97, %r98, %r99}, [%rd38+12272];
	ld.global.v4.u32 	{%r100, %r101, %r102, %r103}, [%rd38+12288];
	ld.global.u64 	%rd48, [%rd40+3072];
	st.global.v4.u32 	[%rd36+18416], {%r96, %r97, %r98, %r99};
	st.global.v4.u32 	[%rd36+18432], {%r100, %r101, %r102, %r103};
	st.global.u64 	[%rd36+18448], %rd48;
	add.s32 	%r230, %r230, 8;
	add.s32 	%r229, %r229, 1024;
	add.s64 	%rd125, %rd125, 49152;
	add.s64 	%rd124, %rd124, 8192;
	add.s64 	%rd123, %rd123, 32768;
	setp.eq.s32 	%p4, %r230, 0;
	@%p4 bra 	$L__BB3_5;
	bra.uni 	$L__BB3_4;
$L__BB3_5:
	and.b32  	%r27, %r33, 7;
	setp.eq.s32 	%p5, %r27, 0;
	@%p5 bra 	$L__BB3_35;
	and.b32  	%r28, %r33, 3;
	setp.lt.u32 	%p6, %r27, 4;
	@%p6 bra 	$L__BB3_8;
	shl.b32 	%r104, %r235, 7;
	add.s32 	%r105, %r104, %r3;
	mul.wide.s32 	%rd49, %r105, 32;
	add.s64 	%rd50, %rd4, %rd49;
	mul.wide.s32 	%rd51, %r105, 8;
	add.s64 	%rd52, %rd5, %rd51;
	ld.global.v4.u32 	{%r106, %r107, %r108, %r109}, [%rd50];
	ld.global.v4.u32 	{%r110, %r111, %r112, %r113}, [%rd50+16];
	ld.global.u64 	%rd53, [%rd52];
	mul.wide.s32 	%rd54, %r105, 48;
	add.s64 	%rd55, %rd6, %rd54;
	st.global.v4.u32 	[%rd55], {%r106, %r107, %r108, %r109};
	st.global.v4.u32 	[%rd55+16], {%r110, %r111, %r112, %r113};
	st.global.u64 	[%rd55+32], %rd53;
	ld.global.v4.u32 	{%r114, %r115, %r116, %r117}, [%rd50+4096];
	ld.global.v4.u32 	{%r118, %r119, %r120, %r121}, [%rd50+4112];
	ld.global.u64 	%rd56, [%rd52+1024];
	st.global.v4.u32 	[%rd55+6144], {%r114, %r115, %r116, %r117};
	st.global.v4.u32 	[%rd55+6160], {%r118, %r119, %r120, %r121};
	st.global.u64 	[%rd55+6176], %rd56;
	ld.global.v4.u32 	{%r122, %r123, %r124, %r125}, [%rd50+8192];
	ld.global.v4.u32 	{%r126, %r127, %r128, %r129}, [%rd50+8208];
	ld.global.u64 	%rd57, [%rd52+2048];
	st.global.v4.u32 	[%rd55+12288], {%r122, %r123, %r124, %r125};
	st.global.v4.u32 	[%rd55+12304], {%r126, %r127, %r128, %r129};
	st.global.u64 	[%rd55+12320], %rd57;
	ld.global.v4.u32 	{%r130, %r131, %r132, %r133}, [%rd50+12288];
	ld.global.v4.u32 	{%r134, %r135, %r136, %r137}, [%rd50+12304];
	ld.global.u64 	%rd58, [%rd52+3072];
	st.global.v4.u32 	[%rd55+18432], {%r130, %r131, %r132, %r133};
	st.global.v4.u32 	[%rd55+18448], {%r134, %r135, %r136, %r137};
	st.global.u64 	[%rd55+18464], %rd58;
	add.s32 	%r235, %r235, 4;
$L__BB3_8:
	setp.eq.s32 	%p7, %r28, 0;
	@%p7 bra 	$L__BB3_35;
	setp.eq.s32 	%p8, %r28, 1;
	@%p8 bra 	$L__BB3_11;
	shl.b32 	%r138, %r235, 7;
	add.s32 	%r139, %r138, %r3;
	mul.wide.s32 	%rd59, %r139, 32;
	add.s64 	%rd60, %rd4, %rd59;
	mul.wide.s32 	%rd61, %r139, 8;
	add.s64 	%rd62, %rd5, %rd61;
	ld.global.v4.u32 	{%r140, %r141, %r142, %r143}, [%rd60];
	ld.global.v4.u32 	{%r144, %r145, %r146, %r147}, [%rd60+16];
	ld.global.u64 	%rd63, [%rd62];
	mul.wide.s32 	%rd64, %r139, 48;
	add.s64 	%rd65, %rd6, %rd64;
	st.global.v4.u32 	[%rd65], {%r140, %r141, %r142, %r143};
	st.global.v4.u32 	[%rd65+16], {%r144, %r145, %r146, %r147};
	st.global.u64 	[%rd65+32], %rd63;
	ld.global.v4.u32 	{%r148, %r149, %r150, %r151}, [%rd60+4096];
	ld.global.v4.u32 	{%r152, %r153, %r154, %r155}, [%rd60+4112];
	ld.global.u64 	%rd66, [%rd62+1024];
	st.global.v4.u32 	[%rd65+6144], {%r148, %r149, %r150, %r151};
	st.global.v4.u32 	[%rd65+6160], {%r152, %r153, %r154, %r155};
	st.global.u64 	[%rd65+6176], %rd66;
	add.s32 	%r235, %r235, 2;
$L__BB3_11:
	and.b32  	%r156, %r33, 1;
	setp.eq.b32 	%p9, %r156, 1;
	not.pred 	%p10, %p9;
	@%p10 bra 	$L__BB3_35;
	shl.b32 	%r157, %r235, 7;
	add.s32 	%r158, %r157, %r3;
	mul.wide.s32 	%rd67, %r158, 32;
	add.s64 	%rd68, %rd4, %rd67;
	mul.wide.s32 	%rd69, %r158, 8;
	add.s64 	%rd70, %rd5, %rd69;
	ld.global.v4.u32 	{%r159, %r160, %r161, %r162}, [%rd68];
	ld.global.v4.u32 	{%r163, %r164, %r165, %r166}, [%rd68+16];
	ld.global.u64 	%rd71, [%rd70];
	mul.wide.s32 	%rd72, %r158, 48;
	add.s64 	%rd73, %rd6, %rd72;
	st.global.v4.u32 	[%rd73], {%r159, %r160, %r161, %r162};
	st.global.v4.u32 	[%rd73+16], {%r163, %r164, %r165, %r166};
	st.global.u64 	[%rd73+32], %rd71;
	bra.uni 	$L__BB3_35;
$L__BB3_13:
	setp.lt.s32 	%p11, %r33, 1;
	@%p11 bra 	$L__BB3_35;
	mov.u32 	%r6, %tid.x;
	and.b32  	%r7, %r33, 3;
	setp.lt.u32 	%p12, %r33, 4;
	mov.b32 	%r232, 0;
	@%p12 bra 	$L__BB3_25;
	and.b32  	%r232, %r33, 2147483644;
	mov.b32 	%r231, 0;
$L__BB3_16:
	.pragma "nounroll";
	shl.b32 	%r169, %r231, 7;
	add.s32 	%r15, %r169, %r6;
	setp.ge.s32 	%p13, %r15, %r2;
	@%p13 bra 	$L__BB3_18;
	mul.wide.s32 	%rd74, %r15, 32;
	add.s64 	%rd75, %rd4, %rd74;
	mul.wide.s32 	%rd76, %r15, 8;
	add.s64 	%rd77, %rd5, %rd76;
	ld.global.v4.u32 	{%r170, %r171, %r172, %r173}, [%rd75];
	ld.global.v4.u32 	{%r174, %r175, %r176, %r177}, [%rd75+16];
	ld.global.u64 	%rd78, [%rd77];
	mul.wide.s32 	%rd79, %r15, 48;
	add.s64 	%rd80, %rd6, %rd79;
	st.global.v4.u32 	[%rd80], {%r170, %r171, %r172, %r173};
	st.global.v4.u32 	[%rd80+16], {%r174, %r175, %r176, %r177};
	st.global.u64 	[%rd80+32], %rd78;
$L__BB3_18:
	add.s32 	%r16, %r15, 128;
	setp.ge.s32 	%p14, %r16, %r2;
	@%p14 bra 	$L__BB3_20;
	mul.wide.s32 	%rd81, %r16, 32;
	add.s64 	%rd82, %rd4, %rd81;
	mul.wide.s32 	%rd83, %r16, 8;
	add.s64 	%rd84, %rd5, %rd83;
	ld.global.v4.u32 	{%r178, %r179, %r180, %r181}, [%rd82];
	ld.global.v4.u32 	{%r182, %r183, %r184, %r185}, [%rd82+16];
	ld.global.u64 	%rd85, [%rd84];
	mul.wide.s32 	%rd86, %r16, 48;
	add.s64 	%rd87, %rd6, %rd86;
	st.global.v4.u32 	[%rd87], {%r178, %r179, %r180, %r181};
	st.global.v4.u32 	[%rd87+16], {%r182, %r183, %r184, %r185};
	st.global.u64 	[%rd87+32], %rd85;
$L__BB3_20:
	add.s32 	%r17, %r15, 256;
	setp.ge.s32 	%p15, %r17, %r2;
	@%p15 bra 	$L__BB3_22;
	mul.wide.s32 	%rd88, %r17, 32;
	add.s64 	%rd89, %rd4, %rd88;
	mul.wide.s32 	%rd90, %r17, 8;
	add.s64 	%rd91, %rd5, %rd90;
	ld.global.v4.u32 	{%r186, %r187, %r188, %r189}, [%rd89];
	ld.global.v4.u32 	{%r190, %r191, %r192, %r193}, [%rd89+16];
	ld.global.u64 	%rd92, [%rd91];
	mul.wide.s32 	%rd93, %r17, 48;
	add.s64 	%rd94, %rd6, %rd93;
	st.global.v4.u32 	[%rd94], {%r186, %r187, %r188, %r189};
	st.global.v4.u32 	[%rd94+16], {%r190, %r191, %r192, %r193};
	st.global.u64 	[%rd94+32], %rd92;
$L__BB3_22:
	add.s32 	%r18, %r15, 384;
	setp.ge.s32 	%p16, %r18, %r2;
	@%p16 bra 	$L__BB3_24;
	mul.wide.s32 	%rd95, %r18, 32;
	add.s64 	%rd96, %rd4, %rd95;
	mul.wide.s32 	%rd97, %r18, 8;
	add.s64 	%rd98, %rd5, %rd97;
	ld.global.v4.u32 	{%r194, %r195, %r196, %r197}, [%rd96];
	ld.global.v4.u32 	{%r198, %r199, %r200, %r201}, [%rd96+16];
	ld.global.u64 	%rd99, [%rd98];
	mul.wide.s32 	%rd100, %r18, 48;
	add.s64 	%rd101, %rd6, %rd100;
	st.global.v4.u32 	[%rd101], {%r194, %r195, %r196, %r197};
	st.global.v4.u32 	[%rd101+16], {%r198, %r199, %r200, %r201};
	st.global.u64 	[%rd101+32], %rd99;
$L__BB3_24:
	add.s32 	%r231, %r231, 4;
	setp.ne.s32 	%p17, %r231, %r232;
	@%p17 bra 	$L__BB3_16;
$L__BB3_25:
	setp.eq.s32 	%p18, %r7, 0;
	@%p18 bra 	$L__BB3_35;
	setp.eq.s32 	%p19, %r7, 1;
	@%p19 bra 	$L__BB3_32;
	shl.b32 	%r202, %r232, 7;
	add.s32 	%r21, %r202, %r6;
	setp.ge.s32 	%p20, %r21, %r2;
	@%p20 bra 	$L__BB3_29;
	mul.wide.s32 	%rd102, %r21, 32;
	add.s64 	%rd103, %rd4, %rd102;
	mul.wide.s32 	%rd104, %r21, 8;
	add.s64 	%rd105, %rd5, %rd104;
	ld.global.v4.u32 	{%r203, %r204, %r205, %r206}, [%rd103];
	ld.global.v4.u32 	{%r207, %r208, %r209, %r210}, [%rd103+16];
	ld.global.u64 	%rd106, [%rd105];
	mul.wide.s32 	%rd107, %r21, 48;
	add.s64 	%rd108, %rd6, %rd107;
	st.global.v4.u32 	[%rd108], {%r203, %r204, %r205, %r206};
	st.global.v4.u32 	[%rd108+16], {%r207, %r208, %r209, %r210};
	st.global.u64 	[%rd108+32], %rd106;
$L__BB3_29:
	add.s32 	%r22, %r21, 128;
	setp.ge.s32 	%p21, %r22, %r2;
	@%p21 bra 	$L__BB3_31;
	mul.wide.s32 	%rd109, %r22, 32;
	add.s64 	%rd110, %rd4, %rd109;
	mul.wide.s32 	%rd111, %r22, 8;
	add.s64 	%rd112, %rd5, %rd111;
	ld.global.v4.u32 	{%r211, %r212, %r213, %r214}, [%rd110];
	ld.global.v4.u32 	{%r215, %r216, %r217, %r218}, [%rd110+16];
	ld.global.u64 	%rd113, [%rd112];
	mul.wide.s32 	%rd114, %r22, 48;
	add.s64 	%rd115, %rd6, %rd114;
	st.global.v4.u32 	[%rd115], {%r211, %r212, %r213, %r214};
	st.global.v4.u32 	[%rd115+16], {%r215, %r216, %r217, %r218};
	st.global.u64 	[%rd115+32], %rd113;
$L__BB3_31:
	add.s32 	%r232, %r232, 2;
$L__BB3_32:
	and.b32  	%r219, %r33, 1;
	setp.eq.b32 	%p22, %r219, 1;
	not.pred 	%p23, %p22;
	@%p23 bra 	$L__BB3_35;
	shl.b32 	%r220, %r232, 7;
	add.s32 	%r25, %r220, %r6;
	setp.ge.s32 	%p24, %r25, %r2;
	@%p24 bra 	$L__BB3_35;
	mul.wide.s32 	%rd116, %r25, 32;
	add.s64 	%rd117, %rd4, %rd116;
	mul.wide.s32 	%rd118, %r25, 8;
	add.s64 	%rd119, %rd5, %rd118;
	ld.global.v4.u32 	{%r221, %r222, %r223, %r224}, [%rd117];
	ld.global.v4.u32 	{%r225, %r226, %r227, %r228}, [%rd117+16];
	ld.global.u64 	%rd120, [%rd119];
	mul.wide.s32 	%rd121, %r25, 48;
	add.s64 	%rd122, %rd6, %rd121;
	st.global.v4.u32 	[%rd122], {%r221, %r222, %r223, %r224};
	st.global.v4.u32 	[%rd122+16], {%r225, %r226, %r227, %r228};
	st.global.u64 	[%rd122+32], %rd120;
$L__BB3_35:
	ret;

}
	// .globl	_ZN3cub18CUB_300001_SM_10006detail9transform16transform_kernelINS2_10policy_hubILb1EN4cuda3std3__45tupleIJN6thrust24THRUST_300001_SM_1000_NS12zip_iteratorINS8_IJNSA_10device_ptrI8aes_pairEENSC_ImEEEEEEEEEEE10policy1000ElNS7_10__identityENSA_7pointerINS8_IJSD_mEEENSA_8cuda_cub3tagENSA_11use_defaultESQ_EEJSH_EEEvT0_iT1_T2_DpNS2_10kernel_argIT3_EE
.visible .entry _ZN3cub18CUB_300001_SM_10006detail9transform16transform_kernelINS2_10policy_hubILb1EN4cuda3std3__45tupleIJN6thrust24THRUST_300001_SM_1000_NS12zip_iteratorINS8_IJNSA_10device_ptrI8aes_pairEENSC_ImEEEEEEEEEEE10policy1000ElNS7_10__identityENSA_7pointerINS8_IJSD_mEEENSA_8cuda_cub3tagENSA_11use_defaultESQ_EEJSH_EEEvT0_iT1_T2_DpNS2_10kernel_argIT3_EE(
	.param .u64 _ZN3cub18CUB_300001_SM_10006detail9transform16transform_kernelINS2_10policy_hubILb1EN4cuda3std3__45tupleIJN6thrust24THRUST_300001_SM_1000_NS12zip_iteratorINS8_IJNSA_10device_ptrI8aes_pairEENSC_ImEEEEEEEEEEE10policy1000ElNS7_10__identityENSA_7pointerINS8_IJSD_mEEENSA_8cuda_cub3tagENSA_11use_defaultESQ_EEJSH_EEEvT0_iT1_T2_DpNS2_10kernel_argIT3_EE_param_0,
	.param .u32 _ZN3cub18CUB_300001_SM_10006detail9transform16transform_kernelINS2_10policy_hubILb1EN4cuda3std3__45tupleIJN6thrust24THRUST_300001_SM_1000_NS12zip_iteratorINS8_IJNSA_10device_ptrI8aes_pairEENSC_ImEEEEEEEEEEE10policy1000ElNS7_10__identityENSA_7pointerINS8_IJSD_mEEENSA_8cuda_cub3tagENSA_11use_defaultESQ_EEJSH_EEEvT0_iT1_T2_DpNS2_10kernel_argIT3_EE_param_1,
	.param .align 1 .b8 _ZN3cub18CUB_300001_SM_10006detail9transform16transform_kernelINS2_10policy_hubILb1EN4cuda3std3__45tupleIJN6thrust24THRUST_300001_SM_1000_NS12zip_iteratorINS8_IJNSA_10device_ptrI8aes_pairEENSC_ImEEEEEEEEEEE10policy1000ElNS7_10__identityENSA_7pointerINS8_IJSD_mEEENSA_8cuda_cub3tagENSA_11use_defaultESQ_EEJSH_EEEvT0_iT1_T2_DpNS2_10kernel_argIT3_EE_param_2[1],
	.param .align 8 .b8 _ZN3cub18CUB_300001_SM_10006detail9transform16transform_kernelINS2_10policy_hubILb1EN4cuda3std3__45tupleIJN6thrust24THRUST_300001_SM_1000_NS12zip_iteratorINS8_IJNSA_10device_ptrI8aes_pairEENSC_ImEEEEEEEEEEE10policy1000ElNS7_10__identityENSA_7pointerINS8_IJSD_mEEENSA_8cuda_cub3tagENSA_11use_defaultESQ_EEJSH_EEEvT0_iT1_T2_DpNS2_10kernel_argIT3_EE_param_3[8],
	.param .align 8 .b8 _ZN3cub18CUB_300001_SM_10006detail9transform16transform_kernelINS2_10policy_hubILb1EN4cuda3std3__45tupleIJN6thrust24THRUST_300001_SM_1000_NS12zip_iteratorINS8_IJNSA_10device_ptrI8aes_pairEENSC_ImEEEEEEEEEEE10policy1000ElNS7_10__identityENSA_7pointerINS8_IJSD_mEEENSA_8cuda_cub3tagENSA_11use_defaultESQ_EEJSH_EEEvT0_iT1_T2_DpNS2_10kernel_argIT3_EE_param_4[16]
)
.maxntid 128
{
	.reg .pred 	%p<25>;
	.reg .b32 	%r<234>;
	.reg .b64 	%rd<130>;

	ld.param.u64 	%rd20, [_ZN3cub18CUB_300001_SM_10006detail9transform16transform_kernelINS2_10policy_hubILb1EN4cuda3std3__45tupleIJN6thrust24THRUST_300001_SM_1000_NS12zip_iteratorINS8_IJNSA_10device_ptrI8aes_pairEENSC_ImEEEEEEEEEEE10policy1000ElNS7_10__identityENSA_7pointerINS8_IJSD_mEEENSA_8cuda_cub3tagENSA_11use_defaultESQ_EEJSH_EEEvT0_iT1_T2_DpNS2_10kernel_argIT3_EE_param_0];
	ld.param.u64 	%rd21, [_ZN3cub18CUB_300001_SM_10006detail9transform16transform_kernelINS2_10policy_hubILb1EN4cuda3std3__45tupleIJN6thrust24THRUST_300001_SM_1000_NS12zip_iteratorINS8_IJNSA_10device_ptrI8aes_pairEENSC_ImEEEEEEEEEEE10policy1000ElNS7_10__identityENSA_7pointerINS8_IJSD_mEEENSA_8cuda_cub3tagENSA_11use_defaultESQ_EEJSH_EEEvT0_iT1_T2_DpNS2_10kernel_argIT3_EE_param_4+8];
	ld.param.u64 	%rd22, [_ZN3cub18CUB_300001_SM_10006detail9transform16transform_kernelINS2_10policy_hubILb1EN4cuda3std3__45tupleIJN6thrust24THRUST_300001_SM_1000_NS12zip_iteratorINS8_IJNSA_10device_ptrI8aes_pairEENSC_ImEEEEEEEEEEE10policy1000ElNS7_10__identityENSA_7pointerINS8_IJSD_mEEENSA_8cuda_cub3tagENSA_11use_defaultESQ_EEJSH_EEEvT0_iT1_T2_DpNS2_10kernel_argIT3_EE_param_4];
	ld.param.u64 	%rd23, [_ZN3cub18CUB_300001_SM_10006detail9transform16transform_kernelINS2_10policy_hubILb1EN4cuda3std3__45tupleIJN6thrust24THRUST_300001_SM_1000_NS12zip_iteratorINS8_IJNSA_10device_ptrI8aes_pairEENSC_ImEEEEEEEEEEE10policy1000ElNS7_10__identityENSA_7pointerINS8_IJSD_mEEENSA_8cuda_cub3tagENSA_11use_defaultESQ_EEJSH_EEEvT0_iT1_T2_DpNS2_10kernel_argIT3_EE_param_3];
	ld.param.u32 	%r32, [_ZN3cub18CUB_300001_SM_10006detail9transform16transform_kernelINS2_10policy_hubILb1EN4cuda3std3__45tupleIJN6thrust24THRUST_300001_SM_1000_NS12zip_iteratorINS8_IJNSA_10device_ptrI8aes_pairEENSC_ImEEEEEEEEEEE10policy1000ElNS7_10__identityENSA_7pointerINS8_IJSD_mEEENSA_8cuda_cub3tagENSA_11use_defaultESQ_EEJSH_EEEvT0_iT1_T2_DpNS2_10kernel_argIT3_EE_param_1];
	cvta.to.global.u64 	%rd1, %rd23;
	cvta.to.global.u64 	%rd2, %rd22;
	cvta.to.global.u64 	%rd3, %rd21;
	shl.b32 	%r33, %r32, 7;
	mov.u32 	%r34, %ctaid.x;
	cvt.u64.u32 	%rd24, %r34;
	cvt.s64.s32 	%rd25, %r33;
	mul.lo.s64 	%rd4, %rd25, %rd24;
	sub.s64 	%rd26, %rd20, %rd4;
	min.s64 	%rd27, %rd26, %rd25;
	cvt.u32.u64 	%r1, %rd27;
	shl.b64 	%rd28, %rd4, 5;
	add.s64 	%rd5, %rd2, %rd28;
	shl.b64 	%rd29, %rd4, 3;
	add.s64 	%rd6, %rd3, %rd29;
	mad.lo.s64 	%rd7, %rd4, 48, %rd1;
	setp.eq.s32 	%p1, %r33, %r1;
	@%p1 bra 	$L__BB4_23;
	setp.lt.s32 	%p2, %r32, 1;
	@%p2 bra 	$L__BB4_35;
	mov.u32 	%r2, %tid.x;
	and.b32  	%r3, %r32, 3;
	setp.lt.u32 	%p3, %r32, 4;
	mov.b32 	%r232, 0;
	@%p3 bra 	$L__BB4_13;
	and.b32  	%r232, %r32, 2147483644;
	mov.b32 	%r228, 0;
$L__BB4_4:
	.pragma "nounroll";
	shl.b32 	%r37, %r228, 7;
	add.s32 	%r14, %r37, %r2;
	setp.ge.s32 	%p4, %r14, %r1;
	@%p4 bra 	$L__BB4_6;
	mul.wide.s32 	%rd30, %r14, 32;
	add.s64 	%rd31, %rd5, %rd30;
	mul.wide.s32 	%rd32, %r14, 8;
	add.s64 	%rd33, %rd6, %rd32;
	ld.global.v4.u32 	{%r38, %r39, %r40, %r41}, [%rd31];
	ld.global.v4.u32 	{%r42, %r43, %r44, %r45}, [%rd31+16];
	ld.global.u64 	%rd34, [%rd33];
	mul.wide.s32 	%rd35, %r14, 48;
	add.s64 	%rd36, %rd7, %rd35;
	st.global.v4.u32 	[%rd36], {%r38, %r39, %r40, %r41};
	st.global.v4.u32 	[%rd36+16], {%r42, %r43, %r44, %r45};
	st.global.u64 	[%rd36+32], %rd34;
$L__BB4_6:
	add.s32 	%r15, %r14, 128;
	setp.ge.s32 	%p5, %r15, %r1;
	@%p5 bra 	$L__BB4_8;
	mul.wide.s32 	%rd37, %r15, 32;
	add.s64 	%rd38, %rd5, %rd37;
	mul.wide.s32 	%rd39, %r15, 8;
	add.s64 	%rd40, %rd6, %rd39;
	ld.global.v4.u32 	{%r46, %r47, %r48, %r49}, [%rd38];
	ld.global.v4.u32 	{%r50, %r51, %r52, %r53}, [%rd38+16];
	ld.global.u64 	%rd41, [%rd40];
	mul.wide.s32 	%rd42, %r15, 48;
	add.s64 	%rd43, %rd7, %rd42;
	st.global.v4.u32 	[%rd43], {%r46, %r47, %r48, %r49};
	st.global.v4.u32 	[%rd43+16], {%r50, %r51, %r52, %r53};
	st.global.u64 	[%rd43+32], %rd41;
$L__BB4_8:
	add.s32 	%r16, %r14, 256;
	setp.ge.s32 	%p6, %r16, %r1;
	@%p6 bra 	$L__BB4_10;
	mul.wide.s32 	%rd44, %r16, 32;
	add.s64 	%rd45, %rd5, %rd44;
	mul.wide.s32 	%rd46, %r16, 8;
	add.s64 	%rd47, %rd6, %rd46;
	ld.global.v4.u32 	{%r54, %r55, %r56, %r57}, [%rd45];
	ld.global.v4.u32 	{%r58, %r59, %r60, %r61}, [%rd45+16];
	ld.global.u64 	%rd48, [%rd47];
	mul.wide.s32 	%rd49, %r16, 48;
	add.s64 	%rd50, %rd7, %rd49;
	st.global.v4.u32 	[%rd50], {%r54, %r55, %r56, %r57};
	st.global.v4.u32 	[%rd50+16], {%r58, %r59, %r60, %r61};
	st.global.u64 	[%rd50+32], %rd48;
$L__BB4_10:
	add.s32 	%r17, %r14, 384;
	setp.ge.s32 	%p7, %r17, %r1;
	@%p7 bra 	$L__BB4_12;
	mul.wide.s32 	%rd51, %r17, 32;
	add.s64 	%rd52, %rd5, %rd51;
	mul.wide.s32 	%rd53, %r17, 8;
	add.s64 	%rd54, %rd6, %rd53;
	ld.global.v4.u32 	{%r62, %r63, %r64, %r65}, [%rd52];
	ld.global.v4.u32 	{%r66, %r67, %r68, %r69}, [%rd52+16];
	ld.global.u64 	%rd55, [%rd54];
	mul.wide.s32 	%rd56, %r17, 48;
	add.s64 	%rd57, %rd7, %rd56;
	st.global.v4.u32 	[%rd57], {%r62, %r63, %r64, %r65};
	st.global.v4.u32 	[%rd57+16], {%r66, %r67, %r68, %r69};
	st.global.u64 	[%rd57+32], %rd55;
$L__BB4_12:
	add.s32 	%r228, %r228, 4;
	setp.eq.s32 	%p8, %r228, %r232;
	@%p8 bra 	$L__BB4_13;
	bra.uni 	$L__BB4_4;
$L__BB4_13:
	setp.eq.s32 	%p9, %r3, 0;
	@%p9 bra 	$L__BB4_35;
	setp.eq.s32 	%p10, %r3, 1;
	@%p10 bra 	$L__BB4_20;
	shl.b32 	%r70, %r232, 7;
	add.s32 	%r27, %r70, %r2;
	setp.ge.s32 	%p11, %r27, %r1;
	@%p11 bra 	$L__BB4_17;
	mul.wide.s32 	%rd58, %r27, 32;
	add.s64 	%rd59, %rd5, %rd58;
	mul.wide.s32 	%rd60, %r27, 8;
	add.s64 	%rd61, %rd6, %rd60;
	ld.global.v4.u32 	{%r71, %r72, %r73, %r74}, [%rd59];
	ld.global.v4.u32 	{%r75, %r76, %r77, %r78}, [%rd59+16];
	ld.global.u64 	%rd62, [%rd61];
	mul.wide.s32 	%rd63, %r27, 48;
	add.s64 	%rd64, %rd7, %rd63;
	st.global.v4.u32 	[%rd64], {%r71, %r72, %r73, %r74};
	st.global.v4.u32 	[%rd64+16], {%r75, %r76, %r77, %r78};
	st.global.u64 	[%rd64+32], %rd62;
$L__BB4_17:
	add.s32 	%r28, %r27, 128;
	setp.ge.s32 	%p12, %r28, %r1;
	@%p12 bra 	$L__BB4_19;
	mul.wide.s32 	%rd65, %r28, 32;
	add.s64 	%rd66, %rd5, %rd65;
	mul.wide.s32 	%rd67, %r28, 8;
	add.s64 	%rd68, %rd6, %rd67;
	ld.global.v4.u32 	{%r79, %r80, %r81, %r82}, [%rd66];
	ld.global.v4.u32 	{%r83, %r84, %r85, %r86}, [%rd66+16];
	ld.global.u64 	%rd69, [%rd68];
	mul.wide.s32 	%rd70, %r28, 48;
	add.s64 	%rd71, %rd7, %rd70;
	st.global.v4.u32 	[%rd71], {%r79, %r80, %r81, %r82};
	st.global.v4.u32 	[%rd71+16], {%r83, %r84, %r85, %r86};
	st.global.u64 	[%rd71+32], %rd69;
$L__BB4_19:
	add.s32 	%r232, %r232, 2;
$L__BB4_20:
	and.b32  	%r87, %r32, 1;
	setp.eq.b32 	%p13, %r87, 1;
	not.pred 	%p14, %p13;
	@%p14 bra 	$L__BB4_35;
	shl.b32 	%r88, %r232, 7;
	add.s32 	%r31, %r88, %r2;
	setp.ge.s32 	%p15, %r31, %r1;
	@%p15 bra 	$L__BB4_35;
	mul.wide.s32 	%rd72, %r31, 32;
	add.s64 	%rd73, %rd5, %rd72;
	mul.wide.s32 	%rd74, %r31, 8;
	add.s64 	%rd75, %rd6, %rd74;
	ld.global.v4.u32 	{%r89, %r90, %r91, %r92}, [%rd73];
	ld.global.v4.u32 	{%r93, %r94, %r95, %r96}, [%rd73+16];
	ld.global.u64 	%rd76, [%rd75];
	mul.wide.s32 	%rd77, %r31, 48;
	add.s64 	%rd78, %rd7, %rd77;
	st.global.v4.u32 	[%rd78], {%r89, %r90, %r91, %r92};
	st.global.v4.u32 	[%rd78+16], {%r93, %r94, %r95, %r96};
	st.global.u64 	[%rd78+32], %rd76;
	bra.uni 	$L__BB4_35;
$L__BB4_23:
	setp.lt.s32 	%p16, %r32, 1;
	@%p16 bra 	$L__BB4_35;
	mov.u32 	%r5, %tid.x;
	setp.lt.u32 	%p17, %r32, 8;
	mov.b32 	%r230, 0;
	@%p17 bra 	$L__BB4_27;
	and.b32  	%r230, %r32, 2147483640;
	neg.s32 	%r227, %r230;
	add.s64 	%rd8, %rd7, 18448;
	add.s32 	%r226, %r5, 128;
	mul.wide.u32 	%rd80, %r5, 48;
	add.s64 	%rd129, %rd7, %rd80;
	mul.wide.u32 	%rd82, %r5, 8;
	add.s64 	%rd83, %rd29, %rd3;
	add.s64 	%rd128, %rd83, %rd82;
	mul.wide.u32 	%rd85, %r5, 32;
	add.s64 	%rd86, %rd28, %rd2;
	add.s64 	%rd87, %rd86, %rd85;
	add.s64 	%rd127, %rd87, 16;
	add.s64 	%rd12, %rd86, 12304;
	add.s64 	%rd13, %rd83, 3072;
$L__BB4_26:
	.pragma "nounroll";
	mul.wide.s32 	%rd88, %r226, 48;
	add.s64 	%rd89, %rd8, %rd88;
	mul.wide.s32 	%rd90, %r226, 32;
	add.s64 	%rd91, %rd12, %rd90;
	mul.wide.s32 	%rd92, %r226, 8;
	add.s64 	%rd93, %rd13, %rd92;
	ld.global.v4.u32 	{%r99, %r100, %r101, %r102}, [%rd127+-16];
	ld.global.v4.u32 	{%r103, %r104, %r105, %r106}, [%rd127];
	ld.global.u64 	%rd94, [%rd128];
	st.global.v4.u32 	[%rd129], {%r99, %r100, %r101, %r102};
	st.global.v4.u32 	[%rd129+16], {%r103, %r104, %r105, %r106};
	st.global.u64 	[%rd129+32], %rd94;
	ld.global.v4.u32 	{%r107, %r108, %r109, %r110}, [%rd91+-12304];
	ld.global.v4.u32 	{%r111, %r112, %r113, %r114}, [%rd91+-12288];
	ld.global.u64 	%rd95, [%rd93+-3072];
	st.global.v4.u32 	[%rd89+-18448], {%r107, %r108, %r109, %r110};
	st.global.v4.u32 	[%rd89+-18432], {%r111, %r112, %r113, %r114};
	st.global.u64 	[%rd89+-18416], %rd95;
	ld.global.v4.u32 	{%r115, %r116, %r117, %r118}, [%rd91+-8208];
	ld.global.v4.u32 	{%r119, %r120, %r121, %r122}, [%rd91+-8192];
	ld.global.u64 	%rd96, [%rd93+-2048];
	st.global.v4.u32 	[%rd89+-12304], {%r115, %r116, %r117, %r118};
	st.global.v4.u32 	[%rd89+-12288], {%r119, %r120, %r121, %r122};
	st.global.u64 	[%rd89+-12272], %rd96;
	ld.global.v4.u32 	{%r123, %r124, %r125, %r126}, [%rd91+-4112];
	ld.global.v4.u32 	{%r127, %r128, %r129, %r130}, [%rd91+-4096];
	ld.global.u64 	%rd97, [%rd93+-1024];
	st.global.v4.u32 	[%rd89+-6160], {%r123, %r124, %r125, %r126};
	st.global.v4.u32 	[%rd89+-6144], {%r127, %r128, %r129, %r130};
	st.global.u64 	[%rd89+-6128], %rd97;
	ld.global.v4.u32 	{%r131, %r132, %r133, %r134}, [%rd91+-16];
	ld.global.v4.u32 	{%r135, %r136, %r137, %r138}, [%rd91];
	ld.global.u64 	%rd98, [%rd93];
	st.global.v4.u32 	[%rd89+-16], {%r131, %r132, %r133, %r134};
	st.global.v4.u32 	[%rd89], {%r135, %r136, %r137, %r138};
	st.global.u64 	[%rd89+16], %rd98;
	ld.global.v4.u32 	{%r139, %r140, %r141, %r142}, [%rd91+4080];
	ld.global.v4.u32 	{%r143, %r144, %r145, %r146}, [%rd91+4096];
	ld.global.u64 	%rd99, [%rd93+1024];
	st.global.v4.u32 	[%rd89+6128], {%r139, %r140, %r141, %r142};
	st.global.v4.u32 	[%rd89+6144], {%r143, %r144, %r145, %r146};
	st.global.u64 	[%rd89+6160], %rd99;
	ld.global.v4.u32 	{%r147, %r148, %r149, %r150}, [%rd91+8176];
	ld.global.v4.u32 	{%r151, %r152, %r153, %r154}, [%rd91+8192];
	ld.global.u64 	%rd100, [%rd93+2048];
	st.global.v4.u32 	[%rd89+12272], {%r147, %r148, %r149, %r150};
	st.global.v4.u32 	[%rd89+12288], {%r151, %r152, %r153, %r154};
	st.global.u64 	[%rd89+12304], %rd100;
	ld.global.v4.u32 	{%r155, %r156, %r157, %r158}, [%rd91+12272];
	ld.global.v4.u32 	{%r159, %r160, %r161, %r162}, [%rd91+12288];
	ld.global.u64 	%rd101, [%rd93+3072];
	st.global.v4.u32 	[%rd89+18416], {%r155, %r156, %r157, %r158};
	st.global.v4.u32 	[%rd89+18432], {%r159, %r160, %r161, %r162};
	st.global.u64 	[%rd89+18448], %rd101;
	add.s32 	%r227, %r227, 8;
	add.s32 	%r226, %r226, 1024;
	add.s64 	%rd129, %rd129, 49152;
	add.s64 	%rd128, %rd128, 8192;
	add.s64 	%rd127, %rd127, 32768;
	setp.eq.s32 	%p18, %r227, 0;
	@%p18 bra 	$L__BB4_27;
	bra.uni 	$L__BB4_26;
$L__BB4_27:
	and.b32  	%r20, %r32, 7;
	setp.eq.s32 	%p19, %r20, 0;
	@%p19 bra 	$L__BB4_35;
	and.b32  	%r21, %r32, 3;
	setp.lt.u32 	%p20, %r20, 4;
	@%p20 bra 	$L__BB4_30;
	shl.b32 	%r163, %r230, 7;
	add.s32 	%r164, %r163, %r5;
	mul.wide.s32 	%rd102, %r164, 32;
	add.s64 	%rd103, %rd5, %rd102;
	mul.wide.s32 	%rd104, %r164, 8;
	add.s64 	%rd105, %rd6, %rd104;
	ld.global.v4.u32 	{%r165, %r166, %r167, %r168}, [%rd103];
	ld.global.v4.u32 	{%r169, %r170, %r171, %r172}, [%rd103+16];
	ld.global.u64 	%rd106, [%rd105];
	mul.wide.s32 	%rd107, %r164, 48;
	add.s64 	%rd108, %rd7, %rd107;
	st.global.v4.u32 	[%rd108], {%r165, %r166, %r167, %r168};
	st.global.v4.u32 	[%rd108+16], {%r169, %r170, %r171, %r172};
	st.global.u64 	[%rd108+32], %rd106;
	ld.global.v4.u32 	{%r173, %r174, %r175, %r176}, [%rd103+4096];
	ld.global.v4.u32 	{%r177, %r178, %r179, %r180}, [%rd103+4112];
	ld.global.u64 	%rd109, [%rd105+1024];
	st.global.v4.u32 	[%rd108+6144], {%r173, %r174, %r175, %r176};
	st.global.v4.u32 	[%rd108+6160], {%r177, %r178, %r179, %r180};
	st.global.u64 	[%rd108+6176], %rd109;
	ld.global.v4.u32 	{%r181, %r182, %r183, %r184}, [%rd103+8192];
	ld.global.v4.u32 	{%r185, %r186, %r187, %r188}, [%rd103+8208];
	ld.global.u64 	%rd110, [%rd105+2048];
	st.global.v4.u32 	[%rd108+12288], {%r181, %r182, %r183, %r184};
	st.global.v4.u32 	[%rd108+12304], {%r185, %r186, %r187, %r188};
	st.global.u64 	[%rd108+12320], %rd110;
	ld.global.v4.u32 	{%r189, %r190, %r191, %r192}, [%rd103+12288];
	ld.global.v4.u32 	{%r193, %r194, %r195, %r196}, [%rd103+12304];
	ld.global.u64 	%rd111, [%rd105+3072];
	st.global.v4.u32 	[%rd108+18432], {%r189, %r190, %r191, %r192};
	st.global.v4.u32 	[%rd108+18448], {%r193, %r194, %r195, %r196};
	st.global.u64 	[%rd108+18464], %rd111;
	add.s32 	%r230, %r230, 4;
$L__BB4_30:
	setp.eq.s32 	%p21, %r21, 0;
	@%p21 bra 	$L__BB4_35;
	setp.eq.s32 	%p22, %r21, 1;
	@%p22 bra 	$L__BB4_33;
	shl.b32 	%r197, %r230, 7;
	add.s32 	%r198, %r197, %r5;
	mul.wide.s32 	%rd112, %r198, 32;
	add.s64 	%rd113, %rd5, %rd112;
	mul.wide.s32 	%rd114, %r198, 8;
	add.s64 	%rd115, %rd6, %rd114;
	ld.global.v4.u32 	{%r199, %r200, %r201, %r202}, [%rd113];
	ld.global.v4.u32 	{%r203, %r204, %r205, %r206}, [%rd113+16];
	ld.global.u64 	%rd116, [%rd115];
	mul.wide.s32 	%rd117, %r198, 48;
	add.s64 	%rd118, %rd7, %rd117;
	st.global.v4.u32 	[%rd118], {%r199, %r200, %r201, %r202};
	st.global.v4.u32 	[%rd118+16], {%r203, %r204, %r205, %r206};
	st.global.u64 	[%rd118+32], %rd116;
	ld.global.v4.u32 	{%r207, %r208, %r209, %r210}, [%rd113+4096];
	ld.global.v4.u32 	{%r211, %r212, %r213, %r214}, [%rd113+4112];
	ld.global.u64 	%rd119, [%rd115+1024];
	st.global.v4.u32 	[%rd118+6144], {%r207, %r208, %r209, %r210};
	st.global.v4.u32 	[%rd118+6160], {%r211, %r212, %r213, %r214};
	st.global.u64 	[%rd118+6176], %rd119;
	add.s32 	%r230, %r230, 2;
$L__BB4_33:
	and.b32  	%r215, %r32, 1;
	setp.eq.b32 	%p23, %r215, 1;
	not.pred 	%p24, %p23;
	@%p24 bra 	$L__BB4_35;
	shl.b32 	%r216, %r230, 7;
	add.s32 	%r217, %r216, %r5;
	mul.wide.s32 	%rd120, %r217, 32;
	add.s64 	%rd121, %rd5, %rd120;
	mul.wide.s32 	%rd122, %r217, 8;
	add.s64 	%rd123, %rd6, %rd122;
	ld.global.v4.u32 	{%r218, %r219, %r220, %r221}, [%rd121];
	ld.global.v4.u32 	{%r222, %r223, %r224, %r225}, [%rd121+16];
	ld.global.u64 	%rd124, [%rd123];
	mul.wide.s32 	%rd125, %r217, 48;
	add.s64 	%rd126, %rd7, %rd125;
	st.global.v4.u32 	[%rd126], {%r218, %r219, %r220, %r221};
	st.global.v4.u32 	[%rd126+16], {%r222, %r223, %r224, %r225};
	st.global.u64 	[%rd126+32], %rd124;
$L__BB4_35:
	ret;

}
	// .globl	_ZN3cub18CUB_300001_SM_10006detail9transform16transform_kernelINS2_10policy_hubILb1EN4cuda3std3__45tupleIJN6thrust24THRUST_300001_SM_1000_NS6detail15normal_iteratorINSA_7pointerINS8_IJ8aes_pairmEEENSA_8cuda_cub3tagENSA_11use_defaultESI_EEEEEEEE10policy1000EiNS7_10__identityENSA_12zip_iteratorINS8_IJNSA_10device_ptrISE_EENSQ_ImEEEEEEEJPSF_EEEvT0_iT1_T2_DpNS2_10kernel_argIT3_EE
.visible .entry _ZN3cub18CUB_300001_SM_10006detail9transform16transform_kernelINS2_10policy_hubILb1EN4cuda3std3__45tupleIJN6thrust24THRUST_300001_SM_1000_NS6detail15normal_iteratorINSA_7pointerINS8_IJ8aes_pairmEEENSA_8cuda_cub3tagENSA_11use_defaultESI_EEEEEEEE10policy1000EiNS7_10__identityENSA_12zip_iteratorINS8_IJNSA_10device_ptrISE_EENSQ_ImEEEEEEEJPSF_EEEvT0_iT1_T2_DpNS2_10kernel_argIT3_EE(
	.param .u32 _ZN3cub18CUB_300001_SM_10006detail9transform16transform_kernelINS2_10policy_hubILb1EN4cuda3std3__45tupleIJN6thrust24THRUST_300001_SM_1000_NS6detail15normal_iteratorINSA_7pointerINS8_IJ8aes_pairmEEENSA_8cuda_cub3tagENSA_11use_defaultESI_EEEEEEEE10policy1000EiNS7_10__identityENSA_12zip_iteratorINS8_IJNSA_10device_ptrISE_EENSQ_ImEEEEEEEJPSF_EEEvT0_iT1_T2_DpNS2_10kernel_argIT3_EE_param_0,
	.param .u32 _ZN3cub18CUB_300001_SM_10006detail9transform16transform_kernelINS2_10policy_hubILb1EN4cuda3std3__45tupleIJN6thrust24THRUST_300001_SM_1000_NS6detail15normal_iteratorINSA_7pointerINS8_IJ8aes_pairmEEENSA_8cuda_cub3tagENSA_11use_defaultESI_EEEEEEEE10policy1000EiNS7_10__identityENSA_12zip_iteratorINS8_IJNSA_10device_ptrISE_EENSQ_ImEEEEEEEJPSF_EEEvT0_iT1_T2_DpNS2_10kernel_argIT3_EE_param_1,
	.param .align 1 .b8 _ZN3cub18CUB_300001_SM_10006detail9transform16transform_kernelINS2_10policy_hubILb1EN4cuda3std3__45tupleIJN6thrust24THRUST_300001_SM_1000_NS6detail15normal_iteratorINSA_7pointerINS8_IJ8aes_pairmEEENSA_8cuda_cub3tagENSA_11use_defaultESI_EEEEEEEE10policy1000EiNS7_10__identityENSA_12zip_iteratorINS8_IJNSA_10device_ptrISE_EENSQ_ImEEEEEEEJPSF_EEEvT0_iT1_T2_DpNS2_10kernel_argIT3_EE_param_2[1],
	.param .align 8 .b8 _ZN3cub18CUB_300001_SM_10006detail9transform16transform_kernelINS2_10policy_hubILb1EN4cuda3std3__45tupleIJN6thrust24THRUST_300001_SM_1000_NS6detail15normal_iteratorINSA_7pointerINS8_IJ8aes_pairmEEENSA_8cuda_cub3tagENSA_11use_defaultESI_EEEEEEEE10policy1000EiNS7_10__identityENSA_12zip_iteratorINS8_IJNSA_10device_ptrISE_EENSQ_ImEEEEEEEJPSF_EEEvT0_iT1_T2_DpNS2_10kernel_argIT3_EE_param_3[16],
	.param .align 8 .b8 _ZN3cub18CUB_300001_SM_10006detail9transform16transform_kernelINS2_10policy_hubILb1EN4cuda3std3__45tupleIJN6thrust24THRUST_300001_SM_1000_NS6detail15normal_iteratorINSA_7pointerINS8_IJ8aes_pairmEEENSA_8cuda_cub3tagENSA_11use_defaultESI_EEEEEEEE10policy1000EiNS7_10__identityENSA_12zip_iteratorINS8_IJNSA_10device_ptrISE_EENSQ_ImEEEEEEEJPSF_EEEvT0_iT1_T2_DpNS2_10kernel_argIT3_EE_param_4[16]
)
.maxntid 128
{
	.reg .pred 	%p<25>;
	.reg .b32 	%r<169>;
	.reg .b64 	%rd<104>;

	ld.param.u32 	%r35, [_ZN3cub18CUB_300001_SM_10006detail9transform16transform_kernelINS2_10policy_hubILb1EN4cuda3std3__45tupleIJN6thrust24THRUST_300001_SM_1000_NS6detail15normal_iteratorINSA_7pointerINS8_IJ8aes_pairmEEENSA_8cuda_cub3tagENSA_11use_defaultESI_EEEEEEEE10policy1000EiNS7_10__identityENSA_12zip_iteratorINS8_IJNSA_10device_ptrISE_EENSQ_ImEEEEEEEJPSF_EEEvT0_iT1_T2_DpNS2_10kernel_argIT3_EE_param_0];
	ld.param.u64 	%rd13, [_ZN3cub18CUB_300001_SM_10006detail9transform16transform_kernelINS2_10policy_hubILb1EN4cuda3std3__45tupleIJN6thrust24THRUST_300001_SM_1000_NS6detail15normal_iteratorINSA_7pointerINS8_IJ8aes_pairmEEENSA_8cuda_cub3tagENSA_11use_defaultESI_EEEEEEEE10policy1000EiNS7_10__identityENSA_12zip_iteratorINS8_IJNSA_10device_ptrISE_EENSQ_ImEEEEEEEJPSF_EEEvT0_iT1_T2_DpNS2_10kernel_argIT3_EE_param_4];
	ld.param.u64 	%rd14, [_ZN3cub18CUB_300001_SM_10006detail9transform16transform_kernelINS2_10policy_hubILb1EN4cuda3std3__45tupleIJN6thrust24THRUST_300001_SM_1000_NS6detail15normal_iteratorINSA_7pointerINS8_IJ8aes_pairmEEENSA_8cuda_cub3tagENSA_11use_defaultESI_EEEEEEEE10policy1000EiNS7_10__identityENSA_12zip_iteratorINS8_IJNSA_10device_ptrISE_EENSQ_ImEEEEEEEJPSF_EEEvT0_iT1_T2_DpNS2_10kernel_argIT3_EE_param_3+8];
	ld.param.u64 	%rd15, [_ZN3cub18CUB_300001_SM_10006detail9transform16transform_kernelINS2_10policy_hubILb1EN4cuda3std3__45tupleIJN6thrust24THRUST_300001_SM_1000_NS6detail15normal_iteratorINSA_7pointerINS8_IJ8aes_pairmEEENSA_8cuda_cub3tagENSA_11use_defaultESI_EEEEEEEE10policy1000EiNS7_10__identityENSA_12zip_iteratorINS8_IJNSA_10device_ptrISE_EENSQ_ImEEEEEEEJPSF_EEEvT0_iT1_T2_DpNS2_10kernel_argIT3_EE_param_3];
	ld.param.u32 	%r34, [_ZN3cub18CUB_300001_SM_10006detail9transform16transform_kernelINS2_10policy_hubILb1EN4cuda3std3__45tupleIJN6thrust24THRUST_300001_SM_1000_NS6detail15normal_iteratorINSA_7pointerINS8_IJ8aes_pairmEEENSA_8cuda_cub3tagENSA_11use_defaultESI_EEEEEEEE10policy1000EiNS7_10__identityENSA_12zip_iteratorINS8_IJNSA_10device_ptrISE_EENSQ_ImEEEEEEEJPSF_EEEvT0_iT1_T2_DpNS2_10kernel_argIT3_EE_param_1];
	cvta.to.global.u64 	%rd1, %rd15;
	cvta.to.global.u64 	%rd2, %rd14;
	cvta.to.global.u64 	%rd3, %rd13;
	shl.b32 	%r1, %r34, 7;
	mov.u32 	%r36, %ctaid.x;
	mul.lo.s32 	%r2, %r1, %r36;
	sub.s32 	%r3, %r35, %r2;
	min.s32 	%r4, %r1, %r3;
	mul.lo.s32 	%r5, %r4, 48;
	mov.u32 	%r6, %tid.x;
	shl.b32 	%r161, %r6, 7;
	setp.ge.s32 	%p1, %r161, %r5;
	@%p1 bra 	$L__BB5_3;
	mul.wide.u32 	%rd16, %r6, 128;
	add.s64 	%rd17, %rd3, %rd16;
	mul.wide.s32 	%rd18, %r2, 48;
	add.s64 	%rd103, %rd17, %rd18;
$L__BB5_2:
	.pragma "nounroll";
	// begin inline asm
	prefetch.global.L2 [%rd103];
	// end inline asm
	add.s32 	%r161, %r161, 16384;
	add.s64 	%rd103, %rd103, 16384;
	setp.lt.s32 	%p2, %r161, %r5;
	@%p2 bra 	$L__BB5_2;
$L__BB5_3:
	mul.wide.s32 	%rd20, %r2, 48;
	add.s64 	%rd7, %rd3, %rd20;
	mul.wide.s32 	%rd21, %r2, 32;
	add.s64 	%rd8, %rd1, %rd21;
	mul.wide.s32 	%rd22, %r2, 8;
	add.s64 	%rd9, %rd2, %rd22;
	setp.gt.s32 	%p3, %r1, %r3;
	@%p3 bra 	$L__BB5_13;
	setp.lt.s32 	%p4, %r34, 1;
	@%p4 bra 	$L__BB5_35;
	and.b32  	%r10, %r34, 3;
	setp.lt.u32 	%p5, %r34, 4;
	mov.b32 	%r167, 0;
	@%p5 bra 	$L__BB5_8;
	and.b32  	%r167, %r34, 2147483644;
	neg.s32 	%r163, %r167;
	add.s64 	%rd24, %rd20, %rd3;
	add.s64 	%rd10, %rd24, 12288;
	add.s64 	%rd26, %rd21, %rd1;
	add.s64 	%rd11, %rd26, 8192;
	add.s64 	%rd28, %rd22, %rd2;
	add.s64 	%rd12, %rd28, 2048;
	mov.u32 	%r162, %r6;
$L__BB5_7:
	.pragma "nounroll";
	mul.wide.s32 	%rd29, %r162, 48;
	add.s64 	%rd30, %rd10, %rd29;
	mul.wide.s32 	%rd31, %r162, 32;
	add.s64 	%rd32, %rd11, %rd31;
	mul.wide.s32 	%rd33, %r162, 8;
	add.s64 	%rd34, %rd12, %rd33;
	ld.global.v4.u32 	{%r38, %r39, %r40, %r41}, [%rd30+-12288];
	ld.global.v4.u32 	{%r42, %r43, %r44, %r45}, [%rd30+-12272];
	st.global.v4.u32 	[%rd32+-8192], {%r38, %r39, %r40, %r41};
	st.global.v4.u32 	[%rd32+-8176], {%r42, %r43, %r44, %r45};
	ld.global.u64 	%rd35, [%rd30+-12256];
	st.global.u64 	[%rd34+-2048], %rd35;
	ld.global.v4.u32 	{%r46, %r47, %r48, %r49}, [%rd30+-6144];
	ld.global.v4.u32 	{%r50, %r51, %r52, %r53}, [%rd30+-6128];
	st.global.v4.u32 	[%rd32+-4096], {%r46, %r47, %r48, %r49};
	st.global.v4.u32 	[%rd32+-4080], {%r50, %r51, %r52, %r53};
	ld.global.u64 	%rd36, [%rd30+-6112];
	st.global.u64 	[%rd34+-1024], %rd36;
	ld.global.v4.u32 	{%r54, %r55, %r56, %r57}, [%rd30];
	ld.global.v4.u32 	{%r58, %r59, %r60, %r61}, [%rd30+16];
	st.global.v4.u32 	[%rd32], {%r54, %r55, %r56, %r57};
	st.global.v4.u32 	[%rd32+16], {%r58, %r59, %r60, %r61};
	ld.global.u64 	%rd37, [%rd30+32];
	st.global.u64 	[%rd34], %rd37;
	ld.global.v4.u32 	{%r62, %r63, %r64, %r65}, [%rd30+6144];
	ld.global.v4.u32 	{%r66, %r67, %r68, %r69}, [%rd30+6160];
	st.global.v4.u32 	[%rd32+4096], {%r62, %r63, %r64, %r65};
	st.global.v4.u32 	[%rd32+4112], {%r66, %r67, %r68, %r69};
	ld.global.u64 	%rd38, [%rd30+6176];
	st.global.u64 	[%rd34+1024], %rd38;
	add.s32 	%r163, %r163, 4;
	add.s32 	%r162, %r162, 512;
	setp.eq.s32 	%p6, %r163, 0;
	@%p6 bra 	$L__BB5_8;
	bra.uni 	$L__BB5_7;
$L__BB5_8:
	setp.eq.s32 	%p7, %r10, 0;
	@%p7 bra 	$L__BB5_35;
	setp.eq.s32 	%p8, %r10, 1;
	@%p8 bra 	$L__BB5_11;
	shl.b32 	%r70, %r167, 7;
	add.s32 	%r71, %r70, %r6;
	mul.wide.s32 	%rd39, %r71, 48;
	add.s64 	%rd40, %rd7, %rd39;
	mul.wide.s32 	%rd41, %r71, 32;
	add.s64 	%rd42, %rd8, %rd41;
	mul.wide.s32 	%rd43, %r71, 8;
	add.s64 	%rd44, %rd9, %rd43;
	ld.global.v4.u32 	{%r72, %r73, %r74, %r75}, [%rd40];
	ld.global.v4.u32 	{%r76, %r77, %r78, %r79}, [%rd40+16];
	st.global.v4.u32 	[%rd42], {%r72, %r73, %r74, %r75};
	st.global.v4.u32 	[%rd42+16], {%r76, %r77, %r78, %r79};
	ld.global.u64 	%rd45, [%rd40+32];
	st.global.u64 	[%rd44], %rd45;
	ld.global.v4.u32 	{%r80, %r81, %r82, %r83}, [%rd40+6144];
	ld.global.v4.u32 	{%r84, %r85, %r86, %r87}, [%rd40+6160];
	st.global.v4.u32 	[%rd42+4096], {%r80, %r81, %r82, %r83};
	st.global.v4.u32 	[%rd42+4112], {%r84, %r85, %r86, %r87};
	ld.global.u64 	%rd46, [%rd40+6176];
	st.global.u64 	[%rd44+1024], %rd46;
	add.s32 	%r167, %r167, 2;
$L__BB5_11:
	and.b32  	%r88, %r34, 1;
	setp.eq.b32 	%p9, %r88, 1;
	not.pred 	%p10, %p9;
	@%p10 bra 	$L__BB5_35;
	shl.b32 	%r89, %r167, 7;
	add.s32 	%r90, %r89, %r6;
	mul.wide.s32 	%rd47, %r90, 48;
	add.s64 	%rd48, %rd7, %rd47;
	mul.wide.s32 	%rd49, %r90, 32;
	add.s64 	%rd50, %rd8, %rd49;
	mul.wide.s32 	%rd51, %r90, 8;
	add.s64 	%rd52, %rd9, %rd51;
	ld.global.v4.u32 	{%r91, %r92, %r93, %r94}, [%rd48];
	ld.global.v4.u32 	{%r95, %r96, %r97, %r98}, [%rd48+16];
	st.global.v4.u32 	[%rd50], {%r91, %r92, %r93, %r94};
	st.global.v4.u32 	[%rd50+16], {%r95, %r96, %r97, %r98};
	ld.global.u64 	%rd53, [%rd48+32];
	st.global.u64 	[%rd52], %rd53;
	bra.uni 	$L__BB5_35;
$L__BB5_13:
	setp.lt.s32 	%p11, %r34, 1;
	@%p11 bra 	$L__BB5_35;
	and.b32  	%r13, %r34, 3;
	setp.lt.u32 	%p12, %r34, 4;
	mov.b32 	%r165, 0;
	@%p12 bra 	$L__BB5_25;
	and.b32  	%r165, %r34, 2147483644;
	mov.b32 	%r164, 0;
$L__BB5_16:
	.pragma "nounroll";
	shl.b32 	%r101, %r164, 7;
	add.s32 	%r20, %r101, %r6;
	setp.ge.s32 	%p13, %r20, %r4;
	@%p13 bra 	$L__BB5_18;
	mul.wide.s32 	%rd54, %r20, 48;
	add.s64 	%rd55, %rd7, %rd54;
	mul.wide.s32 	%rd56, %r20, 32;
	add.s64 	%rd57, %rd8, %rd56;
	mul.wide.s32 	%rd58, %r20, 8;
	add.s64 	%rd59, %rd9, %rd58;
	ld.global.v4.u32 	{%r102, %r103, %r104, %r105}, [%rd55];
	ld.global.v4.u32 	{%r106, %r107, %r108, %r109}, [%rd55+16];
	st.global.v4.u32 	[%rd57], {%r102, %r103, %r104, %r105};
	st.global.v4.u32 	[%rd57+16], {%r106, %r107, %r108, %r109};
	ld.global.u64 	%rd60, [%rd55+32];
	st.global.u64 	[%rd59], %rd60;
$L__BB5_18:
	add.s32 	%r21, %r20, 128;
	setp.ge.s32 	%p14, %r21, %r4;
	@%p14 bra 	$L__BB5_20;
	mul.wide.s32 	%rd61, %r21, 48;
	add.s64 	%rd62, %rd7, %rd61;
	mul.wide.s32 	%rd63, %r21, 32;
	add.s64 	%rd64, %rd8, %rd63;
	mul.wide.s32 	%rd65, %r21, 8;
	add.s64 	%rd66, %rd9, %rd65;
	ld.global.v4.u32 	{%r110, %r111, %r112, %r113}, [%rd62];
	ld.global.v4.u32 	{%r114, %r115, %r116, %r117}, [%rd62+16];
	st.global.v4.u32 	[%rd64], {%r110, %r111, %r112, %r113};
	st.global.v4.u32 	[%rd64+16], {%r114, %r115, %r116, %r117};
	ld.global.u64 	%rd67, [%rd62+32];
	st.global.u64 	[%rd66], %rd67;
$L__BB5_20:
	add.s32 	%r22, %r20, 256;
	setp.ge.s32 	%p15, %r22, %r4;
	@%p15 bra 	$L__BB5_22;
	mul.wide.s32 	%rd68, %r22, 48;
	add.s64 	%rd69, %rd7, %rd68;
	mul.wide.s32 	%rd70, %r22, 32;
	add.s64 	%rd71, %rd8, %rd70;
	mul.wide.s32 	%rd72, %r22, 8;
	add.s64 	%rd73, %rd9, %rd72;
	ld.global.v4.u32 	{%r118, %r119, %r120, %r121}, [%rd69];
	ld.global.v4.u32 	{%r122, %r123, %r124, %r125}, [%rd69+16];
	st.global.v4.u32 	[%rd71], {%r118, %r119, %r120, %r121};
	st.global.v4.u32 	[%rd71+16], {%r122, %r123, %r124, %r125};
	ld.global.u64 	%rd74, [%rd69+32];
	st.global.u64 	[%rd73], %rd74;
$L__BB5_22:
	add.s32 	%r23, %r20, 384;
	setp.ge.s32 	%p16, %r23, %r4;
	@%p16 bra 	$L__BB5_24;
	mul.wide.s32 	%rd75, %r23, 48;
	add.s64 	%rd76, %rd7, %rd75;
	mul.wide.s32 	%rd77, %r23, 32;
	add.s64 	%rd78, %rd8, %rd77;
	mul.wide.s32 	%rd79, %r23, 8;
	add.s64 	%rd80, %rd9, %rd79;
	ld.global.v4.u32 	{%r126, %r127, %r128, %r129}, [%rd76];
	ld.global.v4.u32 	{%r130, %r131, %r132, %r133}, [%rd76+16];
	st.global.v4.u32 	[%rd78], {%r126, %r127, %r128, %r129};
	st.global.v4.u32 	[%rd78+16], {%r130, %r131, %r132, %r133};
	ld.global.u64 	%rd81, [%rd76+32];
	st.global.u64 	[%rd80], %rd81;
$L__BB5_24:
	add.s32 	%r164, %r164, 4;
	setp.ne.s32 	%p17, %r164, %r165;
	@%p17 bra 	$L__BB5_16;
$L__BB5_25:
	setp.eq.s32 	%p18, %r13, 0;
	@%p18 bra 	$L__BB5_35;
	setp.eq.s32 	%p19, %r13, 1;
	@%p19 bra 	$L__BB5_32;
	shl.b32 	%r134, %r165, 7;
	add.s32 	%r26, %r134, %r6;
	setp.ge.s32 	%p20, %r26, %r4;
	@%p20 bra 	$L__BB5_29;
	mul.wide.s32 	%rd82, %r26, 48;
	add.s64 	%rd83, %rd7, %rd82;
	mul.wide.s32 	%rd84, %r26, 32;
	add.s64 	%rd85, %rd8, %rd84;
	mul.wide.s32 	%rd86, %r26, 8;
	add.s64 	%rd87, %rd9, %rd86;
	ld.global.v4.u32 	{%r135, %r136, %r137, %r138}, [%rd83];
	ld.global.v4.u32 	{%r139, %r140, %r141, %r142}, [%rd83+16];
	st.global.v4.u32 	[%rd85], {%r135, %r136, %r137, %r138};
	st.global.v4.u32 	[%rd85+16], {%r139, %r140, %r141, %r142};
	ld.global.u64 	%rd88, [%rd83+32];
	st.global.u64 	[%rd87], %rd88;
$L__BB5_29:
	add.s32 	%r27, %r26, 128;
	setp.ge.s32 	%p21, %r27, %r4;
	@%p21 bra 	$L__BB5_31;
	mul.wide.s32 	%rd89, %r27, 48;
	add.s64 	%rd90, %rd7, %rd89;
	mul.wide.s32 	%rd91, %r27, 32;
	add.s64 	%rd92, %rd8, %rd91;
	mul.wide.s32 	%rd93, %r27, 8;
	add.s64 	%rd94, %rd9, %rd93;
	ld.global.v4.u32 	{%r143, %r144, %r145, %r146}, [%rd90];
	ld.global.v4.u32 	{%r147, %r148, %r149, %r150}, [%rd90+16];
	st.global.v4.u32 	[%rd92], {%r143, %r144, %r145, %r146};
	st.global.v4.u32 	[%rd92+16], {%r147, %r148, %r149, %r150};
	ld.global.u64 	%rd95, [%rd90+32];
	st.global.u64 	[%rd94], %rd95;
$L__BB5_31:
	add.s32 	%r165, %r165, 2;
$L__BB5_32:
	and.b32  	%r151, %r34, 1;
	setp.eq.b32 	%p22, %r151, 1;
	not.pred 	%p23, %p22;
	@%p23 bra 	$L__BB5_35;
	shl.b32 	%r152, %r165, 7;
	add.s32 	%r30, %r152, %r6;
	setp.ge.s32 	%p24, %r30, %r4;
	@%p24 bra 	$L__BB5_35;
	mul.wide.s32 	%rd96, %r30, 48;
	add.s64 	%rd97, %rd7, %rd96;
	mul.wide.s32 	%rd98, %r30, 32;
	add.s64 	%rd99, %rd8, %rd98;
	mul.wide.s32 	%rd100, %r30, 8;
	add.s64 	%rd101, %rd9, %rd100;
	ld.global.v4.u32 	{%r153, %r154, %r155, %r156}, [%rd97];
	ld.global.v4.u32 	{%r157, %r158, %r159, %r160}, [%rd97+16];
	st.global.v4.u32 	[%rd99], {%r153, %r154, %r155, %r156};
	st.global.v4.u32 	[%rd99+16], {%r157, %r158, %r159, %r160};
	ld.global.u64 	%rd102, [%rd97+32];
	st.global.u64 	[%rd101], %rd102;
$L__BB5_35:
	ret;

}
	// .globl	_ZN3cub18CUB_300001_SM_10006detail9transform16transform_kernelINS2_10policy_hubILb1EN4cuda3std3__45tupleIJN6thrust24THRUST_300001_SM_1000_NS6detail15normal_iteratorINSA_7pointerINS8_IJ8aes_pairmEEENSA_8cuda_cub3tagENSA_11use_defaultESI_EEEEEEEE10policy1000ElNS7_10__identityENSA_12zip_iteratorINS8_IJNSA_10device_ptrISE_EENSQ_ImEEEEEEEJPSF_EEEvT0_iT1_T2_DpNS2_10kernel_argIT3_EE
.visible .entry _ZN3cub18CUB_300001_SM_10006detail9transform16transform_kernelINS2_10policy_hubILb1EN4cuda3std3__45tupleIJN6thrust24THRUST_300001_SM_1000_NS6detail15normal_iteratorINSA_7pointerINS8_IJ8aes_pairmEEENSA_8cuda_cub3tagENSA_11use_defaultESI_EEEEEEEE10policy1000ElNS7_10__identityENSA_12zip_iteratorINS8_IJNSA_10device_ptrISE_EENSQ_ImEEEEEEEJPSF_EEEvT0_iT1_T2_DpNS2_10kernel_argIT3_EE(
	.param .u64 _ZN3cub18CUB_300001_SM_10006detail9transform16transform_kernelINS2_10policy_hubILb1EN4cuda3std3__45tupleIJN6thrust24THRUST_300001_SM_1000_NS6detail15normal_iteratorINSA_7pointerINS8_IJ8aes_pairmEEENSA_8cuda_cub3tagENSA_11use_defaultESI_EEEEEEEE10policy1000ElNS7_10__identityENSA_12zip_iteratorINS8_IJNSA_10device_ptrISE_EENSQ_ImEEEEEEEJPSF_EEEvT0_iT1_T2_DpNS2_10kernel_argIT3_EE_param_0,
	.param .u32 _ZN3cub18CUB_300001_SM_10006detail9transform16transform_kernelINS2_10policy_hubILb1EN4cuda3std3__45tupleIJN6thrust24THRUST_300001_SM_1000_NS6detail15normal_iteratorINSA_7pointerINS8_IJ8aes_pairmEEENSA_8cuda_cub3tagENSA_11use_defaultESI_EEEEEEEE10policy1000ElNS7_10__identityENSA_12zip_iteratorINS8_IJNSA_10device_ptrISE_EENSQ_ImEEEEEEEJPSF_EEEvT0_iT1_T2_DpNS2_10kernel_argIT3_EE_param_1,
	.param .align 1 .b8 _ZN3cub18CUB_300001_SM_10006detail9transform16transform_kernelINS2_10policy_hubILb1EN4cuda3std3__45tupleIJN6thrust24THRUST_300001_SM_1000_NS6detail15normal_iteratorINSA_7pointerINS8_IJ8aes_pairmEEENSA_8cuda_cub3tagENSA_11use_defaultESI_EEEEEEEE10policy1000ElNS7_10__identityENSA_12zip_iteratorINS8_IJNSA_10device_ptrISE_EENSQ_ImEEEEEEEJPSF_EEEvT0_iT1_T2_DpNS2_10kernel_argIT3_EE_param_2[1],
	.param .align 8 .b8 _ZN3cub18CUB_300001_SM_10006detail9transform16transform_kernelINS2_10policy_hubILb1EN4cuda3std3__45tupleIJN6thrust24THRUST_300001_SM_1000_NS6detail15normal_iteratorINSA_7pointerINS8_IJ8aes_pairmEEENSA_8cuda_cub3tagENSA_11use_defaultESI_EEEEEEEE10policy1000ElNS7_10__identityENSA_12zip_iteratorINS8_IJNSA_10device_ptrISE_EENSQ_ImEEEEEEEJPSF_EEEvT0_iT1_T2_DpNS2_10kernel_argIT3_EE_param_3[16],
	.param .align 8 .b8 _ZN3cub18CUB_300001_SM_10006detail9transform16transform_kernelINS2_10policy_hubILb1EN4cuda3std3__45tupleIJN6thrust24THRUST_300001_SM_1000_NS6detail15normal_iteratorINSA_7pointerINS8_IJ8aes_pairmEEENSA_8cuda_cub3tagENSA_11use_defaultESI_EEEEEEEE10policy1000ElNS7_10__identityENSA_12zip_iteratorINS8_IJNSA_10device_ptrISE_EENSQ_ImEEEEEEEJPSF_EEEvT0_iT1_T2_DpNS2_10kernel_argIT3_EE_param_4[16]
)
.maxntid 128
{
	.reg .pred 	%p<25>;
	.reg .b32 	%r<166>;
	.reg .b64 	%rd<107>;

	ld.param.u64 	%rd14, [_ZN3cub18CUB_300001_SM_10006detail9transform16transform_kernelINS2_10policy_hubILb1EN4cuda3std3__45tupleIJN6thrust24THRUST_300001_SM_1000_NS6detail15normal_iteratorINSA_7pointerINS8_IJ8aes_pairmEEENSA_8cuda_cub3tagENSA_11use_defaultESI_EEEEEEEE10policy1000ElNS7_10__identityENSA_12zip_iteratorINS8_IJNSA_10device_ptrISE_EENSQ_ImEEEEEEEJPSF_EEEvT0_iT1_T2_DpNS2_10kernel_argIT3_EE_param_0];
	ld.param.u64 	%rd15, [_ZN3cub18CUB_300001_SM_10006detail9transform16transform_kernelINS2_10policy_hubILb1EN4cuda3std3__45tupleIJN6thrust24THRUST_300001_SM_1000_NS6detail15normal_iteratorINSA_7pointerINS8_IJ8aes_pairmEEENSA_8cuda_cub3tagENSA_11use_defaultESI_EEEEEEEE10policy1000ElNS7_10__identityENSA_12zip_iteratorINS8_IJNSA_10device_ptrISE_EENSQ_ImEEEEEEEJPSF_EEEvT0_iT1_T2_DpNS2_10kernel_argIT3_EE_param_4];
	ld.param.u64 	%rd16, [_ZN3cub18CUB_300001_SM_10006detail9transform16transform_kernelINS2_10policy_hubILb1EN4cuda3std3__45tupleIJN6thrust24THRUST_300001_SM_1000_NS6detail15normal_iteratorINSA_7pointerINS8_IJ8aes_pairmEEENSA_8cuda_cub3tagENSA_11use_defaultESI_EEEEEEEE10policy1000ElNS7_10__identityENSA_12zip_iteratorINS8_IJNSA_10device_ptrISE_EENSQ_ImEEEEEEEJPSF_EEEvT0_iT1_T2_DpNS2_10kernel_argIT3_EE_param_3+8];
	ld.param.u64 	%rd17, [_ZN3cub18CUB_300001_SM_10006detail9transform16transform_kernelINS2_10policy_hubILb1EN4cuda3std3__45tupleIJN6thrust24THRUST_300001_SM_1000_NS6detail15normal_iteratorINSA_7pointerINS8_IJ8aes_pairmEEENSA_8cuda_cub3tagENSA_11use_defaultESI_EEEEEEEE10policy1000ElNS7_10__identityENSA_12zip_iteratorINS8_IJNSA_10device_ptrISE_EENSQ_ImEEEEEEEJPSF_EEEvT0_iT1_T2_DpNS2_10kernel_argIT3_EE_param_3];
	ld.param.u32 	%r32, [_ZN3cub18CUB_300001_SM_10006detail9transform16transform_kernelINS2_10policy_hubILb1EN4cuda3std3__45tupleIJN6thrust24THRUST_300001_SM_1000_NS6detail15normal_iteratorINSA_7pointerINS8_IJ8aes_pairmEEENSA_8cuda_cub3tagENSA_11use_defaultESI_EEEEEEEE10policy1000ElNS7_10__identityENSA_12zip_iteratorINS8_IJNSA_10device_ptrISE_EENSQ_ImEEEEEEEJPSF_EEEvT0_iT1_T2_DpNS2_10kernel_argIT3_EE_param_1];
	cvta.to.global.u64 	%rd1, %rd17;
	cvta.to.global.u64 	%rd2, %rd16;
	cvta.to.global.u64 	%rd3, %rd15;
	shl.b32 	%r1, %r32, 7;
	mov.u32 	%r33, %ctaid.x;
	cvt.u64.u32 	%rd18, %r33;
	cvt.s64.s32 	%rd19, %r1;
	mul.lo.s64 	%rd4, %rd19, %rd18;
	sub.s64 	%rd20, %rd14, %rd4;
	min.s64 	%rd21, %rd20, %rd19;
	cvt.u32.u64 	%r2, %rd21;
	mul.lo.s32 	%r3, %r2, 48;
	mov.u32 	%r4, %tid.x;
	shl.b32 	%r158, %r4, 7;
	setp.ge.s32 	%p1, %r158, %r3;
	@%p1 bra 	$L__BB6_3;
	mad.lo.s64 	%rd22, %rd4, 48, %rd3;
	mul.wide.u32 	%rd23, %r4, 128;
	add.s64 	%rd106, %rd22, %rd23;
$L__BB6_2:
	.pragma "nounroll";
	// begin inline asm
	prefetch.global.L2 [%rd106];
	// end inline asm
	add.s32 	%r158, %r158, 16384;
	add.s64 	%rd106, %rd106, 16384;
	setp.lt.s32 	%p2, %r158, %r3;
	@%p2 bra 	$L__BB6_2;
$L__BB6_3:
	mad.lo.s64 	%rd8, %rd4, 48, %rd3;
	shl.b64 	%rd25, %rd4, 5;
	add.s64 	%rd9, %rd1, %rd25;
	shl.b64 	%rd26, %rd4, 3;
	add.s64 	%rd10, %rd2, %rd26;
	setp.eq.s32 	%p3, %r1, %r2;
	@%p3 bra 	$L__BB6_26;
	setp.lt.s32 	%p4, %r32, 1;
	@%p4 bra 	$L__BB6_35;
	and.b32  	%r8, %r32, 3;
	setp.lt.u32 	%p5, %r32, 4;
	mov.b32 	%r164, 0;
	@%p5 bra 	$L__BB6_16;
	and.b32  	%r164, %r32, 2147483644;
	mov.b32 	%r161, 0;
$L__BB6_7:
	.pragma "nounroll";
	shl.b32 	%r36, %r161, 7;
	add.s32 	%r18, %r36, %r4;
	setp.ge.s32 	%p6, %r18, %r2;
	@%p6 bra 	$L__BB6_9;
	mul.wide.s32 	%rd27, %r18, 48;
	add.s64 	%rd28, %rd8, %rd27;
	mul.wide.s32 	%rd29, %r18, 32;
	add.s64 	%rd30, %rd9, %rd29;
	mul.wide.s32 	%rd31, %r18, 8;
	add.s64 	%rd32, %rd10, %rd31;
	ld.global.v4.u32 	{%r37, %r38, %r39, %r40}, [%rd28];
	ld.global.v4.u32 	{%r41, %r42, %r43, %r44}, [%rd28+16];
	st.global.v4.u32 	[%rd30], {%r37, %r38, %r39, %r40};
	st.global.v4.u32 	[%rd30+16], {%r41, %r42, %r43, %r44};
	ld.global.u64 	%rd33, [%rd28+32];
	st.global.u64 	[%rd32], %rd33;
$L__BB6_9:
	add.s32 	%r19, %r18, 128;
	setp.ge.s32 	%p7, %r19, %r2;
	@%p7 bra 	$L__BB6_11;
	mul.wide.s32 	%rd34, %r19, 48;
	add.s64 	%rd35, %rd8, %rd34;
	mul.wide.s32 	%rd36, %r19, 32;
	add.s64 	%rd37, %rd9, %rd36;
	mul.wide.s32 	%rd38, %r19, 8;
	add.s64 	%rd39, %rd10, %rd38;
	ld.global.v4.u32 	{%r45, %r46, %r47, %r48}, [%rd35];
	ld.global.v4.u32 	{%r49, %r50, %r51, %r52}, [%rd35+16];
	st.global.v4.u32 	[%rd37], {%r45, %r46, %r47, %r48};
	st.global.v4.u32 	[%rd37+16], {%r49, %r50, %r51, %r52};
	ld.global.u64 	%rd40, [%rd35+32];
	st.global.u64 	[%rd39], %rd40;
$L__BB6_11:
	add.s32 	%r20, %r18, 256;
	setp.ge.s32 	%p8, %r20, %r2;
	@%p8 bra 	$L__BB6_13;
	mul.wide.s32 	%rd41, %r20, 48;
	add.s64 	%rd42, %rd8, %rd41;
	mul.wide.s32 	%rd43, %r20, 32;
	add.s64 	%rd44, %rd9, %rd43;
	mul.wide.s32 	%rd45, %r20, 8;
	add.s64 	%rd46, %rd10, %rd45;
	ld.global.v4.u32 	{%r53, %r54, %r55, %r56}, [%rd42];
	ld.global.v4.u32 	{%r57, %r58, %r59, %r60}, [%rd42+16];
	st.global.v4.u32 	[%rd44], {%r53, %r54, %r55, %r56};
	st.global.v4.u32 	[%rd44+16], {%r57, %r58, %r59, %r60};
	ld.global.u64 	%rd47, [%rd42+32];
	st.global.u64 	[%rd46], %rd47;
$L__BB6_13:
	add.s32 	%r21, %r18, 384;
	setp.ge.s32 	%p9, %r21, %r2;
	@%p9 bra 	$L__BB6_15;
	mul.wide.s32 	%rd48, %r21, 48;
	add.s64 	%rd49, %rd8, %rd48;
	mul.wide.s32 	%rd50, %r21, 32;
	add.s64 	%rd51, %rd9, %rd50;
	mul.wide.s32 	%rd52, %r21, 8;
	add.s64 	%rd53, %rd10, %rd52;
	ld.global.v4.u32 	{%r61, %r62, %r63, %r64}, [%rd49];
	ld.global.v4.u32 	{%r65, %r66, %r67, %r68}, [%rd49+16];
	st.global.v4.u32 	[%rd51], {%r61, %r62, %r63, %r64};
	st.global.v4.u32 	[%rd51+16], {%r65, %r66, %r67, %r68};
	ld.global.u64 	%rd54, [%rd49+32];
	st.global.u64 	[%rd53], %rd54;
$L__BB6_15:
	add.s32 	%r161, %r161, 4;
	setp.eq.s32 	%p10, %r161, %r164;
	@%p10 bra 	$L__BB6_16;
	bra.uni 	$L__BB6_7;
$L__BB6_16:
	setp.eq.s32 	%p11, %r8, 0;
	@%p11 bra 	$L__BB6_35;
	setp.eq.s32 	%p12, %r8, 1;
	@%p12 bra 	$L__BB6_23;
	shl.b32 	%r69, %r164, 7;
	add.s32 	%r27, %r69, %r4;
	setp.ge.s32 	%p13, %r27, %r2;
	@%p13 bra 	$L__BB6_20;
	mul.wide.s32 	%rd55, %r27, 48;
	add.s64 	%rd56, %rd8, %rd55;
	mul.wide.s32 	%rd57, %r27, 32;
	add.s64 	%rd58, %rd9, %rd57;
	mul.wide.s32 	%rd59, %r27, 8;
	add.s64 	%rd60, %rd10, %rd59;
	ld.global.v4.u32 	{%r70, %r71, %r72, %r73}, [%rd56];
	ld.global.v4.u32 	{%r74, %r75, %r76, %r77}, [%rd56+16];
	st.global.v4.u32 	[%rd58], {%r70, %r71, %r72, %r73};
	st.global.v4.u32 	[%rd58+16], {%r74, %r75, %r76, %r77};
	ld.global.u64 	%rd61, [%rd56+32];
	st.global.u64 	[%rd60], %rd61;
$L__BB6_20:
	add.s32 	%r28, %r27, 128;
	setp.ge.s32 	%p14, %r28, %r2;
	@%p14 bra 	$L__BB6_22;
	mul.wide.s32 	%rd62, %r28, 48;
	add.s64 	%rd63, %rd8, %rd62;
	mul.wide.s32 	%rd64, %r28, 32;
	add.s64 	%rd65, %rd9, %rd64;
	mul.wide.s32 	%rd66, %r28, 8;
	add.s64 	%rd67, %rd10, %rd66;
	ld.global.v4.u32 	{%r78, %r79, %r80, %r81}, [%rd63];
	ld.global.v4.u32 	{%r82, %r83, %r84, %r85}, [%rd63+16];
	st.global.v4.u32 	[%rd65], {%r78, %r79, %r80, %r81};
	st.global.v4.u32 	[%rd65+16], {%r82, %r83, %r84, %r85};
	ld.global.u64 	%rd68, [%rd63+32];
	st.global.u64 	[%rd67], %rd68;
$L__BB6_22:
	add.s32 	%r164, %r164, 2;
$L__BB6_23:
	and.b32  	%r86, %r32, 1;
	setp.eq.b32 	%p15, %r86, 1;
	not.pred 	%p16, %p15;
	@%p16 bra 	$L__BB6_35;
	shl.b32 	%r87, %r164, 7;
	add.s32 	%r31, %r87, %r4;
	setp.ge.s32 	%p17, %r31, %r2;
	@%p17 bra 	$L__BB6_35;
	mul.wide.s32 	%rd69, %r31, 48;
	add.s64 	%rd70, %rd8, %rd69;
	mul.wide.s32 	%rd71, %r31, 32;
	add.s64 	%rd72, %rd9, %rd71;
	mul.wide.s32 	%rd73, %r31, 8;
	add.s64 	%rd74, %rd10, %rd73;
	ld.global.v4.u32 	{%r88, %r89, %r90, %r91}, [%rd70];
	ld.global.v4.u32 	{%r92, %r93, %r94, %r95}, [%rd70+16];
	st.global.v4.u32 	[%rd72], {%r88, %r89, %r90, %r91};
	st.global.v4.u32 	[%rd72+16], {%r92, %r93, %r94, %r95};
	ld.global.u64 	%rd75, [%rd70+32];
	st.global.u64 	[%rd74], %rd75;
	bra.uni 	$L__BB6_35;
$L__BB6_26:
	setp.lt.s32 	%p18, %r32, 1;
	@%p18 bra 	$L__BB6_35;
	and.b32  	%r10, %r32, 3;
	setp.lt.u32 	%p19, %r32, 4;
	mov.b32 	%r163, 0;
	@%p19 bra 	$L__BB6_30;
	and.b32  	%r163, %r32, 2147483644;
	neg.s32 	%r160, %r163;
	add.s64 	%rd11, %rd8, 12288;
	add.s64 	%rd78, %rd25, %rd1;
	add.s64 	%rd12, %rd78, 8192;
	add.s64 	%rd80, %rd26, %rd2;
	add.s64 	%rd13, %rd80, 2048;
	mov.u32 	%r159, %r4;
$L__BB6_29:
	.pragma "nounroll";
	mul.wide.s32 	%rd81, %r159, 48;
	add.s64 	%rd82, %rd11, %rd81;
	mul.wide.s32 	%rd83, %r159, 32;
	add.s64 	%rd84, %rd12, %rd83;
	mul.wide.s32 	%rd85, %r159, 8;
	add.s64 	%rd86, %rd13, %rd85;
	ld.global.v4.u32 	{%r97, %r98, %r99, %r100}, [%rd82+-12288];
	ld.global.v4.u32 	{%r101, %r102, %r103, %r104}, [%rd82+-12272];
	st.global.v4.u32 	[%rd84+-8192], {%r97, %r98, %r99, %r100};
	st.global.v4.u32 	[%rd84+-8176], {%r101, %r102, %r103, %r104};
	ld.global.u64 	%rd87, [%rd82+-12256];
	st.global.u64 	[%rd86+-2048], %rd87;
	ld.global.v4.u32 	{%r105, %r106, %r107, %r108}, [%rd82+-6144];
	ld.global.v4.u32 	{%r109, %r110, %r111, %r112}, [%rd82+-6128];
	st.global.v4.u32 	[%rd84+-4096], {%r105, %r106, %r107, %r108};
	st.global.v4.u32 	[%rd84+-4080], {%r109, %r110, %r111, %r112};
	ld.global.u64 	%rd88, [%rd82+-6112];
	st.global.u64 	[%rd86+-1024], %rd88;
	ld.global.v4.u32 	{%r113, %r114, %r115, %r116}, [%rd82];
	ld.global.v4.u32 	{%r117, %r118, %r119, %r120}, [%rd82+16];
	st.global.v4.u32 	[%rd84], {%r113, %r114, %r115, %r116};
	st.global.v4.u32 	[%rd84+16], {%r117, %r118, %r119, %r120};
	ld.global.u64 	%rd89, [%rd82+32];
	st.global.u64 	[%rd86], %rd89;
	ld.global.v4.u32 	{%r121, %r122, %r123, %r124}, [%rd82+6144];
	ld.global.v4.u32 	{%r125, %r126, %r127, %r128}, [%rd82+6160];
	st.global.v4.u32 	[%rd84+4096], {%r121, %r122, %r123, %r124};
	st.global.v4.u32 	[%rd84+4112], {%r125, %r126, %r127, %r128};
	ld.global.u64 	%rd90, [%rd82+6176];
	st.global.u64 	[%rd86+1024], %rd90;
	add.s32 	%r160, %r160, 4;
	add.s32 	%r159, %r159, 512;
	setp.eq.s32 	%p20, %r160, 0;
	@%p20 bra 	$L__BB6_30;
	bra.uni 	$L__BB6_29;
$L__BB6_30:
	setp.eq.s32 	%p21, %r10, 0;
	@%p21 bra 	$L__BB6_35;
	setp.eq.s32 	%p22, %r10, 1;
	@%p22 bra 	$L__BB6_33;
	shl.b32 	%r129, %r163, 7;
	add.s32 	%r130, %r129, %r4;
	mul.wide.s32 	%rd91, %r130, 48;
	add.s64 	%rd92, %rd8, %rd91;
	mul.wide.s32 	%rd93, %r130, 32;
	add.s64 	%rd94, %rd9, %rd93;
	mul.wide.s32 	%rd95, %r130, 8;
	add.s64 	%rd96, %rd10, %rd95;
	ld.global.v4.u32 	{%r131, %r132, %r133, %r134}, [%rd92];
	ld.global.v4.u32 	{%r135, %r136, %r137, %r138}, [%rd92+16];
	st.global.v4.u32 	[%rd94], {%r131, %r132, %r133, %r134};
	st.global.v4.u32 	[%rd94+16], {%r135, %r136, %r137, %r138};
	ld.global.u64 	%rd97, [%rd92+32];
	st.global.u64 	[%rd96], %rd97;
	ld.global.v4.u32 	{%r139, %r140, %r141, %r142}, [%rd92+6144];
	ld.global.v4.u32 	{%r143, %r144, %r145, %r146}, [%rd92+6160];
	st.global.v4.u32 	[%rd94+4096], {%r139, %r140, %r141, %r142};
	st.global.v4.u32 	[%rd94+4112], {%r143, %r144, %r145, %r146};
	ld.global.u64 	%rd98, [%rd92+6176];
	st.global.u64 	[%rd96+1024], %rd98;
	add.s32 	%r163, %r163, 2;
$L__BB6_33:
	and.b32  	%r147, %r32, 1;
	setp.eq.b32 	%p23, %r147, 1;
	not.pred 	%p24, %p23;
	@%p24 bra 	$L__BB6_35;
	shl.b32 	%r148, %r163, 7;
	add.s32 	%r149, %r148, %r4;
	mul.wide.s32 	%rd99, %r149, 48;
	add.s64 	%rd100, %rd8, %rd99;
	mul.wide.s32 	%rd101, %r149, 32;
	add.s64 	%rd102, %rd9, %rd101;
	mul.wide.s32 	%rd103, %r149, 8;
	add.s64 	%rd104, %rd10, %rd103;
	ld.global.v4.u32 	{%r150, %r151, %r152, %r153}, [%rd100];
	ld.global.v4.u32 	{%r154, %r155, %r156, %r157}, [%rd100+16];
	st.global.v4.u32 	[%rd102], {%r150, %r151, %r152, %r153};
	st.global.v4.u32 	[%rd102+16], {%r154, %r155, %r156, %r157};
	ld.global.u64 	%rd105, [%rd100+32];
	st.global.u64 	[%rd104], %rd105;
$L__BB6_35:
	ret;

}
	// .globl	_ZN3cub18CUB_300001_SM_10006detail10radix_sort31DeviceRadixSortSingleTileKernelINS1_5radix10policy_hubIjN4cuda3std3__45tupleIJ8aes_pairmEEEyE10Policy1000ELNS0_9SortOrderE0EjSB_yNS1_21identity_decomposer_tEEEvPKT1_PSG_PKT2_PSK_T3_iiT4_
.visible .entry _ZN3cub18CUB_300001_SM_10006detail10radix_sort31DeviceRadixSortSingleTileKernelINS1_5radix10policy_hubIjN4cuda3std3__45tupleIJ8aes_pairmEEEyE10Policy1000ELNS0_9SortOrderE0EjSB_yNS1_21identity_decomposer_tEEEvPKT1_PSG_PKT2_PSK_T3_iiT4_(
	.param .u64 .ptr .align 1 _ZN3cub18CUB_300001_SM_10006detail10radix_sort31DeviceRadixSortSingleTileKernelINS1_5radix10policy_hubIjN4cuda3std3__45tupleIJ8aes_pairmEEEyE10Policy1000ELNS0_9SortOrderE0EjSB_yNS1_21identity_decomposer_tEEEvPKT1_PSG_PKT2_PSK_T3_iiT4__param_0,
	.param .u64 .ptr .align 1 _ZN3cub18CUB_300001_SM_10006detail10radix_sort31DeviceRadixSortSingleTileKernelINS1_5radix10policy_hubIjN4cuda3std3__45tupleIJ8aes_pairmEEEyE10Policy1000ELNS0_9SortOrderE0EjSB_yNS1_21identity_decomposer_tEEEvPKT1_PSG_PKT2_PSK_T3_iiT4__param_1,
	.param .u64 .ptr .align 1 _ZN3cub18CUB_300001_SM_10006detail10radix_sort31DeviceRadixSortSingleTileKernelINS1_5radix10policy_hubIjN4cuda3std3__45tupleIJ8aes_pairmEEEyE10Policy1000ELNS0_9SortOrderE0EjSB_yNS1_21identity_decomposer_tEEEvPKT1_PSG_PKT2_PSK_T3_iiT4__param_2,
	.param .u64 .ptr .align 1 _ZN3cub18CUB_300001_SM_10006detail10radix_sort31DeviceRadixSortSingleTileKernelINS1_5radix10policy_hubIjN4cuda3std3__45tupleIJ8aes_pairmEEEyE10Policy1000ELNS0_9SortOrderE0EjSB_yNS1_21identity_decomposer_tEEEvPKT1_PSG_PKT2_PSK_T3_iiT4__param_3,
	.param .u64 _ZN3cub18CUB_300001_SM_10006detail10radix_sort31DeviceRadixSortSingleTileKernelINS1_5radix10policy_hubIjN4cuda3std3__45tupleIJ8aes_pairmEEEyE10Policy1000ELNS0_9SortOrderE0EjSB_yNS1_21identity_decomposer_tEEEvPKT1_PSG_PKT2_PSK_T3_iiT4__param_4,
	.param .u32 _ZN3cub18CUB_300001_SM_10006detail10radix_sort31DeviceRadixSortSingleTileKernelINS1_5radix10policy_hubIjN4cuda3std3__45tupleIJ8aes_pairmEEEyE10Policy1000ELNS0_9SortOrderE0EjSB_yNS1_21identity_decomposer_tEEEvPKT1_PSG_PKT2_PSK_T3_iiT4__param_5,
	.param .u32 _ZN3cub18CUB_300001_SM_10006detail10radix_sort31DeviceRadixSortSingleTileKernelINS1_5radix10policy_hubIjN4cuda3std3__45tupleIJ8aes_pairmEEEyE10Policy1000ELNS0_9SortOrderE0EjSB_yNS1_21identity_decomposer_tEEEvPKT1_PSG_PKT2_PSK_T3_iiT4__param_6,
	.param .align 1 .b8 _ZN3cub18CUB_300001_SM_10006detail10radix_sort31DeviceRadixSortSingleTileKernelINS1_5radix10policy_hubIjN4cuda3std3__45tupleIJ8aes_pairmEEEyE10Policy1000ELNS0_9SortOrderE0EjSB_yNS1_21identity_decomposer_tEEEvPKT1_PSG_PKT2_PSK_T3_iiT4__param_7[1]
)
.maxntid 256
.minnctapersm 1
{
	.reg .pred 	%p<19>;
	.reg .b16 	%rs<3>;
	.reg .b32 	%r<289>;
	.reg .b64 	%rd<27>;
	// demoted variable
	.shared .align 16 .b8 _ZZN3cub18CUB_300001_SM_10006detail10radix_sort31DeviceRadixSortSingleTileKernelINS1_5radix10policy_hubIjN4cuda3std3__45tupleIJ8aes_pairmEEEyE10Policy1000ELNS0_9SortOrderE0EjSB_yNS1_21identity_decomposer_tEEEvPKT1_PSG_PKT2_PSK_T3_iiT4_E12temp_storage[33856];
	ld.param.u64 	%rd7, [_ZN3cub18CUB_300001_SM_10006detail10radix_sort31DeviceRadixSortSingleTileKernelINS1_5radix10policy_hubIjN4cuda3std3__45tupleIJ8aes_pairmEEEyE10Policy1000ELNS0_9SortOrderE0EjSB_yNS1_21identity_decomposer_tEEEvPKT1_PSG_PKT2_PSK_T3_iiT4__param_0];
	ld.param.u64 	%rd8, [_ZN3cub18CUB_300001_SM_10006detail10radix_sort31DeviceRadixSortSingleTileKernelINS1_5radix10policy_hubIjN4cuda3std3__45tupleIJ8aes_pairmEEEyE10Policy1000ELNS0_9SortOrderE0EjSB_yNS1_21identity_decomposer_tEEEvPKT1_PSG_PKT2_PSK_T3_iiT4__param_1];
	ld.param.u64 	%rd9, [_ZN3cub18CUB_300001_SM_10006detail10radix_sort31DeviceRadixSortSingleTileKernelINS1_5radix10policy_hubIjN4cuda3std3__45tupleIJ8aes_pairmEEEyE10Policy1000ELNS0_9SortOrderE0EjSB_yNS1_21identity_decomposer_tEEEvPKT1_PSG_PKT2_PSK_T3_iiT4__param_2];
	ld.param.u64 	%rd10, [_ZN3cub18CUB_300001_SM_10006detail10radix_sort31DeviceRadixSortSingleTileKernelINS1_5radix10policy_hubIjN4cuda3std3__45tupleIJ8aes_pairmEEEyE10Policy1000ELNS0_9SortOrderE0EjSB_yNS1_21identity_decomposer_tEEEvPKT1_PSG_PKT2_PSK_T3_iiT4__param_3];
	ld.param.u64 	%rd11, [_ZN3cub18CUB_300001_SM_10006detail10radix_sort31DeviceRadixSortSingleTileKernelINS1_5radix10policy_hubIjN4cuda3std3__45tupleIJ8aes_pairmEEEyE10Policy1000ELNS0_9SortOrderE0EjSB_yNS1_21identity_decomposer_tEEEvPKT1_PSG_PKT2_PSK_T3_iiT4__param_4];
	ld.param.u32 	%r99, [_ZN3cub18CUB_300001_SM_10006detail10radix_sort31DeviceRadixSortSingleTileKernelINS1_5radix10policy_hubIjN4cuda3std3__45tupleIJ8aes_pairmEEEyE10Policy1000ELNS0_9SortOrderE0EjSB_yNS1_21identity_decomposer_tEEEvPKT1_PSG_PKT2_PSK_T3_iiT4__param_5];
	ld.param.u32 	%r100, [_ZN3cub18CUB_300001_SM_10006detail10radix_sort31DeviceRadixSortSingleTileKernelINS1_5radix10policy_hubIjN4cuda3std3__45tupleIJ8aes_pairmEEEyE10Policy1000ELNS0_9SortOrderE0EjSB_yNS1_21identity_decomposer_tEEEvPKT1_PSG_PKT2_PSK_T3_iiT4__param_6];
	cvt.u32.u64 	%r102, %rd11;
	mov.u32 	%r1, %tid.x;
	setp.ge.s32 	%p1, %r1, %r102;
	mov.b32 	%r278, -1;
	@%p1 bra 	$L__BB7_2;
	cvta.to.global.u64 	%rd12, %rd7;
	mul.wide.u32 	%rd13, %r1, 4;
	add.s64 	%rd14, %rd12, %rd13;
	ld.global.u32 	%r278, [%rd14];
$L__BB7_2:
	bar.sync 	0;
	mov.b64 	{%r104, %r105}, %rd11;
	shfl.sync.idx.b32	%r106|%p2, %r104, 0, 31, -1;
	shfl.sync.idx.b32	%r107|%p3, %r105, 0, 31, -1;
	mov.b64 	%rd1, {%r106, %r107};
	setp.ge.s32 	%p4, %r1, %r106;
	mov.b64 	%rd26, 0;
	mov.b32 	%r266, 0;
	mov.u32 	%r267, %r266;
	mov.u32 	%r279, %r266;
	mov.u32 	%r280, %r266;
	mov.u32 	%r281, %r266;
	mov.u32 	%r282, %r266;
	mov.u32 	%r283, %r266;
	mov.u32 	%r284, %r266;
	mov.u32 	%r285, %r266;
	mov.u32 	%r286, %r266;
	@%p4 bra 	$L__BB7_4;
	cvta.to.global.u64 	%rd16, %rd9;
	mul.wide.u32 	%rd17, %r1, 48;
	add.s64 	%rd18, %rd16, %rd17;
	ld.global.v4.u32 	{%r286, %r285, %r284, %r283}, [%rd18];
	ld.global.v4.u32 	{%r282, %r281, %r280, %r279}, [%rd18+16];
	ld.global.u64 	%rd26, [%rd18+32];
	ld.global.v2.u32 	{%r267, %r266}, [%rd18+40];
$L__BB7_4:
	bar.sync 	0;
	shr.u32 	%r24, %r1, 5;
	shl.b32 	%r109, %r1, 2;
	mov.u32 	%r110, _ZZN3cub18CUB_300001_SM_10006detail10radix_sort31DeviceRadixSortSingleTileKernelINS1_5radix10policy_hubIjN4cuda3std3__45tupleIJ8aes_pairmEEEyE10Policy1000ELNS0_9SortOrderE0EjSB_yNS1_21identity_decomposer_tEEEvPKT1_PSG_PKT2_PSK_T3_iiT4_E12temp_storage;
	add.s32 	%r25, %r110, %r109;
	mad.lo.s32 	%r28, %r1, 44, %r25;
	cvt.u64.u32 	%rd4, %r1;
	shl.b32 	%r111, %r1, 7;
	add.s32 	%r29, %r25, %r111;
	shl.b32 	%r112, %r24, 2;
	add.s32 	%r113, %r110, %r112;
	add.s32 	%r30, %r113, 33792;
	add.s32 	%r277, %r99, 6;
	sub.s32 	%r276, %r100, %r99;
$L__BB7_5:
	add.s32 	%r116, %r277, -6;
	min.s32 	%r119, %r276, 6;
	mov.b32 	%r148, 0;
	st.shared.u32 	[%r25], %r148;
	st.shared.u32 	[%r25+1024], %r148;
	st.shared.u32 	[%r25+2048], %r148;
	st.shared.u32 	[%r25+3072], %r148;
	st.shared.u32 	[%r25+4096], %r148;
	st.shared.u32 	[%r25+5120], %r148;
	st.shared.u32 	[%r25+6144], %r148;
	st.shared.u32 	[%r25+7168], %r148;
	st.shared.u32 	[%r25+8192], %r148;
	st.shared.u32 	[%r25+9216], %r148;
	st.shared.u32 	[%r25+10240], %r148;
	st.shared.u32 	[%r25+11264], %r148;
	st.shared.u32 	[%r25+12288], %r148;
	st.shared.u32 	[%r25+13312], %r148;
	st.shared.u32 	[%r25+14336], %r148;
	st.shared.u32 	[%r25+15360], %r148;
	st.shared.u32 	[%r25+16384], %r148;
	st.shared.u32 	[%r25+17408], %r148;
	st.shared.u32 	[%r25+18432], %r148;
	st.shared.u32 	[%r25+19456], %r148;
	st.shared.u32 	[%r25+20480], %r148;
	st.shared.u32 	[%r25+21504], %r148;
	st.shared.u32 	[%r25+22528], %r148;
	st.shared.u32 	[%r25+23552], %r148;
	st.shared.u32 	[%r25+24576], %r148;
	st.shared.u32 	[%r25+25600], %r148;
	st.shared.u32 	[%r25+26624], %r148;
	st.shared.u32 	[%r25+27648], %r148;
	st.shared.u32 	[%r25+28672], %r148;
	st.shared.u32 	[%r25+29696], %r148;
	st.shared.u32 	[%r25+30720], %r148;
	st.shared.u32 	[%r25+31744], %r148;
	st.shared.u32 	[%r25+32768], %r148;
	// begin inline asm
	shr.b32 %r114, %r278, %r116;
	// end inline asm
	// begin inline asm
	bmsk.clamp.b32 %r117, %r148, %r119;
	// end inline asm
	and.b32  	%r151, %r117, %r114;
	shl.b32 	%r152, %r151, 10;
	and.b32  	%r153, %r152, 31744;
	add.s32 	%r154, %r25, %r153;
	shr.u32 	%r155, %r151, 4;
	and.b32  	%r156, %r155, 268435454;
	add.s32 	%r45, %r154, %r156;
	ld.shared.u16 	%rs1, [%r45];
	add.s16 	%rs2, %rs1, 1;
	st.shared.u16 	[%r45], %rs2;
	bar.sync 	0;
	ld.shared.u32 	%r46, [%r29];
	ld.shared.u32 	%r157, [%r29+4];
	ld.shared.u32 	%r158, [%r29+8];
	ld.shared.u32 	%r159, [%r29+12];
	ld.shared.u32 	%r160, [%r29+16];
	ld.shared.u32 	%r161, [%r29+20];
	ld.shared.u32 	%r162, [%r29+24];
	ld.shared.u32 	%r163, [%r29+28];
	ld.shared.u32 	%r164, [%r29+32];
	ld.shared.u32 	%r165, [%r29+36];
	ld.shared.u32 	%r166, [%r29+40];
	ld.shared.u32 	%r167, [%r29+44];
	ld.shared.u32 	%r168, [%r29+48];
	ld.shared.u32 	%r169, [%r29+52];
	ld.shared.u32 	%r170, [%r29+56];
	ld.shared.u32 	%r171, [%r29+60];
	ld.shared.u32 	%r172, [%r29+64];
	ld.shared.u32 	%r173, [%r29+68];
	ld.shared.u32 	%r174, [%r29+72];
	ld.shared.u32 	%r175, [%r29+76];
	ld.shared.u32 	%r176, [%r29+80];
	ld.shared.u32 	%r177, [%r29+84];
	ld.shared.u32 	%r178, [%r29+88];
	ld.shared.u32 	%r179, [%r29+92];
	ld.shared.u32 	%r180, [%r29+96];
	ld.shared.u32 	%r181, [%r29+100];
	ld.shared.u32 	%r182, [%r29+104];
	ld.shared.u32 	%r183, [%r29+108];
	ld.shared.u32 	%r184, [%r29+112];
	ld.shared.u32 	%r185, [%r29+116];
	ld.shared.u32 	%r186, [%r29+120];
	ld.shared.u32 	%r187, [%r29+124];
	ld.shared.u32 	%r188, [%r29+128];
	add.s32 	%r47, %r157, %r46;
	add.s32 	%r48, %r158, %r47;
	add.s32 	%r49, %r159, %r48;
	add.s32 	%r50, %r160, %r49;
	add.s32 	%r51, %r161, %r50;
	add.s32 	%r52, %r162, %r51;
	add.s32 	%r53, %r163, %r52;
	add.s32 	%r54, %r164, %r53;
	add.s32 	%r55, %r165, %r54;
	add.s32 	%r56, %r166, %r55;
	add.s32 	%r57, %r167, %r56;
	add.s32 	%r58, %r168, %r57;
	add.s32 	%r59, %r169, %r58;
	add.s32 	%r60, %r170, %r59;
	add.s32 	%r61, %r171, %r60;
	add.s32 	%r62, %r172, %r61;
	add.s32 	%r63, %r173, %r62;
	add.s32 	%r64, %r174, %r63;
	add.s32 	%r65, %r175, %r64;
	add.s32 	%r66, %r176, %r65;
	add.s32 	%r67, %r177, %r66;
	add.s32 	%r68, %r178, %r67;
	add.s32 	%r69, %r179, %r68;
	add.s32 	%r70, %r180, %r69;
	add.s32 	%r71, %r181, %r70;
	add.s32 	%r72, %r182, %r71;
	add.s32 	%r73, %r183, %r72;
	add.s32 	%r74, %r184, %r73;
	add.s32 	%r75, %r185, %r74;
	add.s32 	%r76, %r186, %r75;
	add.s32 	%r77, %r187, %r76;
	add.s32 	%r125, %r188, %r77;
	// begin inline asm
	mov.u32 %r120, %laneid;
	// end inline asm
	mov.b32 	%r123, 1;
	mov.b32 	%r150, -1;
	// begin inline asm
	{  .reg .u32 r0;  .reg .pred p;  shfl.sync.up.b32 r0|p, %r125, %r123, %r148, %r150;  @p add.u32 r0, r0, %r125;  mov.u32 %r121, r0;}
	// end inline asm
	mov.b32 	%r129, 2;
	// begin inline asm
	{  .reg .u32 r0;  .reg .pred p;  shfl.sync.up.b32 r0|p, %r121, %r129, %r148, %r150;  @p add.u32 r0, r0, %r121;  mov.u32 %r127, r0;}
	// end inline asm
	mov.b32 	%r135, 4;
	// begin inline asm
	{  .reg .u32 r0;  .reg .pred p;  shfl.sync.up.b32 r0|p, %r127, %r135, %r148, %r150;  @p add.u32 r0, r0, %r127;  mov.u32 %r133, r0;}
	// end inline asm
	mov.b32 	%r141, 8;
	// begin inline asm
	{  .reg .u32 r0;  .reg .pred p;  shfl.sync.up.b32 r0|p, %r133, %r141, %r148, %r150;  @p add.u32 r0, r0, %r133;  mov.u32 %r139, r0;}
	// end inline asm
	mov.b32 	%r147, 16;
	// begin inline asm
	{  .reg .u32 r0;  .reg .pred p;  shfl.sync.up.b32 r0|p, %r139, %r147, %r148, %r150;  @p add.u32 r0, r0, %r139;  mov.u32 %r145, r0;}
	// end inline asm
	setp.ne.s32 	%p5, %r120, 31;
	@%p5 bra 	$L__BB7_7;
	st.shared.u32 	[%r30], %r145;
$L__BB7_7:
	sub.s32 	%r189, %r145, %r125;
	setp.gt.u32 	%p6, %r1, 31;
	setp.eq.s32 	%p7, %r24, 7;
	setp.eq.s32 	%p8, %r24, 6;
	setp.eq.s32 	%p9, %r24, 5;
	setp.eq.s32 	%p10, %r24, 4;
	setp.eq.s32 	%p11, %r24, 3;
	setp.eq.s32 	%p12, %r24, 2;
	setp.eq.s32 	%p13, %r24, 1;
	bar.sync 	0;
	ld.shared.v4.u32 	{%r190, %r191, %r192, %r193}, [_ZZN3cub18CUB_300001_SM_10006detail10radix_sort31DeviceRadixSortSingleTileKernelINS1_5radix10policy_hubIjN4cuda3std3__45tupleIJ8aes_pairmEEEyE10Policy1000ELNS0_9SortOrderE0EjSB_yNS1_21identity_decomposer_tEEEvPKT1_PSG_PKT2_PSK_T3_iiT4_E12temp_storage+33792];
	selp.b32 	%r194, %r190, %r287, %p13;
	add.s32 	%r195, %r191, %r190;
	selp.b32 	%r196, %r195, %r194, %p12;
	add.s32 	%r197, %r195, %r192;
	selp.b32 	%r198, %r197, %r196, %p11;
	add.s32 	%r199, %r197, %r193;
	selp.b32 	%r200, %r199, %r198, %p10;
	ld.shared.v4.u32 	{%r201, %r202, %r203, %r204}, [_ZZN3cub18CUB_300001_SM_10006detail10radix_sort31DeviceRadixSortSingleTileKernelINS1_5radix10policy_hubIjN4cuda3std3__45tupleIJ8aes_pairmEEEyE10Policy1000ELNS0_9SortOrderE0EjSB_yNS1_21identity_decomposer_tEEEvPKT1_PSG_PKT2_PSK_T3_iiT4_E12temp_storage+33808];
	add.s32 	%r205, %r199, %r201;
	selp.b32 	%r206, %r205, %r200, %p9;
	add.s32 	%r207, %r205, %r202;
	selp.b32 	%r208, %r207, %r206, %p8;
	add.s32 	%r209, %r207, %r203;
	selp.b32 	%r287, %r209, %r208, %p7;
	add.s32 	%r82, %r209, %r204;
	setp.ne.s32 	%p14, %r120, 0;
	selp.b32 	%r210, %r189, 0, %p14;
	add.s32 	%r211, %r287, %r210;
	or.pred  	%p15, %p6, %p14;
	selp.b32 	%r288, %r211, %r189, %p6;
	@%p15 bra 	$L__BB7_9;
	shl.b32 	%r288, %r82, 16;
	st.shared.u32 	[_ZZN3cub18CUB_300001_SM_10006detail10radix_sort31DeviceRadixSortSingleTileKernelINS1_5radix10policy_hubIjN4cuda3std3__45tupleIJ8aes_pairmEEEyE10Policy1000ELNS0_9SortOrderE0EjSB_yNS1_21identity_decomposer_tEEEvPKT1_PSG_PKT2_PSK_T3_iiT4_E12temp_storage+33832], %r288;
$L__BB7_9:
	setp.eq.s32 	%p16, %r1, 0;
	bar.sync 	0;
	ld.shared.u32 	%r212, [_ZZN3cub18CUB_300001_SM_10006detail10radix_sort31DeviceRadixSortSingleTileKernelINS1_5radix10policy_hubIjN4cuda3std3__45tupleIJ8aes_pairmEEEyE10Policy1000ELNS0_9SortOrderE0EjSB_yNS1_21identity_decomposer_tEEEvPKT1_PSG_PKT2_PSK_T3_iiT4_E12temp_storage+33832];
	selp.b32 	%r213, 0, %r212, %p16;
	add.s32 	%r214, %r288, %r213;
	add.s32 	%r215, %r46, %r214;
	add.s32 	%r216, %r47, %r214;
	add.s32 	%r217, %r48, %r214;
	add.s32 	%r218, %r49, %r214;
	add.s32 	%r219, %r50, %r214;
	add.s32 	%r220, %r51, %r214;
	add.s32 	%r221, %r52, %r214;
	add.s32 	%r222, %r53, %r214;
	add.s32 	%r223, %r54, %r214;
	add.s32 	%r224, %r55, %r214;
	add.s32 	%r225, %r56, %r214;
	add.s32 	%r226, %r57, %r214;
	add.s32 	%r227, %r58, %r214;
	add.s32 	%r228, %r59, %r214;
	add.s32 	%r229, %r60, %r214;
	add.s32 	%r230, %r61, %r214;
	add.s32 	%r231, %r62, %r214;
	add.s32 	%r232, %r63, %r214;
	add.s32 	%r233, %r64, %r214;
	add.s32 	%r234, %r65, %r214;
	add.s32 	%r235, %r66, %r214;
	add.s32 	%r236, %r67, %r214;
	add.s32 	%r237, %r68, %r214;
	add.s32 	%r238, %r69, %r214;
	add.s32 	%r239, %r70, %r214;
	add.s32 	%r240, %r71, %r214;
	add.s32 	%r241, %r72, %r214;
	add.s32 	%r242, %r73, %r214;
	add.s32 	%r243, %r74, %r214;
	add.s32 	%r244, %r75, %r214;
	add.s32 	%r245, %r76, %r214;
	add.s32 	%r246, %r77, %r214;
	st.shared.u32 	[%r29], %r214;
	st.shared.u32 	[%r29+4], %r215;
	st.shared.u32 	[%r29+8], %r216;
	st.shared.u32 	[%r29+12], %r217;
	st.shared.u32 	[%r29+16], %r218;
	st.shared.u32 	[%r29+20], %r219;
	st.shared.u32 	[%r29+24], %r220;
	st.shared.u32 	[%r29+28], %r221;
	st.shared.u32 	[%r29+32], %r222;
	st.shared.u32 	[%r29+36], %r223;
	st.shared.u32 	[%r29+40], %r224;
	st.shared.u32 	[%r29+44], %r225;
	st.shared.u32 	[%r29+48], %r226;
	st.shared.u32 	[%r29+52], %r227;
	st.shared.u32 	[%r29+56], %r228;
	st.shared.u32 	[%r29+60], %r229;
	st.shared.u32 	[%r29+64], %r230;
	st.shared.u32 	[%r29+68], %r231;
	st.shared.u32 	[%r29+72], %r232;
	st.shared.u32 	[%r29+76], %r233;
	st.shared.u32 	[%r29+80], %r234;
	st.shared.u32 	[%r29+84], %r235;
	st.shared.u32 	[%r29+88], %r236;
	st.shared.u32 	[%r29+92], %r237;
	st.shared.u32 	[%r29+96], %r238;
	st.shared.u32 	[%r29+100], %r239;
	st.shared.u32 	[%r29+104], %r240;
	st.shared.u32 	[%r29+108], %r241;
	st.shared.u32 	[%r29+112], %r242;
	st.shared.u32 	[%r29+116], %r243;
	st.shared.u32 	[%r29+120], %r244;
	st.shared.u32 	[%r29+124], %r245;
	st.shared.u32 	[%r29+128], %r246;
	bar.sync 	0;
	cvt.u32.u16 	%r247, %rs1;
	ld.shared.u16 	%r248, [%r45];
	add.s32 	%r86, %r248, %r247;
	bar.sync 	0;
	setp.lt.s32 	%p17, %r277, %r100;
	@%p17 bra 	$L__BB7_13;
	shl.b32 	%r249, %r86, 2;
	mov.u32 	%r250, _ZZN3cub18CUB_300001_SM_10006detail10radix_sort31DeviceRadixSortSingleTileKernelINS1_5radix10policy_hubIjN4cuda3std3__45tupleIJ8aes_pairmEEEyE10Policy1000ELNS0_9SortOrderE0EjSB_yNS1_21identity_decomposer_tEEEvPKT1_PSG_PKT2_PSK_T3_iiT4_E12temp_storage;
	add.s32 	%r251, %r250, %r249;
	st.shared.u32 	[%r251], %r278;
	bar.sync 	0;
	ld.shared.u32 	%r87, [%r25];
	bar.sync 	0;
	mad.lo.s32 	%r252, %r86, 44, %r251;
	st.shared.v4.u32 	[%r252], {%r286, %r285, %r284, %r283};
	st.shared.v4.u32 	[%r252+16], {%r282, %r281, %r280, %r279};
	st.shared.u64 	[%r252+32], %rd26;
	st.shared.v2.u32 	[%r252+40], {%r267, %r266};
	bar.sync 	0;
	setp.gt.u64 	%p18, %rd1, %rd4;
	@%p18 bra 	$L__BB7_11;
	bra.uni 	$L__BB7_12;
$L__BB7_11:
	ld.shared.u64 	%rd19, [%r28+32];
	ld.shared.v4.u32 	{%r253, %r254, %r255, %r256}, [%r28+16];
	ld.shared.v4.u32 	{%r257, %r258, %r259, %r260}, [%r28];
	cvta.to.global.u64 	%rd20, %rd8;
	shl.b64 	%rd21, %rd4, 2;
	add.s64 	%rd22, %rd20, %rd21;
	st.global.u32 	[%rd22], %r87;
	cvta.to.global.u64 	%rd23, %rd10;
	mad.lo.s64 	%rd24, %rd4, 48, %rd23;
	st.global.v4.u32 	[%rd24], {%r257, %r258, %r259, %r260};
	st.global.v4.u32 	[%rd24+16], {%r253, %r254, %r255, %r256};
	st.global.u64 	[%rd24+32], %rd19;
$L__BB7_12:
	ret;
$L__BB7_13:
	shl.b32 	%r261, %r86, 2;
	mov.u32 	%r262, _ZZN3cub18CUB_300001_SM_10006detail10radix_sort31DeviceRadixSortSingleTileKernelINS1_5radix10policy_hubIjN4cuda3std3__45tupleIJ8aes_pairmEEEyE10Policy1000ELNS0_9SortOrderE0EjSB_yNS1_21identity_decomposer_tEEEvPKT1_PSG_PKT2_PSK_T3_iiT4_E12temp_storage;
	add.s32 	%r263, %r262, %r261;
	st.shared.u32 	[%r263], %r278;
	bar.sync 	0;
	ld.shared.u32 	%r278, [%r25];
	bar.sync 	0;
	mad.lo.s32 	%r264, %r86, 44, %r263;
	st.shared.v4.u32 	[%r264], {%r286, %r285, %r284, %r283};
	st.shared.v4.u32 	[%r264+16], {%r282, %r281, %r280, %r279};
	st.shared.u64 	[%r264+32], %rd26;
	st.shared.v2.u32 	[%r264+40], {%r267, %r266};
	bar.sync 	0;
	ld.shared.v4.u32 	{%r286, %r285, %r284, %r283}, [%r28];
	ld.shared.v4.u32 	{%r282, %r281, %r280, %r279}, [%r28+16];
	ld.shared.u64 	%rd26, [%r28+32];
	bar.sync 	0;
	add.s32 	%r277, %r277, 6;
	add.s32 	%r276, %r276, -6;
	bra.uni 	$L__BB7_5;

}
	// .globl	_ZN3cub18CUB_300001_SM_10006detail10radix_sort30DeviceRadixSortHistogramKernelINS1_5radix10policy_hubIjN4cuda3std3__45tupleIJ8aes_pairmEEEyE10Policy1000ELNS0_9SortOrderE0EjyNS1_21identity_decomposer_tEEEvPT2_PKT1_SG_iiT3_
.visible .entry _ZN3cub18CUB_300001_SM_10006detail10radix_sort30DeviceRadixSortHistogramKernelINS1_5radix10policy_hubIjN4cuda3std3__45tupleIJ8aes_pairmEEEyE10Policy1000ELNS0_9SortOrderE0EjyNS1_21identity_decomposer_tEEEvPT2_PKT1_SG_iiT3_(
	.param .u64 .ptr .align 1 _ZN3cub18CUB_300001_SM_10006detail10radix_sort30DeviceRadixSortHistogramKernelINS1_5radix10policy_hubIjN4cuda3std3__45tupleIJ8aes_pairmEEEyE10Policy1000ELNS0_9SortOrderE0EjyNS1_21identity_decomposer_tEEEvPT2_PKT1_SG_iiT3__param_0,
	.param .u64 .ptr .align 1 _ZN3cub18CUB_300001_SM_10006detail10radix_sort30DeviceRadixSortHistogramKernelINS1_5radix10policy_hubIjN4cuda3std3__45tupleIJ8aes_pairmEEEyE10Policy1000ELNS0_9SortOrderE0EjyNS1_21identity_decomposer_tEEEvPT2_PKT1_SG_iiT3__param_1,
	.param .u64 _ZN3cub18CUB_300001_SM_10006detail10radix_sort30DeviceRadixSortHistogramKernelINS1_5radix10policy_hubIjN4cuda3std3__45tupleIJ8aes_pairmEEEyE10Policy1000ELNS0_9SortOrderE0EjyNS1_21identity_decomposer_tEEEvPT2_PKT1_SG_iiT3__param_2,
	.param .u32 _ZN3cub18CUB_300001_SM_10006detail10radix_sort30DeviceRadixSortHistogramKernelINS1_5radix10policy_hubIjN4cuda3std3__45tupleIJ8aes_pairmEEEyE10Policy1000ELNS0_9SortOrderE0EjyNS1_21identity_decomposer_tEEEvPT2_PKT1_SG_iiT3__param_3,
	.param .u32 _ZN3cub18CUB_300001_SM_10006detail10radix_sort30DeviceRadixSortHistogramKernelINS1_5radix10policy_hubIjN4cuda3std3__45tupleIJ8aes_pairmEEEyE10Policy1000ELNS0_9SortOrderE0EjyNS1_21identity_decomposer_tEEEvPT2_PKT1_SG_iiT3__param_4,
	.param .align 1 .b8 _ZN3cub18CUB_300001_SM_10006detail10radix_sort30DeviceRadixSortHistogramKernelINS1_5radix10policy_hubIjN4cuda3std3__45tupleIJ8aes_pairmEEEyE10Policy1000ELNS0_9SortOrderE0EjyNS1_21identity_decomposer_tEEEvPT2_PKT1_SG_iiT3__param_5[1]
)
.maxntid 128
{
	.reg .pred 	%p<91>;
	.reg .b32 	%r<470>;
	.reg .b64 	%rd<137>;
	// demoted variable
	.shared .align 4 .b8 _ZZN3cub18CUB_300001_SM_10006detail10radix_sort30DeviceRadixSortHistogramKernelINS1_5radix10policy_hubIjN4cuda3std3__45tupleIJ8aes_pairmEEEyE10Policy1000ELNS0_9SortOrderE0EjyNS1_21identity_decomposer_tEEEvPT2_PKT1_SG_iiT3_E12temp_storage[4096];
	ld.param.u64 	%rd18, [_ZN3cub18CUB_300001_SM_10006detail10radix_sort30DeviceRadixSortHistogramKernelINS1_5radix10policy_hubIjN4cuda3std3__45tupleIJ8aes_pairmEEEyE10Policy1000ELNS0_9SortOrderE0EjyNS1_21identity_decomposer_tEEEvPT2_PKT1_SG_iiT3__param_0];
	ld.param.u64 	%rd19, [_ZN3cub18CUB_300001_SM_10006detail10radix_sort30DeviceRadixSortHistogramKernelINS1_5radix10policy_hubIjN4cuda3std3__45tupleIJ8aes_pairmEEEyE10Policy1000ELNS0_9SortOrderE0EjyNS1_21identity_decomposer_tEEEvPT2_PKT1_SG_iiT3__param_1];
	ld.param.u64 	%rd17, [_ZN3cub18CUB_300001_SM_10006detail10radix_sort30DeviceRadixSortHistogramKernelINS1_5radix10policy_hubIjN4cuda3std3__45tupleIJ8aes_pairmEEEyE10Policy1000ELNS0_9SortOrderE0EjyNS1_21identity_decomposer_tEEEvPT2_PKT1_SG_iiT3__param_2];
	ld.param.u32 	%r158, [_ZN3cub18CUB_300001_SM_10006detail10radix_sort30DeviceRadixSortHistogramKernelINS1_5radix10policy_hubIjN4cuda3std3__45tupleIJ8aes_pairmEEEyE10Policy1000ELNS0_9SortOrderE0EjyNS1_21identity_decomposer_tEEEvPT2_PKT1_SG_iiT3__param_3];
	ld.param.u32 	%r159, [_ZN3cub18CUB_300001_SM_10006detail10radix_sort30DeviceRadixSortHistogramKernelINS1_5radix10policy_hubIjN4cuda3std3__45tupleIJ8aes_pairmEEEyE10Policy1000ELNS0_9SortOrderE0EjyNS1_21identity_decomposer_tEEEvPT2_PKT1_SG_iiT3__param_4];
	cvta.to.global.u64 	%rd1, %rd19;
	cvta.to.global.u64 	%rd2, %rd18;
	setp.eq.s64 	%p2, %rd17, 0;
	@%p2 bra 	$L__BB8_153;
	sub.s32 	%r160, %r159, %r158;
	add.s32 	%r161, %r160, 7;
	shr.s32 	%r162, %r161, 31;
	shr.u32 	%r163, %r162, 29;
	add.s32 	%r164, %r161, %r163;
	shr.s32 	%r165, %r164, 3;
	mov.u32 	%r166, %tid.x;
	setp.gt.u32 	%p3, %r166, 255;
	setp.lt.s32 	%p4, %r161, 8;
	mov.u32 	%r167, %ctaid.x;
	shl.b32 	%r168, %r167, 11;
	cvt.u64.u32 	%rd3, %r168;
	mov.u32 	%r169, %nctaid.x;
	shl.b32 	%r170, %r169, 11;
	cvt.u64.u32 	%rd4, %r170;
	add.s32 	%r1, %r165, -1;
	and.b32  	%r2, %r165, 15;
	and.b32  	%r3, %r165, 7;
	add.s32 	%r4, %r3, -1;
	and.b32  	%r5, %r165, 3;
	or.pred  	%p1, %p3, %p4;
	shl.b32 	%r171, %r166, 2;
	mov.u32 	%r172, _ZZN3cub18CUB_300001_SM_10006detail10radix_sort30DeviceRadixSortHistogramKernelINS1_5radix10policy_hubIjN4cuda3std3__45tupleIJ8aes_pairmEEEyE10Policy1000ELNS0_9SortOrderE0EjyNS1_21identity_decomposer_tEEEvPT2_PKT1_SG_iiT3_E12temp_storage;
	add.s32 	%r6, %r172, %r171;
	and.b32  	%r7, %r165, 268435440;
	cvt.u64.u32 	%rd5, %r166;
	add.s32 	%r8, %r166, 128;
	add.s32 	%r9, %r166, 256;
	add.s32 	%r10, %r166, 384;
	add.s32 	%r11, %r166, 512;
	add.s32 	%r12, %r166, 640;
	add.s32 	%r13, %r166, 768;
	add.s32 	%r14, %r166, 1280;
	add.s32 	%r15, %r166, 1920;
	and.b32  	%r16, %r165, 268435448;
	and.b32  	%r17, %r165, 1;
	neg.s32 	%r18, %r7;
	add.s32 	%r19, %r6, 8192;
	add.s64 	%rd21, %rd17, -1;
	shr.u64 	%rd22, %rd21, 30;
	add.s64 	%rd23, %rd22, 1;
	min.u64 	%rd6, %rd23, %rd17;
	mov.b64 	%rd135, 0;
$L__BB8_2:
	@%p1 bra 	$L__BB8_30;
	setp.lt.u32 	%p5, %r1, 15;
	mov.b32 	%r423, 0;
	@%p5 bra 	$L__BB8_6;
	mov.u32 	%r420, %r19;
	mov.u32 	%r421, %r18;
$L__BB8_5:
	.pragma "nounroll";
	mov.b32 	%r174, 0;
	st.shared.u32 	[%r420+-8192], %r174;
	st.shared.u32 	[%r420+-7168], %r174;
	st.shared.u32 	[%r420+-6144], %r174;
	st.shared.u32 	[%r420+-5120], %r174;
	st.shared.u32 	[%r420+-4096], %r174;
	st.shared.u32 	[%r420+-3072], %r174;
	st.shared.u32 	[%r420+-2048], %r174;
	st.shared.u32 	[%r420+-1024], %r174;
	st.shared.u32 	[%r420], %r174;
	st.shared.u32 	[%r420+1024], %r174;
	st.shared.u32 	[%r420+2048], %r174;
	st.shared.u32 	[%r420+3072], %r174;
	st.shared.u32 	[%r420+4096], %r174;
	st.shared.u32 	[%r420+5120], %r174;
	st.shared.u32 	[%r420+6144], %r174;
	st.shared.u32 	[%r420+7168], %r174;
	add.s32 	%r421, %r421, 16;
	add.s32 	%r420, %r420, 16384;
	setp.ne.s32 	%p6, %r421, 0;
	mov.u32 	%r423, %r7;
	@%p6 bra 	$L__BB8_5;
$L__BB8_6:
	add.s32 	%r25, %r2, -1;
	setp.eq.s32 	%p7, %r2, 0;
	@%p7 bra 	$L__BB8_16;
	setp.lt.u32 	%p8, %r25, 7;
	@%p8 bra 	$L__BB8_9;
	shl.b32 	%r175, %r423, 10;
	add.s32 	%r176, %r6, %r175;
	mov.b32 	%r177, 0;
	st.shared.u32 	[%r176], %r177;
	st.shared.u32 	[%r176+1024], %r177;
	st.shared.u32 	[%r176+2048], %r177;
	st.shared.u32 	[%r176+3072], %r177;
	st.shared.u32 	[%r176+4096], %r177;
	st.shared.u32 	[%r176+5120], %r177;
	st.shared.u32 	[%r176+6144], %r177;
	st.shared.u32 	[%r176+7168], %r177;
	add.s32 	%r423, %r423, 8;
$L__BB8_9:
	setp.eq.s32 	%p9, %r3, 0;
	@%p9 bra 	$L__BB8_16;
	setp.lt.u32 	%p10, %r4, 3;
	@%p10 bra 	$L__BB8_12;
	shl.b32 	%r178, %r423, 10;
	add.s32 	%r179, %r6, %r178;
	mov.b32 	%r180, 0;
	st.shared.u32 	[%r179], %r180;
	st.shared.u32 	[%r179+1024], %r180;
	st.shared.u32 	[%r179+2048], %r180;
	st.shared.u32 	[%r179+3072], %r180;
	add.s32 	%r423, %r423, 4;
$L__BB8_12:
	setp.eq.s32 	%p11, %r5, 0;
	@%p11 bra 	$L__BB8_16;
	setp.eq.s32 	%p12, %r5, 1;
	shl.b32 	%r181, %r423, 10;
	add.s32 	%r30, %r6, %r181;
	mov.b32 	%r182, 0;
	st.shared.u32 	[%r30], %r182;
	@%p12 bra 	$L__BB8_16;
	setp.eq.s32 	%p13, %r5, 2;
	mov.b32 	%r183, 0;
	st.shared.u32 	[%r30+1024], %r183;
	@%p13 bra 	$L__BB8_16;
	mov.b32 	%r184, 0;
	st.shared.u32 	[%r30+2048], %r184;
$L__BB8_16:
	cvt.u32.u64 	%r185, %rd5;
	setp.gt.u32 	%p14, %r185, 127;
	@%p14 bra 	$L__BB8_30;
	setp.lt.u32 	%p15, %r1, 15;
	mov.b32 	%r427, 0;
	@%p15 bra 	$L__BB8_20;
	mov.b32 	%r425, 0;
$L__BB8_19:
	.pragma "nounroll";
	shl.b32 	%r188, %r425, 10;
	add.s32 	%r189, %r6, %r188;
	mov.b32 	%r190, 0;
	st.shared.u32 	[%r189+512], %r190;
	st.shared.u32 	[%r189+1536], %r190;
	st.shared.u32 	[%r189+2560], %r190;
	st.shared.u32 	[%r189+3584], %r190;
	st.shared.u32 	[%r189+4608], %r190;
	st.shared.u32 	[%r189+5632], %r190;
	st.shared.u32 	[%r189+6656], %r190;
	st.shared.u32 	[%r189+7680], %r190;
	st.shared.u32 	[%r189+8704], %r190;
	st.shared.u32 	[%r189+9728], %r190;
	st.shared.u32 	[%r189+10752], %r190;
	st.shared.u32 	[%r189+11776], %r190;
	st.shared.u32 	[%r189+12800], %r190;
	st.shared.u32 	[%r189+13824], %r190;
	st.shared.u32 	[%r189+14848], %r190;
	st.shared.u32 	[%r189+15872], %r190;
	add.s32 	%r425, %r425, 16;
	setp.ne.s32 	%p16, %r425, %r7;
	mov.u32 	%r427, %r7;
	@%p16 bra 	$L__BB8_19;
$L__BB8_20:
	setp.eq.s32 	%p17, %r2, 0;
	@%p17 bra 	$L__BB8_30;
	setp.lt.u32 	%p18, %r25, 7;
	@%p18 bra 	$L__BB8_23;
	shl.b32 	%r191, %r427, 10;
	add.s32 	%r192, %r6, %r191;
	mov.b32 	%r193, 0;
	st.shared.u32 	[%r192+512], %r193;
	st.shared.u32 	[%r192+1536], %r193;
	st.shared.u32 	[%r192+2560], %r193;
	st.shared.u32 	[%r192+3584], %r193;
	st.shared.u32 	[%r192+4608], %r193;
	st.shared.u32 	[%r192+5632], %r193;
	st.shared.u32 	[%r192+6656], %r193;
	st.shared.u32 	[%r192+7680], %r193;
	add.s32 	%r427, %r427, 8;
$L__BB8_23:
	setp.eq.s32 	%p19, %r3, 0;
	@%p19 bra 	$L__BB8_30;
	setp.lt.u32 	%p20, %r4, 3;
	@%p20 bra 	$L__BB8_26;
	shl.b32 	%r194, %r427, 10;
	add.s32 	%r195, %r6, %r194;
	mov.b32 	%r196, 0;
	st.shared.u32 	[%r195+512], %r196;
	st.shared.u32 	[%r195+1536], %r196;
	st.shared.u32 	[%r195+2560], %r196;
	st.shared.u32 	[%r195+3584], %r196;
	add.s32 	%r427, %r427, 4;
$L__BB8_26:
	setp.eq.s32 	%p21, %r5, 0;
	@%p21 bra 	$L__BB8_30;
	setp.eq.s32 	%p22, %r5, 1;
	shl.b32 	%r197, %r427, 10;
	add.s32 	%r38, %r6, %r197;
	mov.b32 	%r198, 0;
	st.shared.u32 	[%r38+512], %r198;
	@%p22 bra 	$L__BB8_30;
	setp.eq.s32 	%p23, %r5, 2;
	mov.b32 	%r199, 0;
	st.shared.u32 	[%r38+1536], %r199;
	@%p23 bra 	$L__BB8_30;
	mov.b32 	%r200, 0;
	st.shared.u32 	[%r38+2560], %r200;
$L__BB8_30:
	bar.sync 	0;
	bar.sync 	0;
	shl.b64 	%rd8, %rd135, 30;
	sub.s64 	%rd24, %rd17, %rd8;
	min.u64 	%rd9, %rd24, 1073741824;
	setp.le.u64 	%p24, %rd9, %rd3;
	@%p24 bra 	$L__BB8_70;
	mov.u64 	%rd136, %rd3;
$L__BB8_32:
	add.s64 	%rd11, %rd136, %rd8;
	sub.s64 	%rd12, %rd17, %rd11;
	setp.lt.u64 	%p25, %rd12, 2048;
	@%p25 bra 	$L__BB8_34;
	add.s64 	%rd27, %rd11, %rd5;
	shl.b64 	%rd28, %rd27, 2;
	add.s64 	%rd29, %rd1, %rd28;
	ld.global.u32 	%r459, [%rd29];
	ld.global.u32 	%r458, [%rd29+512];
	ld.global.u32 	%r457, [%rd29+1024];
	ld.global.u32 	%r456, [%rd29+1536];
	ld.global.u32 	%r455, [%rd29+2048];
	ld.global.u32 	%r454, [%rd29+2560];
	ld.global.u32 	%r453, [%rd29+3072];
	ld.global.u32 	%r452, [%rd29+3584];
	ld.global.u32 	%r451, [%rd29+4096];
	ld.global.u32 	%r450, [%rd29+4608];
	ld.global.u32 	%r449, [%rd29+5120];
	ld.global.u32 	%r448, [%rd29+5632];
	ld.global.u32 	%r447, [%rd29+6144];
	ld.global.u32 	%r446, [%rd29+6656];
	ld.global.u32 	%r445, [%rd29+7168];
	ld.global.u32 	%r444, [%rd29+7680];
	bra.uni 	$L__BB8_66;
$L__BB8_34:
	cvt.u32.u64 	%r202, %rd5;
	cvt.u32.u64 	%r55, %rd12;
	setp.ge.s32 	%p26, %r202, %r55;
	add.s64 	%rd25, %rd11, %rd5;
	shl.b64 	%rd26, %rd25, 2;
	add.s64 	%rd13, %rd1, %rd26;
	mov.b32 	%r459, -1;
	@%p26 bra 	$L__BB8_36;
	ld.global.u32 	%r459, [%rd13];
$L__BB8_36:
	setp.ge.s32 	%p27, %r8, %r55;
	mov.b32 	%r458, -1;
	@%p27 bra 	$L__BB8_38;
	ld.global.u32 	%r458, [%rd13+512];
$L__BB8_38:
	setp.ge.s32 	%p28, %r9, %r55;
	mov.b32 	%r457, -1;
	@%p28 bra 	$L__BB8_40;
	ld.global.u32 	%r457, [%rd13+1024];
$L__BB8_40:
	setp.ge.s32 	%p29, %r10, %r55;
	mov.b32 	%r456, -1;
	@%p29 bra 	$L__BB8_42;
	ld.global.u32 	%r456, [%rd13+1536];
$L__BB8_42:
	setp.ge.s32 	%p30, %r11, %r55;
	mov.b32 	%r455, -1;
	@%p30 bra 	$L__BB8_44;
	ld.global.u32 	%r455, [%rd13+2048];
$L__BB8_44:
	setp.ge.s32 	%p31, %r12, %r55;
	mov.b32 	%r454, -1;
	@%p31 bra 	$L__BB8_46;
	ld.global.u32 	%r454, [%rd13+2560];
$L__BB8_46:
	setp.ge.s32 	%p32, %r13, %r55;
	mov.b32 	%r453, -1;
	@%p32 bra 	$L__BB8_48;
	ld.global.u32 	%r453, [%rd13+3072];
$L__BB8_48:
	mov.u32 	%r210, %tid.x;
	add.s32 	%r211, %r210, 896;
	setp.ge.s32 	%p33, %r211, %r55;
	mov.b32 	%r452, -1;
	@%p33 bra 	$L__BB8_50;
	ld.global.u32 	%r452, [%rd13+3584];
$L__BB8_50:
	or.b32  	%r214, %r210, 1024;
	setp.ge.s32 	%p34, %r214, %r55;
	mov.b32 	%r451, -1;
	@%p34 bra 	$L__BB8_52;
	ld.global.u32 	%r451, [%rd13+4096];
$L__BB8_52:
	add.s32 	%r217, %r210, 1152;
	setp.ge.s32 	%p35, %r217, %r55;
	mov.b32 	%r450, -1;
	@%p35 bra 	$L__BB8_54;
	ld.global.u32 	%r450, [%rd13+4608];
$L__BB8_54:
	setp.ge.s32 	%p36, %r14, %r55;
	mov.b32 	%r449, -1;
	@%p36 bra 	$L__BB8_56;
	ld.global.u32 	%r449, [%rd13+5120];
$L__BB8_56:
	add.s32 	%r221, %r210, 1408;
	setp.ge.s32 	%p37, %r221, %r55;
	mov.b32 	%r448, -1;
	@%p37 bra 	$L__BB8_58;
	ld.global.u32 	%r448, [%rd13+5632];
$L__BB8_58:
	add.s32 	%r224, %r210, 1536;
	setp.ge.s32 	%p38, %r224, %r55;
	mov.b32 	%r447, -1;
	@%p38 bra 	$L__BB8_60;
	ld.global.u32 	%r447, [%rd13+6144];
$L__BB8_60:
	add.s32 	%r227, %r210, 1664;
	setp.ge.s32 	%p39, %r227, %r55;
	mov.b32 	%r446, -1;
	@%p39 bra 	$L__BB8_62;
	ld.global.u32 	%r446, [%rd13+6656];
$L__BB8_62:
	add.s32 	%r230, %r210, 1792;
	setp.ge.s32 	%p40, %r230, %r55;
	mov.b32 	%r445, -1;
	@%p40 bra 	$L__BB8_64;
	ld.global.u32 	%r445, [%rd13+7168];
$L__BB8_64:
	setp.ge.s32 	%p41, %r15, %r55;
	mov.b32 	%r444, -1;
	@%p41 bra 	$L__BB8_66;
	ld.global.u32 	%r444, [%rd13+7680];
$L__BB8_66:
	setp.le.s32 	%p42, %r159, %r158;
	@%p42 bra 	$L__BB8_69;
	mov.b32 	%r460, 0;
	mov.u32 	%r461, %r158;
$L__BB8_68:
	sub.s32 	%r233, %r159, %r461;
	shl.b32 	%r234, %r460, 10;
	mov.u32 	%r235, _ZZN3cub18CUB_300001_SM_10006detail10radix_sort30DeviceRadixSortHistogramKernelINS1_5radix10policy_hubIjN4cuda3std3__45tupleIJ8aes_pairmEEEyE10Policy1000ELNS0_9SortOrderE0EjyNS1_21identity_decomposer_tEEEvPT2_PKT1_SG_iiT3_E12temp_storage;
	add.s32 	%r236, %r235, %r234;
	min.s32 	%r237, %r233, 8;
	mov.b32 	%r238, -1;
	shl.b32 	%r239, %r238, %r237;
	not.b32 	%r240, %r239;
	shr.u32 	%r241, %r459, %r461;
	and.b32  	%r242, %r241, %r240;
	shl.b32 	%r243, %r242, 2;
	add.s32 	%r244, %r236, %r243;
	atom.shared.add.u32 	%r245, [%r244], 1;
	shr.u32 	%r246, %r458, %r461;
	and.b32  	%r247, %r246, %r240;
	shl.b32 	%r248, %r247, 2;
	add.s32 	%r249, %r236, %r248;
	atom.shared.add.u32 	%r250, [%r249], 1;
	shr.u32 	%r251, %r457, %r461;
	and.b32  	%r252, %r251, %r240;
	shl.b32 	%r253, %r252, 2;
	add.s32 	%r254, %r236, %r253;
	atom.shared.add.u32 	%r255, [%r254], 1;
	shr.u32 	%r256, %r456, %r461;
	and.b32  	%r257, %r256, %r240;
	shl.b32 	%r258, %r257, 2;
	add.s32 	%r259, %r236, %r258;
	atom.shared.add.u32 	%r260, [%r259], 1;
	shr.u32 	%r261, %r455, %r461;
	and.b32  	%r262, %r261, %r240;
	shl.b32 	%r263, %r262, 2;
	add.s32 	%r264, %r236, %r263;
	atom.shared.add.u32 	%r265, [%r264], 1;
	shr.u32 	%r266, %r454, %r461;
	and.b32  	%r267, %r266, %r240;
	shl.b32 	%r268, %r267, 2;
	add.s32 	%r269, %r236, %r268;
	atom.shared.add.u32 	%r270, [%r269], 1;
	shr.u32 	%r271, %r453, %r461;
	and.b32  	%r272, %r271, %r240;
	shl.b32 	%r273, %r272, 2;
	add.s32 	%r274, %r236, %r273;
	atom.shared.add.u32 	%r275, [%r274], 1;
	shr.u32 	%r276, %r452, %r461;
	and.b32  	%r277, %r276, %r240;
	shl.b32 	%r278, %r277, 2;
	add.s32 	%r279, %r236, %r278;
	atom.shared.add.u32 	%r280, [%r279], 1;
	shr.u32 	%r281, %r451, %r461;
	and.b32  	%r282, %r281, %r240;
	shl.b32 	%r283, %r282, 2;
	add.s32 	%r284, %r236, %r283;
	atom.shared.add.u32 	%r285, [%r284], 1;
	shr.u32 	%r286, %r450, %r461;
	and.b32  	%r287, %r286, %r240;
	shl.b32 	%r288, %r287, 2;
	add.s32 	%r289, %r236, %r288;
	atom.shared.add.u32 	%r290, [%r289], 1;
	shr.u32 	%r291, %r449, %r461;
	and.b32  	%r292, %r291, %r240;
	shl.b32 	%r293, %r292, 2;
	add.s32 	%r294, %r236, %r293;
	atom.shared.add.u32 	%r295, [%r294], 1;
	shr.u32 	%r296, %r448, %r461;
	and.b32  	%r297, %r296, %r240;
	shl.b32 	%r298, %r297, 2;
	add.s32 	%r299, %r236, %r298;
	atom.shared.add.u32 	%r300, [%r299], 1;
	shr.u32 	%r301, %r447, %r461;
	and.b32  	%r302, %r301, %r240;
	shl.b32 	%r303, %r302, 2;
	add.s32 	%r304, %r236, %r303;
	atom.shared.add.u32 	%r305, [%r304], 1;
	shr.u32 	%r306, %r446, %r461;
	and.b32  	%r307, %r306, %r240;
	shl.b32 	%r308, %r307, 2;
	add.s32 	%r309, %r236, %r308;
	atom.shared.add.u32 	%r310, [%r309], 1;
	shr.u32 	%r311, %r445, %r461;
	and.b32  	%r312, %r311, %r240;
	shl.b32 	%r313, %r312, 2;
	add.s32 	%r314, %r236, %r313;
	atom.shared.add.u32 	%r315, [%r314], 1;
	shr.u32 	%r316, %r444, %r461;
	and.b32  	%r317, %r316, %r240;
	shl.b32 	%r318, %r317, 2;
	add.s32 	%r319, %r236, %r318;
	atom.shared.add.u32 	%r320, [%r319], 1;
	add.s32 	%r461, %r461, 8;
	add.s32 	%r460, %r460, 1;
	setp.lt.s32 	%p43, %r461, %r159;
	@%p43 bra 	$L__BB8_68;
$L__BB8_69:
	add.s64 	%rd136, %rd136, %rd4;
	setp.lt.u64 	%p44, %rd136, %rd9;
	@%p44 bra 	$L__BB8_32;
$L__BB8_70:
	bar.sync 	0;
	@%p1 bra 	$L__BB8_152;
	setp.lt.u32 	%p45, %r1, 7;
	mov.b32 	%r464, 0;
	@%p45 bra 	$L__BB8_90;
	mov.b32 	%r462, 0;
$L__BB8_73:
	.pragma "nounroll";
	shl.b32 	%r323, %r462, 10;
	add.s32 	%r108, %r6, %r323;
	ld.shared.u32 	%r109, [%r108];
	setp.eq.s32 	%p46, %r109, 0;
	@%p46 bra 	$L__BB8_75;
	cvt.u32.u64 	%r324, %rd5;
	shl.b32 	%r325, %r462, 8;
	add.s32 	%r326, %r325, %r324;
	mul.wide.u32 	%rd30, %r326, 8;
	add.s64 	%rd31, %rd2, %rd30;
	cvt.u64.u32 	%rd32, %r109;
	atom.global.add.u64 	%rd33, [%rd31], %rd32;
$L__BB8_75:
	ld.shared.u32 	%r110, [%r108+1024];
	setp.eq.s32 	%p47, %r110, 0;
	@%p47 bra 	$L__BB8_77;
	cvt.u32.u64 	%r327, %rd5;
	shl.b32 	%r328, %r462, 8;
	add.s32 	%r329, %r328, %r327;
	add.s32 	%r330, %r329, 256;
	mul.wide.u32 	%rd34, %r330, 8;
	add.s64 	%rd35, %rd2, %rd34;
	cvt.u64.u32 	%rd36, %r110;
	atom.global.add.u64 	%rd37, [%rd35], %rd36;
$L__BB8_77:
	ld.shared.u32 	%r111, [%r108+2048];
	setp.eq.s32 	%p48, %r111, 0;
	@%p48 bra 	$L__BB8_79;
	cvt.u32.u64 	%r331, %rd5;
	shl.b32 	%r332, %r462, 8;
	add.s32 	%r333, %r332, %r331;
	add.s32 	%r334, %r333, 512;
	mul.wide.u32 	%rd38, %r334, 8;
	add.s64 	%rd39, %rd2, %rd38;
	cvt.u64.u32 	%rd40, %r111;
	atom.global.add.u64 	%rd41, [%rd39], %rd40;
$L__BB8_79:
	ld.shared.u32 	%r112, [%r108+3072];
	setp.eq.s32 	%p49, %r112, 0;
	@%p49 bra 	$L__BB8_81;
	cvt.u32.u64 	%r335, %rd5;
	shl.b32 	%r336, %r462, 8;
	add.s32 	%r337, %r336, %r335;
	add.s32 	%r338, %r337, 768;
	mul.wide.u32 	%rd42, %r338, 8;
	add.s64 	%rd43, %rd2, %rd42;
	cvt.u64.u32 	%rd44, %r112;
	atom.global.add.u64 	%rd45, [%rd43], %rd44;
$L__BB8_81:
	ld.shared.u32 	%r113, [%r108+4096];
	setp.eq.s32 	%p50, %r113, 0;
	@%p50 bra 	$L__BB8_83;
	cvt.u32.u64 	%r339, %rd5;
	shl.b32 	%r340, %r462, 8;
	add.s32 	%r341, %r340, %r339;
	add.s32 	%r342, %r341, 1024;
	mul.wide.u32 	%rd46, %r342, 8;
	add.s64 	%rd47, %rd2, %rd46;
	cvt.u64.u32 	%rd48, %r113;
	atom.global.add.u64 	%rd49, [%rd47], %rd48;
$L__BB8_83:
	ld.shared.u32 	%r114, [%r108+5120];
	setp.eq.s32 	%p51, %r114, 0;
	@%p51 bra 	$L__BB8_85;
	cvt.u32.u64 	%r343, %rd5;
	shl.b32 	%r344, %r462, 8;
	add.s32 	%r345, %r344, %r343;
	add.s32 	%r346, %r345, 1280;
	mul.wide.u32 	%rd50, %r346, 8;
	add.s64 	%rd51, %rd2, %rd50;
	cvt.u64.u32 	%rd52, %r114;
	atom.global.add.u64 	%rd53, [%rd51], %rd52;
$L__BB8_85:
	ld.shared.u32 	%r115, [%r108+6144];
	setp.eq.s32 	%p52, %r115, 0;
	@%p52 bra 	$L__BB8_87;
	cvt.u32.u64 	%r347, %rd5;
	shl.b32 	%r348, %r462, 8;
	add.s32 	%r349, %r348, %r347;
	add.s32 	%r350, %r349, 1536;
	mul.wide.u32 	%rd54, %r350, 8;
	add.s64 	%rd55, %rd2, %rd54;
	cvt.u64.u32 	%rd56, %r115;
	atom.global.add.u64 	%rd57, [%rd55], %rd56;
$L__BB8_87:
	ld.shared.u32 	%r116, [%r108+7168];
	setp.eq.s32 	%p53, %r116, 0;
	@%p53 bra 	$L__BB8_89;
	cvt.u32.u64 	%r351, %rd5;
	shl.b32 	%r352, %r462, 8;
	add.s32 	%r353, %r352, %r351;
	add.s32 	%r354, %r353, 1792;
	mul.wide.u32 	%rd58, %r354, 8;
	add.s64 	%rd59, %rd2, %rd58;
	cvt.u64.u32 	%rd60, %r116;
	atom.global.add.u64 	%rd61, [%rd59], %rd60;
$L__BB8_89:
	add.s32 	%r462, %r462, 8;
	setp.ne.s32 	%p54, %r462, %r16;
	mov.u32 	%r464, %r16;
	@%p54 bra 	$L__BB8_73;
$L__BB8_90:
	add.s32 	%r119, %r5, -1;
	setp.eq.s32 	%p55, %r3, 0;
	@%p55 bra 	$L__BB8_111;
	setp.lt.u32 	%p56, %r4, 3;
	@%p56 bra 	$L__BB8_101;
	shl.b32 	%r355, %r464, 10;
	add.s32 	%r120, %r6, %r355;
	ld.shared.u32 	%r121, [%r120];
	setp.eq.s32 	%p57, %r121, 0;
	@%p57 bra 	$L__BB8_94;
	cvt.u32.u64 	%r356, %rd5;
	shl.b32 	%r357, %r464, 8;
	add.s32 	%r358, %r357, %r356;
	mul.wide.u32 	%rd62, %r358, 8;
	add.s64 	%rd63, %rd2, %rd62;
	cvt.u64.u32 	%rd64, %r121;
	atom.global.add.u64 	%rd65, [%rd63], %rd64;
$L__BB8_94:
	ld.shared.u32 	%r122, [%r120+1024];
	setp.eq.s32 	%p58, %r122, 0;
	@%p58 bra 	$L__BB8_96;
	cvt.u32.u64 	%r359, %rd5;
	shl.b32 	%r360, %r464, 8;
	add.s32 	%r361, %r360, %r359;
	add.s32 	%r362, %r361, 256;
	mul.wide.u32 	%rd66, %r362, 8;
	add.s64 	%rd67, %rd2, %rd66;
	cvt.u64.u32 	%rd68, %r122;
	atom.global.add.u64 	%rd69, [%rd67], %rd68;
$L__BB8_96:
	ld.shared.u32 	%r123, [%r120+2048];
	setp.eq.s32 	%p59, %r123, 0;
	@%p59 bra 	$L__BB8_98;
	cvt.u32.u64 	%r363, %rd5;
	shl.b32 	%r364, %r464, 8;
	add.s32 	%r365, %r364, %r363;
	add.s32 	%r366, %r365, 512;
	mul.wide.u32 	%rd70, %r366, 8;
	add.s64 	%rd71, %rd2, %rd70;
	cvt.u64.u32 	%rd72, %r123;
	atom.global.add.u64 	%rd73, [%rd71], %rd72;
$L__BB8_98:
	ld.shared.u32 	%r124, [%r120+3072];
	setp.eq.s32 	%p60, %r124, 0;
	@%p60 bra 	$L__BB8_100;
	cvt.u32.u64 	%r367, %rd5;
	shl.b32 	%r368, %r464, 8;
	add.s32 	%r369, %r368, %r367;
	add.s32 	%r370, %r369, 768;
	mul.wide.u32 	%rd74, %r370, 8;
	add.s64 	%rd75, %rd2, %rd74;
	cvt.u64.u32 	%rd76, %r124;
	atom.global.add.u64 	%rd77, [%rd75], %rd76;
$L__BB8_100:
	add.s32 	%r464, %r464, 4;
$L__BB8_101:
	setp.eq.s32 	%p61, %r5, 0;
	@%p61 bra 	$L__BB8_111;
	setp.eq.s32 	%p62, %r119, 0;
	@%p62 bra 	$L__BB8_108;
	shl.b32 	%r371, %r464, 10;
	add.s32 	%r127, %r6, %r371;
	ld.shared.u32 	%r128, [%r127];
	setp.eq.s32 	%p63, %r128, 0;
	@%p63 bra 	$L__BB8_105;
	cvt.u32.u64 	%r372, %rd5;
	shl.b32 	%r373, %r464, 8;
	add.s32 	%r374, %r373, %r372;
	mul.wide.u32 	%rd78, %r374, 8;
	add.s64 	%rd79, %rd2, %rd78;
	cvt.u64.u32 	%rd80, %r128;
	atom.global.add.u64 	%rd81, [%rd79], %rd80;
$L__BB8_105:
	ld.shared.u32 	%r129, [%r127+1024];
	setp.eq.s32 	%p64, %r129, 0;
	@%p64 bra 	$L__BB8_107;
	cvt.u32.u64 	%r375, %rd5;
	shl.b32 	%r376, %r464, 8;
	add.s32 	%r377, %r376, %r375;
	add.s32 	%r378, %r377, 256;
	mul.wide.u32 	%rd82, %r378, 8;
	add.s64 	%rd83, %rd2, %rd82;
	cvt.u64.u32 	%rd84, %r129;
	atom.global.add.u64 	%rd85, [%rd83], %rd84;
$L__BB8_107:
	add.s32 	%r464, %r464, 2;
$L__BB8_108:
	setp.eq.s32 	%p65, %r17, 0;
	@%p65 bra 	$L__BB8_111;
	shl.b32 	%r379, %r464, 10;
	add.s32 	%r380, %r6, %r379;
	ld.shared.u32 	%r132, [%r380];
	setp.eq.s32 	%p66, %r132, 0;
	@%p66 bra 	$L__BB8_111;
	cvt.u32.u64 	%r381, %rd5;
	shl.b32 	%r382, %r464, 8;
	add.s32 	%r383, %r382, %r381;
	mul.wide.u32 	%rd86, %r383, 8;
	add.s64 	%rd87, %rd2, %rd86;
	cvt.u64.u32 	%rd88, %r132;
	atom.global.add.u64 	%rd89, [%rd87], %rd88;
$L__BB8_111:
	cvt.u32.u64 	%r384, %rd5;
	setp.gt.u32 	%p67, %r384, 127;
	@%p67 bra 	$L__BB8_152;
	setp.lt.u32 	%p68, %r1, 7;
	mov.b32 	%r468, 0;
	@%p68 bra 	$L__BB8_131;
	mov.b32 	%r466, 0;
$L__BB8_114:
	.pragma "nounroll";
	shl.b32 	%r388, %r466, 10;
	add.s32 	%r134, %r6, %r388;
	ld.shared.u32 	%r135, [%r134+512];
	setp.eq.s32 	%p69, %r135, 0;
	shl.b32 	%r389, %r466, 8;
	add.s32 	%r390, %r389, %r384;
	mul.wide.u32 	%rd90, %r390, 8;
	add.s64 	%rd15, %rd2, %rd90;
	@%p69 bra 	$L__BB8_116;
	cvt.u64.u32 	%rd91, %r135;
	atom.global.add.u64 	%rd92, [%rd15+1024], %rd91;
$L__BB8_116:
	ld.shared.u32 	%r136, [%r134+1536];
	setp.eq.s32 	%p70, %r136, 0;
	@%p70 bra 	$L__BB8_118;
	cvt.u64.u32 	%rd93, %r136;
	atom.global.add.u64 	%rd94, [%rd15+3072], %rd93;
$L__BB8_118:
	ld.shared.u32 	%r137, [%r134+2560];
	setp.eq.s32 	%p71, %r137, 0;
	@%p71 bra 	$L__BB8_120;
	cvt.u64.u32 	%rd95, %r137;
	atom.global.add.u64 	%rd96, [%rd15+5120], %rd95;
$L__BB8_120:
	ld.shared.u32 	%r138, [%r134+3584];
	setp.eq.s32 	%p72, %r138, 0;
	@%p72 bra 	$L__BB8_122;
	cvt.u64.u32 	%rd97, %r138;
	atom.global.add.u64 	%rd98, [%rd15+7168], %rd97;
$L__BB8_122:
	ld.shared.u32 	%r139, [%r134+4608];
	setp.eq.s32 	%p73, %r139, 0;
	@%p73 bra 	$L__BB8_124;
	cvt.u64.u32 	%rd99, %r139;
	atom.global.add.u64 	%rd100, [%rd15+9216], %rd99;
$L__BB8_124:
	ld.shared.u32 	%r140, [%r134+5632];
	setp.eq.s32 	%p74, %r140, 0;
	@%p74 bra 	$L__BB8_126;
	cvt.u64.u32 	%rd101, %r140;
	atom.global.add.u64 	%rd102, [%rd15+11264], %rd101;
$L__BB8_126:
	ld.shared.u32 	%r141, [%r134+6656];
	setp.eq.s32 	%p75, %r141, 0;
	@%p75 bra 	$L__BB8_128;
	cvt.u64.u32 	%rd103, %r141;
	atom.global.add.u64 	%rd104, [%rd15+13312], %rd103;
$L__BB8_128:
	ld.shared.u32 	%r142, [%r134+7680];
	setp.eq.s32 	%p76, %r142, 0;
	@%p76 bra 	$L__BB8_130;
	cvt.u64.u32 	%rd105, %r142;
	atom.global.add.u64 	%rd106, [%rd15+15360], %rd105;
$L__BB8_130:
	add.s32 	%r466, %r466, 8;
	setp.ne.s32 	%p77, %r466, %r16;
	mov.u32 	%r468, %r16;
	@%p77 bra 	$L__BB8_114;
$L__BB8_131:
	setp.eq.s32 	%p78, %r3, 0;
	@%p78 bra 	$L__BB8_152;
	setp.lt.u32 	%p79, %r4, 3;
	@%p79 bra 	$L__BB8_142;
	shl.b32 	%r391, %r468, 10;
	add.s32 	%r145, %r6, %r391;
	ld.shared.u32 	%r146, [%r145+512];
	setp.eq.s32 	%p80, %r146, 0;
	@%p80 bra 	$L__BB8_135;
	shl.b32 	%r393, %r468, 8;
	add.s32 	%r394, %r393, %r384;
	mul.wide.u32 	%rd107, %r394, 8;
	add.s64 	%rd108, %rd2, %rd107;
	cvt.u64.u32 	%rd109, %r146;
	atom.global.add.u64 	%rd110, [%rd108+1024], %rd109;
$L__BB8_135:
	ld.shared.u32 	%r147, [%r145+1536];
	setp.eq.s32 	%p81, %r147, 0;
	@%p81 bra 	$L__BB8_137;
	shl.b32 	%r396, %r468, 8;
	add.s32 	%r397, %r396, %r384;
	add.s32 	%r398, %r397, 256;
	mul.wide.u32 	%rd111, %r398, 8;
	add.s64 	%rd112, %rd2, %rd111;
	cvt.u64.u32 	%rd113, %r147;
	atom.global.add.u64 	%rd114, [%rd112+1024], %rd113;
$L__BB8_137:
	ld.shared.u32 	%r148, [%r145+2560];
	setp.eq.s32 	%p82, %r148, 0;
	@%p82 bra 	$L__BB8_139;
	shl.b32 	%r400, %r468, 8;
	add.s32 	%r401, %r400, %r384;
	add.s32 	%r402, %r401, 512;
	mul.wide.u32 	%rd115, %r402, 8;
	add.s64 	%rd116, %rd2, %rd115;
	cvt.u64.u32 	%rd117, %r148;
	atom.global.add.u64 	%rd118, [%rd116+1024], %rd117;
$L__BB8_139:
	ld.shared.u32 	%r149, [%r145+3584];
	setp.eq.s32 	%p83, %r149, 0;
	@%p83 bra 	$L__BB8_141;
	shl.b32 	%r404, %r468, 8;
	add.s32 	%r405, %r404, %r384;
	add.s32 	%r406, %r405, 768;
	mul.wide.u32 	%rd119, %r406, 8;
	add.s64 	%rd120, %rd2, %rd119;
	cvt.u64.u32 	%rd121, %r149;
	atom.global.add.u64 	%rd122, [%rd120+1024], %rd121;
$L__BB8_141:
	add.s32 	%r468, %r468, 4;
$L__BB8_142:
	setp.eq.s32 	%p84, %r5, 0;
	@%p84 bra 	$L__BB8_152;
	setp.eq.s32 	%p85, %r119, 0;
	@%p85 bra 	$L__BB8_149;
	shl.b32 	%r407, %r468, 10;
	add.s32 	%r152, %r6, %r407;
	ld.shared.u32 	%r153, [%r152+512];
	setp.eq.s32 	%p86, %r153, 0;
	@%p86 bra 	$L__BB8_146;
	shl.b32 	%r409, %r468, 8;
	add.s32 	%r410, %r409, %r384;
	mul.wide.u32 	%rd123, %r410, 8;
	add.s64 	%rd124, %rd2, %rd123;
	cvt.u64.u32 	%rd125, %r153;
	atom.global.add.u64 	%rd126, [%rd124+1024], %rd125;
$L__BB8_146:
	ld.shared.u32 	%r154, [%r152+1536];
	setp.eq.s32 	%p87, %r154, 0;
	@%p87 bra 	$L__BB8_148;
	shl.b32 	%r412, %r468, 8;
	add.s32 	%r413, %r412, %r384;
	add.s32 	%r414, %r413, 256;
	mul.wide.u32 	%rd127, %r414, 8;
	add.s64 	%rd128, %rd2, %rd127;
	cvt.u64.u32 	%rd129, %r154;
	atom.global.add.u64 	%rd130, [%rd128+1024], %rd129;
$L__BB8_148:
	add.s32 	%r468, %r468, 2;
$L__BB8_149:
	setp.eq.s32 	%p88, %r17, 0;
	@%p88 bra 	$L__BB8_152;
	shl.b32 	%r415, %r468, 10;
	add.s32 	%r416, %r6, %r415;
	ld.shared.u32 	%r157, [%r416+512];
	setp.eq.s32 	%p89, %r157, 0;
	@%p89 bra 	$L__BB8_152;
	shl.b32 	%r418, %r468, 8;
	add.s32 	%r419, %r418, %r384;
	mul.wide.u32 	%rd131, %r419, 8;
	add.s64 	%rd132, %rd2, %rd131;
	cvt.u64.u32 	%rd133, %r157;
	atom.global.add.u64 	%rd134, [%rd132+1024], %rd133;
$L__BB8_152:
	bar.sync 	0;
	add.s64 	%rd135, %rd135, 1;
	setp.ne.s64 	%p90, %rd135, %rd6;
	@%p90 bra 	$L__BB8_2;
$L__BB8_153:
	ret;

}
	// .globl	_ZN3cub18CUB_300001_SM_10006detail10radix_sort33DeviceRadixSortExclusiveSumKernelINS1_5radix10policy_hubIjN4cuda3std3__45tupleIJ8aes_pairmEEEyE10Policy1000EyEEvPT0_
.visible .entry _ZN3cub18CUB_300001_SM_10006detail10radix_sort33DeviceRadixSortExclusiveSumKernelINS1_5radix10policy_hubIjN4cuda3std3__45tupleIJ8aes_pairmEEEyE10Policy1000EyEEvPT0_(
	.param .u64 .ptr .align 1 _ZN3cub18CUB_300001_SM_10006detail10radix_sort33DeviceRadixSortExclusiveSumKernelINS1_5radix10policy_hubIjN4cuda3std3__45tupleIJ8aes_pairmEEEyE10Policy1000EyEEvPT0__param_0
)
{
	.reg .pred 	%p<4>;
	.reg .b32 	%r<28>;
	.reg .b64 	%rd<54>;
	// demoted variable
	.shared .align 16 .b8 _ZZN3cub18CUB_300001_SM_10006detail10radix_sort33DeviceRadixSortExclusiveSumKernelINS1_5radix10policy_hubIjN4cuda3std3__45tupleIJ8aes_pairmEEEyE10Policy1000EyEEvPT0_E12temp_storage[2336];
	ld.param.u64 	%rd5, [_ZN3cub18CUB_300001_SM_10006detail10radix_sort33DeviceRadixSortExclusiveSumKernelINS1_5radix10policy_hubIjN4cuda3std3__45tupleIJ8aes_pairmEEEyE10Policy1000EyEEvPT0__param_0];
	cvta.to.global.u64 	%rd6, %rd5;
	mov.u32 	%r3, %ctaid.x;
	shl.b32 	%r4, %r3, 8;
	mov.u32 	%r1, %tid.x;
	setp.gt.u32 	%p1, %r1, 255;
	add.s32 	%r5, %r4, %r1;
	mul.wide.s32 	%rd7, %r5, 8;
	add.s64 	%rd1, %rd6, %rd7;
	@%p1 bra 	$L__BB9_2;
	ld.global.u64 	%rd53, [%rd1];
$L__BB9_2:
	shr.u32 	%r6, %r1, 3;
	add.s32 	%r7, %r6, %r1;
	shl.b32 	%r8, %r7, 3;
	mov.u32 	%r9, _ZZN3cub18CUB_300001_SM_10006detail10radix_sort33DeviceRadixSortExclusiveSumKernelINS1_5radix10policy_hubIjN4cuda3std3__45tupleIJ8aes_pairmEEEyE10Policy1000EyEEvPT0_E12temp_storage;
	add.s32 	%r10, %r9, %r8;
	add.s32 	%r2, %r10, 16;
	st.shared.u64 	[%r10+16], %rd53;
	bar.sync 	0;
	setp.gt.u32 	%p2, %r1, 31;
	@%p2 bra 	$L__BB9_4;
	mad.lo.s32 	%r27, %r1, 72, %r9;
	ld.shared.u64 	%rd23, [%r27+16];
	ld.shared.u64 	%rd24, [%r27+24];
	ld.shared.u64 	%rd25, [%r27+32];
	ld.shared.u64 	%rd26, [%r27+40];
	ld.shared.u64 	%rd27, [%r27+48];
	ld.shared.u64 	%rd28, [%r27+56];
	ld.shared.u64 	%rd29, [%r27+64];
	ld.shared.u64 	%rd30, [%r27+72];
	add.s64 	%rd31, %rd24, %rd23;
	add.s64 	%rd32, %rd31, %rd25;
	add.s64 	%rd33, %rd32, %rd26;
	add.s64 	%rd34, %rd33, %rd27;
	add.s64 	%rd35, %rd34, %rd28;
	add.s64 	%rd36, %rd35, %rd29;
	add.s64 	%rd10, %rd36, %rd30;
	mov.b32 	%r11, 1;
	mov.b32 	%r24, 0;
	mov.b32 	%r25, -1;
	// begin inline asm
	{  .reg .u64 r0;  .reg .u32 lo;  .reg .u32 hi;  .reg .pred p;  mov.b64 {lo, hi}, %rd10;  shfl.sync.up.b32 lo|p, lo, %r11, %r24, %r25;  shfl.sync.up.b32 hi|p, hi, %r11, %r24, %r25;  mov.b64 r0, {lo, hi};  @p add.u64 r0, r0, %rd10;  mov.u64 %rd8, r0;}
	// end inline asm
	mov.b32 	%r14, 2;
	// begin inline asm
	{  .reg .u64 r0;  .reg .u32 lo;  .reg .u32 hi;  .reg .pred p;  mov.b64 {lo, hi}, %rd8;  shfl.sync.up.b32 lo|p, lo, %r14, %r24, %r25;  shfl.sync.up.b32 hi|p, hi, %r14, %r24, %r25;  mov.b64 r0, {lo, hi};  @p add.u64 r0, r0, %rd8;  mov.u64 %rd11, r0;}
	// end inline asm
	mov.b32 	%r17, 4;
	// begin inline asm
	{  .reg .u64 r0;  .reg .u32 lo;  .reg .u32 hi;  .reg .pred p;  mov.b64 {lo, hi}, %rd11;  shfl.sync.up.b32 lo|p, lo, %r17, %r24, %r25;  shfl.sync.up.b32 hi|p, hi, %r17, %r24, %r25;  mov.b64 r0, {lo, hi};  @p add.u64 r0, r0, %rd11;  mov.u64 %rd14, r0;}
	// end inline asm
	mov.b32 	%r20, 8;
	// begin inline asm
	{  .reg .u64 r0;  .reg .u32 lo;  .reg .u32 hi;  .reg .pred p;  mov.b64 {lo, hi}, %rd14;  shfl.sync.up.b32 lo|p, lo, %r20, %r24, %r25;  shfl.sync.up.b32 hi|p, hi, %r20, %r24, %r25;  mov.b64 r0, {lo, hi};  @p add.u64 r0, r0, %rd14;  mov.u64 %rd17, r0;}
	// end inline asm
	mov.b32 	%r23, 16;
	// begin inline asm
	{  .reg .u64 r0;  .reg .u32 lo;  .reg .u32 hi;  .reg .pred p;  mov.b64 {lo, hi}, %rd17;  shfl.sync.up.b32 lo|p, lo, %r23, %r24, %r25;  shfl.sync.up.b32 hi|p, hi, %r23, %r24, %r25;  mov.b64 r0, {lo, hi};  @p add.u64 r0, r0, %rd17;  mov.u64 %rd20, r0;}
	// end inline asm
	sub.s64 	%rd37, %rd20, %rd10;
	ld.shared.u64 	%rd38, [%r27+16];
	ld.shared.u64 	%rd39, [%r27+24];
	ld.shared.u64 	%rd40, [%r27+32];
	ld.shared.u64 	%rd41, [%r27+40];
	ld.shared.u64 	%rd42, [%r27+48];
	ld.shared.u64 	%rd43, [%r27+56];
	ld.shared.u64 	%rd44, [%r27+64];
	add.s64 	%rd45, %rd38, %rd37;
	add.s64 	%rd46, %rd39, %rd45;
	add.s64 	%rd47, %rd40, %rd46;
	add.s64 	%rd48, %rd41, %rd47;
	add.s64 	%rd49, %rd42, %rd48;
	add.s64 	%rd50, %rd43, %rd49;
	add.s64 	%rd51, %rd44, %rd50;
	st.shared.u64 	[%r27+16], %rd37;
	st.shared.u64 	[%r27+24], %rd45;
	st.shared.u64 	[%r27+32], %rd46;
	st.shared.u64 	[%r27+40], %rd47;
	st.shared.u64 	[%r27+48], %rd48;
	st.shared.u64 	[%r27+56], %rd49;
	st.shared.u64 	[%r27+64], %rd50;
	st.shared.u64 	[%r27+72], %rd51;
$L__BB9_4:
	setp.gt.u32 	%p3, %r1, 255;
	bar.sync 	0;
	@%p3 bra 	$L__BB9_6;
	ld.shared.u64 	%rd52, [%r2];
	st.global.u64 	[%rd1], %rd52;
$L__BB9_6:
	ret;

}
	// .globl	_ZN3cub18CUB_300001_SM_10006detail10radix_sort29DeviceRadixSortOnesweepKernelINS1_5radix10policy_hubIjN4cuda3std3__45tupleIJ8aes_pairmEEEyE10Policy1000ELNS0_9SortOrderE0EjSB_yiiNS1_21identity_decomposer_tEEEvPT5_SH_PT3_PKSI_PT1_PKSM_PT2_PKSQ_T4_iiT6_
.visible .entry _ZN3cub18CUB_300001_SM_10006detail10radix_sort29DeviceRadixSortOnesweepKernelINS1_5radix10policy_hubIjN4cuda3std3__45tupleIJ8aes_pairmEEEyE10Policy1000ELNS0_9SortOrderE0EjSB_yiiNS1_21identity_decomposer_tEEEvPT5_SH_PT3_PKSI_PT1_PKSM_PT2_PKSQ_T4_iiT6_(
	.param .u64 .ptr .align 1 _ZN3cub18CUB_300001_SM_10006detail10radix_sort29DeviceRadixSortOnesweepKernelINS1_5radix10policy_hubIjN4cuda3std3__45tupleIJ8aes_pairmEEEyE10Policy1000ELNS0_9SortOrderE0EjSB_yiiNS1_21identity_decomposer_tEEEvPT5_SH_PT3_PKSI_PT1_PKSM_PT2_PKSQ_T4_iiT6__param_0,
	.param .u64 .ptr .align 1 _ZN3cub18CUB_300001_SM_10006detail10radix_sort29DeviceRadixSortOnesweepKernelINS1_5radix10policy_hubIjN4cuda3std3__45tupleIJ8aes_pairmEEEyE10Policy1000ELNS0_9SortOrderE0EjSB_yiiNS1_21identity_decomposer_tEEEvPT5_SH_PT3_PKSI_PT1_PKSM_PT2_PKSQ_T4_iiT6__param_1,
	.param .u64 .ptr .align 1 _ZN3cub18CUB_300001_SM_10006detail10radix_sort29DeviceRadixSortOnesweepKernelINS1_5radix10policy_hubIjN4cuda3std3__45tupleIJ8aes_pairmEEEyE10Policy1000ELNS0_9SortOrderE0EjSB_yiiNS1_21identity_decomposer_tEEEvPT5_SH_PT3_PKSI_PT1_PKSM_PT2_PKSQ_T4_iiT6__param_2,
	.param .u64 .ptr .align 1 _ZN3cub18CUB_300001_SM_10006detail10radix_sort29DeviceRadixSortOnesweepKernelINS1_5radix10policy_hubIjN4cuda3std3__45tupleIJ8aes_pairmEEEyE10Policy1000ELNS0_9SortOrderE0EjSB_yiiNS1_21identity_decomposer_tEEEvPT5_SH_PT3_PKSI_PT1_PKSM_PT2_PKSQ_T4_iiT6__param_3,
	.param .u64 .ptr .align 1 _ZN3cub18CUB_300001_SM_10006detail10radix_sort29DeviceRadixSortOnesweepKernelINS1_5radix10policy_hubIjN4cuda3std3__45tupleIJ8aes_pairmEEEyE10Policy1000ELNS0_9SortOrderE0EjSB_yiiNS1_21identity_decomposer_tEEEvPT5_SH_PT3_PKSI_PT1_PKSM_PT2_PKSQ_T4_iiT6__param_4,
	.param .u64 .ptr .align 1 _ZN3cub18CUB_300001_SM_10006detail10radix_sort29DeviceRadixSortOnesweepKernelINS1_5radix10policy_hubIjN4cuda3std3__45tupleIJ8aes_pairmEEEyE10Policy1000ELNS0_9SortOrderE0EjSB_yiiNS1_21identity_decomposer_tEEEvPT5_SH_PT3_PKSI_PT1_PKSM_PT2_PKSQ_T4_iiT6__param_5,
	.param .u64 .ptr .align 1 _ZN3cub18CUB_300001_SM_10006detail10radix_sort29DeviceRadixSortOnesweepKernelINS1_5radix10policy_hubIjN4cuda3std3__45tupleIJ8aes_pairmEEEyE10Policy1000ELNS0_9SortOrderE0EjSB_yiiNS1_21identity_decomposer_tEEEvPT5_SH_PT3_PKSI_PT1_PKSM_PT2_PKSQ_T4_iiT6__param_6,
	.param .u64 .ptr .align 1 _ZN3cub18CUB_300001_SM_10006detail10radix_sort29DeviceRadixSortOnesweepKernelINS1_5radix10policy_hubIjN4cuda3std3__45tupleIJ8aes_pairmEEEyE10Policy1000ELNS0_9SortOrderE0EjSB_yiiNS1_21identity_decomposer_tEEEvPT5_SH_PT3_PKSI_PT1_PKSM_PT2_PKSQ_T4_iiT6__param_7,
	.param .u32 _ZN3cub18CUB_300001_SM_10006detail10radix_sort29DeviceRadixSortOnesweepKernelINS1_5radix10policy_hubIjN4cuda3std3__45tupleIJ8aes_pairmEEEyE10Policy1000ELNS0_9SortOrderE0EjSB_yiiNS1_21identity_decomposer_tEEEvPT5_SH_PT3_PKSI_PT1_PKSM_PT2_PKSQ_T4_iiT6__param_8,
	.param .u32 _ZN3cub18CUB_300001_SM_10006detail10radix_sort29DeviceRadixSortOnesweepKernelINS1_5radix10policy_hubIjN4cuda3std3__45tupleIJ8aes_pairmEEEyE10Policy1000ELNS0_9SortOrderE0EjSB_yiiNS1_21identity_decomposer_tEEEvPT5_SH_PT3_PKSI_PT1_PKSM_PT2_PKSQ_T4_iiT6__param_9,
	.param .u32 _ZN3cub18CUB_300001_SM_10006detail10radix_sort29DeviceRadixSortOnesweepKernelINS1_5radix10policy_hubIjN4cuda3std3__45tupleIJ8aes_pairmEEEyE10Policy1000ELNS0_9SortOrderE0EjSB_yiiNS1_21identity_decomposer_tEEEvPT5_SH_PT3_PKSI_PT1_PKSM_PT2_PKSQ_T4_iiT6__param_10,
	.param .align 1 .b8 _ZN3cub18CUB_300001_SM_10006detail10radix_sort29DeviceRadixSortOnesweepKernelINS1_5radix10policy_hubIjN4cuda3std3__45tupleIJ8aes_pairmEEEyE10Policy1000ELNS0_9SortOrderE0EjSB_yiiNS1_21identity_decomposer_tEEEvPT5_SH_PT3_PKSI_PT1_PKSM_PT2_PKSQ_T4_iiT6__param_11[1]
)
.maxntid 384
{
	.reg .pred 	%p<69>;
	.reg .b32 	%r<669>;
	.reg .b64 	%rd<166>;
	// demoted variable
	.shared .align 16 .b8 _ZZN3cub18CUB_300001_SM_10006detail10radix_sort29DeviceRadixSortOnesweepKernelINS1_5radix10policy_hubIjN4cuda3std3__45tupleIJ8aes_pairmEEEyE10Policy1000ELNS0_9SortOrderE0EjSB_yiiNS1_21identity_decomposer_tEEEvPT5_SH_PT3_PKSI_PT1_PKSM_PT2_PKSQ_T4_iiT6_E1s[38912];
	ld.param.u64 	%rd45, [_ZN3cub18CUB_300001_SM_10006detail10radix_sort29DeviceRadixSortOnesweepKernelINS1_5radix10policy_hubIjN4cuda3std3__45tupleIJ8aes_pairmEEEyE10Policy1000ELNS0_9SortOrderE0EjSB_yiiNS1_21identity_decomposer_tEEEvPT5_SH_PT3_PKSI_PT1_PKSM_PT2_PKSQ_T4_iiT6__param_0];
	ld.param.u64 	%rd42, [_ZN3cub18CUB_300001_SM_10006detail10radix_sort29DeviceRadixSortOnesweepKernelINS1_5radix10policy_hubIjN4cuda3std3__45tupleIJ8aes_pairmEEEyE10Policy1000ELNS0_9SortOrderE0EjSB_yiiNS1_21identity_decomposer_tEEEvPT5_SH_PT3_PKSI_PT1_PKSM_PT2_PKSQ_T4_iiT6__param_1];
	ld.param.u64 	%rd46, [_ZN3cub18CUB_300001_SM_10006detail10radix_sort29DeviceRadixSortOnesweepKernelINS1_5radix10policy_hubIjN4cuda3std3__45tupleIJ8aes_pairmEEEyE10Policy1000ELNS0_9SortOrderE0EjSB_yiiNS1_21identity_decomposer_tEEEvPT5_SH_PT3_PKSI_PT1_PKSM_PT2_PKSQ_T4_iiT6__param_4];
	ld.param.u64 	%rd47, [_ZN3cub18CUB_300001_SM_10006detail10radix_sort29DeviceRadixSortOnesweepKernelINS1_5radix10policy_hubIjN4cuda3std3__45tupleIJ8aes_pairmEEEyE10Policy1000ELNS0_9SortOrderE0EjSB_yiiNS1_21identity_decomposer_tEEEvPT5_SH_PT3_PKSI_PT1_PKSM_PT2_PKSQ_T4_iiT6__param_5];
	ld.param.u64 	%rd48, [_ZN3cub18CUB_300001_SM_10006detail10radix_sort29DeviceRadixSortOnesweepKernelINS1_5radix10policy_hubIjN4cuda3std3__45tupleIJ8aes_pairmEEEyE10Policy1000ELNS0_9SortOrderE0EjSB_yiiNS1_21identity_decomposer_tEEEvPT5_SH_PT3_PKSI_PT1_PKSM_PT2_PKSQ_T4_iiT6__param_6];
	ld.param.u64 	%rd49, [_ZN3cub18CUB_300001_SM_10006detail10radix_sort29DeviceRadixSortOnesweepKernelINS1_5radix10policy_hubIjN4cuda3std3__45tupleIJ8aes_pairmEEEyE10Policy1000ELNS0_9SortOrderE0EjSB_yiiNS1_21identity_decomposer_tEEEvPT5_SH_PT3_PKSI_PT1_PKSM_PT2_PKSQ_T4_iiT6__param_7];
	ld.param.u32 	%r204, [_ZN3cub18CUB_300001_SM_10006detail10radix_sort29DeviceRadixSortOnesweepKernelINS1_5radix10policy_hubIjN4cuda3std3__45tupleIJ8aes_pairmEEEyE10Policy1000ELNS0_9SortOrderE0EjSB_yiiNS1_21identity_decomposer_tEEEvPT5_SH_PT3_PKSI_PT1_PKSM_PT2_PKSQ_T4_iiT6__param_8];
	ld.param.u32 	%r205, [_ZN3cub18CUB_300001_SM_10006detail10radix_sort29DeviceRadixSortOnesweepKernelINS1_5radix10policy_hubIjN4cuda3std3__45tupleIJ8aes_pairmEEEyE10Policy1000ELNS0_9SortOrderE0EjSB_yiiNS1_21identity_decomposer_tEEEvPT5_SH_PT3_PKSI_PT1_PKSM_PT2_PKSQ_T4_iiT6__param_9];
	ld.param.u32 	%r206, [_ZN3cub18CUB_300001_SM_10006detail10radix_sort29DeviceRadixSortOnesweepKernelINS1_5radix10policy_hubIjN4cuda3std3__45tupleIJ8aes_pairmEEEyE10Policy1000ELNS0_9SortOrderE0EjSB_yiiNS1_21identity_decomposer_tEEEvPT5_SH_PT3_PKSI_PT1_PKSM_PT2_PKSQ_T4_iiT6__param_10];
	cvta.to.global.u64 	%rd1, %rd48;
	cvta.to.global.u64 	%rd2, %rd49;
	cvta.to.global.u64 	%rd3, %rd46;
	cvta.to.global.u64 	%rd4, %rd45;
	cvta.to.global.u64 	%rd5, %rd47;
	mov.u32 	%r1, %tid.x;
	shr.u32 	%r2, %r1, 5;
	// begin inline asm
	mov.u32 %r207, %laneid;
	// end inline asm
	setp.ne.s32 	%p1, %r1, 0;
	@%p1 bra 	$L__BB10_2;
	cvta.to.global.u64 	%rd50, %rd42;
	atom.global.add.u32 	%r208, [%rd50], 1;
	st.shared.u32 	[_ZZN3cub18CUB_300001_SM_10006detail10radix_sort29DeviceRadixSortOnesweepKernelINS1_5radix10policy_hubIjN4cuda3std3__45tupleIJ8aes_pairmEEEyE10Policy1000ELNS0_9SortOrderE0EjSB_yiiNS1_21identity_decomposer_tEEEvPT5_SH_PT3_PKSI_PT1_PKSM_PT2_PKSQ_T4_iiT6_E1s+36864], %r208;
$L__BB10_2:
	bar.sync 	0;
	ld.shared.u32 	%r4, [_ZZN3cub18CUB_300001_SM_10006detail10radix_sort29DeviceRadixSortOnesweepKernelINS1_5radix10policy_hubIjN4cuda3std3__45tupleIJ8aes_pairmEEEyE10Policy1000ELNS0_9SortOrderE0EjSB_yiiNS1_21identity_decomposer_tEEEvPT5_SH_PT3_PKSI_PT1_PKSM_PT2_PKSQ_T4_iiT6_E1s+36864];
	mul.lo.s32 	%r209, %r4, 768;
	add.s32 	%r5, %r209, 768;
	setp.gt.s32 	%p2, %r5, %r204;
	cvt.s64.s32 	%rd6, %r209;
	@%p2 bra 	$L__BB10_4;
	and.b32  	%r210, %r1, 31;
	shl.b32 	%r211, %r1, 1;
	and.b32  	%r212, %r211, 1984;
	or.b32  	%r213, %r212, %r210;
	cvt.u64.u32 	%rd51, %r213;
	add.s64 	%rd52, %rd51, %rd6;
	shl.b64 	%rd53, %rd52, 2;
	add.s64 	%rd54, %rd5, %rd53;
	ld.global.u32 	%r601, [%rd54];
	ld.global.u32 	%r600, [%rd54+128];
	bra.uni 	$L__BB10_8;
$L__BB10_4:
	cvt.u32.u64 	%r215, %rd6;
	sub.s32 	%r8, %r204, %r215;
	and.b32  	%r216, %r1, 31;
	shl.b32 	%r217, %r1, 1;
	and.b32  	%r218, %r217, 1984;
	or.b32  	%r9, %r218, %r216;
	setp.ge.s32 	%p3, %r9, %r8;
	cvt.u64.u32 	%rd55, %r9;
	add.s64 	%rd56, %rd55, %rd6;
	shl.b64 	%rd57, %rd56, 2;
	add.s64 	%rd7, %rd5, %rd57;
	mov.b32 	%r601, -1;
	@%p3 bra 	$L__BB10_6;
	ld.global.u32 	%r601, [%rd7];
$L__BB10_6:
	add.s32 	%r220, %r9, 32;
	setp.ge.s32 	%p4, %r220, %r8;
	mov.b32 	%r600, -1;
	@%p4 bra 	$L__BB10_8;
	ld.global.u32 	%r600, [%rd7+128];
$L__BB10_8:
	mov.b32 	%r221, -1;
	shl.b32 	%r222, %r221, %r206;
	not.b32 	%r15, %r222;
	shl.b32 	%r223, %r2, 10;
	mov.u32 	%r224, _ZZN3cub18CUB_300001_SM_10006detail10radix_sort29DeviceRadixSortOnesweepKernelINS1_5radix10policy_hubIjN4cuda3std3__45tupleIJ8aes_pairmEEEyE10Policy1000ELNS0_9SortOrderE0EjSB_yiiNS1_21identity_decomposer_tEEEvPT5_SH_PT3_PKSI_PT1_PKSM_PT2_PKSQ_T4_iiT6_E1s;
	add.s32 	%r16, %r224, %r223;
	setp.gt.s32 	%p5, %r207, 255;
	@%p5 bra 	$L__BB10_21;
	max.s32 	%r225, %r207, 224;
	sub.s32 	%r226, %r225, %r207;
	add.s32 	%r227, %r226, 31;
	shr.u32 	%r228, %r227, 5;
	add.s32 	%r17, %r228, 1;
	and.b32  	%r18, %r17, 15;
	setp.lt.u32 	%p6, %r227, 480;
	mov.u32 	%r605, %r207;
	@%p6 bra 	$L__BB10_12;
	and.b32  	%r229, %r17, 268435440;
	neg.s32 	%r603, %r229;
	shl.b32 	%r231, %r207, 2;
	add.s32 	%r232, %r223, %r231;
	add.s32 	%r234, %r232, %r224;
	add.s32 	%r602, %r234, 1024;
	mov.u32 	%r605, %r207;
$L__BB10_11:
	.pragma "nounroll";
	mov.b32 	%r235, 0;
	st.shared.u32 	[%r602+-1024], %r235;
	st.shared.u32 	[%r602+-896], %r235;
	st.shared.u32 	[%r602+-768], %r235;
	st.shared.u32 	[%r602+-640], %r235;
	st.shared.u32 	[%r602+-512], %r235;
	st.shared.u32 	[%r602+-384], %r235;
	st.shared.u32 	[%r602+-256], %r235;
	st.shared.u32 	[%r602+-128], %r235;
	st.shared.u32 	[%r602], %r235;
	st.shared.u32 	[%r602+128], %r235;
	st.shared.u32 	[%r602+256], %r235;
	st.shared.u32 	[%r602+384], %r235;
	st.shared.u32 	[%r602+512], %r235;
	st.shared.u32 	[%r602+640], %r235;
	st.shared.u32 	[%r602+768], %r235;
	st.shared.u32 	[%r602+896], %r235;
	add.s32 	%r605, %r605, 512;
	add.s32 	%r603, %r603, 16;
	add.s32 	%r602, %r602, 2048;
	setp.ne.s32 	%p7, %r603, 0;
	@%p7 bra 	$L__BB10_11;
$L__BB10_12:
	setp.eq.s32 	%p8, %r18, 0;
	@%p8 bra 	$L__BB10_21;
	and.b32  	%r28, %r17, 7;
	setp.lt.u32 	%p9, %r18, 8;
	@%p9 bra 	$L__BB10_15;
	shl.b32 	%r236, %r605, 2;
	add.s32 	%r237, %r16, %r236;
	mov.b32 	%r238, 0;
	st.shared.u32 	[%r237], %r238;
	st.shared.u32 	[%r237+128], %r238;
	st.shared.u32 	[%r237+256], %r238;
	st.shared.u32 	[%r237+384], %r238;
	st.shared.u32 	[%r237+512], %r238;
	st.shared.u32 	[%r237+640], %r238;
	st.shared.u32 	[%r237+768], %r238;
	st.shared.u32 	[%r237+896], %r238;
	add.s32 	%r605, %r605, 256;
$L__BB10_15:
	setp.eq.s32 	%p10, %r28, 0;
	@%p10 bra 	$L__BB10_21;
	and.b32  	%r31, %r17, 3;
	setp.lt.u32 	%p11, %r28, 4;
	@%p11 bra 	$L__BB10_18;
	shl.b32 	%r239, %r605, 2;
	add.s32 	%r240, %r16, %r239;
	mov.b32 	%r241, 0;
	st.shared.u32 	[%r240], %r241;
	st.shared.u32 	[%r240+128], %r241;
	st.shared.u32 	[%r240+256], %r241;
	st.shared.u32 	[%r240+384], %r241;
	add.s32 	%r605, %r605, 128;
$L__BB10_18:
	setp.eq.s32 	%p12, %r31, 0;
	@%p12 bra 	$L__BB10_21;
	shl.b32 	%r243, %r605, 2;
	add.s32 	%r244, %r223, %r243;
	add.s32 	%r609, %r224, %r244;
	neg.s32 	%r608, %r31;
$L__BB10_20:
	.pragma "nounroll";
	mov.b32 	%r246, 0;
	st.shared.u32 	[%r609], %r246;
	add.s32 	%r609, %r609, 128;
	add.s32 	%r608, %r608, 1;
	setp.ne.s32 	%p13, %r608, 0;
	@%p13 bra 	$L__BB10_20;
$L__BB10_21:
	bar.warp.sync 	-1;
	shr.u32 	%r248, %r601, %r205;
	and.b32  	%r40, %r248, %r15;
	shl.b32 	%r249, %r40, 2;
	add.s32 	%r41, %r16, %r249;
	atom.shared.add.u32 	%r250, [%r41], 1;
	shr.u32 	%r251, %r600, %r205;
	and.b32  	%r42, %r251, %r15;
	shl.b32 	%r252, %r42, 2;
	add.s32 	%r43, %r16, %r252;
	atom.shared.add.u32 	%r253, [%r43], 1;
	bar.sync 	0;
	setp.gt.u32 	%p14, %r1, 255;
	shl.b32 	%r254, %r1, 2;
	add.s32 	%r44, %r224, %r254;
	mov.b32 	%r610, 0;
	@%p14 bra 	$L__BB10_23;
	ld.shared.u32 	%r256, [%r44];
	mov.b32 	%r257, 0;
	st.shared.u32 	[%r44], %r257;
	ld.shared.u32 	%r258, [%r44+1024];
	st.shared.u32 	[%r44+1024], %r256;
	add.s32 	%r259, %r258, %r256;
	ld.shared.u32 	%r260, [%r44+2048];
	st.shared.u32 	[%r44+2048], %r259;
	add.s32 	%r261, %r260, %r259;
	ld.shared.u32 	%r262, [%r44+3072];
	st.shared.u32 	[%r44+3072], %r261;
	add.s32 	%r263, %r262, %r261;
	ld.shared.u32 	%r264, [%r44+4096];
	st.shared.u32 	[%r44+4096], %r263;
	add.s32 	%r265, %r264, %r263;
	ld.shared.u32 	%r266, [%r44+5120];
	st.shared.u32 	[%r44+5120], %r265;
	add.s32 	%r267, %r266, %r265;
	ld.shared.u32 	%r268, [%r44+6144];
	st.shared.u32 	[%r44+6144], %r267;
	add.s32 	%r269, %r268, %r267;
	ld.shared.u32 	%r270, [%r44+7168];
	st.shared.u32 	[%r44+7168], %r269;
	add.s32 	%r271, %r270, %r269;
	ld.shared.u32 	%r272, [%r44+8192];
	st.shared.u32 	[%r44+8192], %r271;
	add.s32 	%r273, %r272, %r271;
	ld.shared.u32 	%r274, [%r44+9216];
	st.shared.u32 	[%r44+9216], %r273;
	add.s32 	%r275, %r274, %r273;
	ld.shared.u32 	%r276, [%r44+10240];
	st.shared.u32 	[%r44+10240], %r275;
	add.s32 	%r277, %r276, %r275;
	ld.shared.u32 	%r278, [%r44+11264];
	st.shared.u32 	[%r44+11264], %r277;
	add.s32 	%r610, %r278, %r277;
$L__BB10_23:
	setp.gt.u32 	%p15, %r1, 255;
	shl.b32 	%r279, %r4, 8;
	add.s32 	%r280, %r279, %r1;
	mul.wide.s32 	%rd58, %r280, 4;
	add.s64 	%rd8, %rd4, %rd58;
	@%p15 bra 	$L__BB10_25;
	or.b32  	%r281, %r610, 1073741824;
	st.volatile.global.u32 	[%rd8], %r281;
$L__BB10_25:
	ld.param.u64 	%rd156, [_ZN3cub18CUB_300001_SM_10006detail10radix_sort29DeviceRadixSortOnesweepKernelINS1_5radix10policy_hubIjN4cuda3std3__45tupleIJ8aes_pairmEEEyE10Policy1000ELNS0_9SortOrderE0EjSB_yiiNS1_21identity_decomposer_tEEEvPT5_SH_PT3_PKSI_PT1_PKSM_PT2_PKSQ_T4_iiT6__param_3];
	ld.param.u64 	%rd152, [_ZN3cub18CUB_300001_SM_10006detail10radix_sort29DeviceRadixSortOnesweepKernelINS1_5radix10policy_hubIjN4cuda3std3__45tupleIJ8aes_pairmEEEyE10Policy1000ELNS0_9SortOrderE0EjSB_yiiNS1_21identity_decomposer_tEEEvPT5_SH_PT3_PKSI_PT1_PKSM_PT2_PKSQ_T4_iiT6__param_2];
	setp.lt.u32 	%p16, %r1, 256;
	setp.eq.s32 	%p17, %r610, 768;
	and.pred  	%p18, %p16, %p17;
	selp.u32 	%r282, 1, 0, %p18;
	{ 
	.reg .pred 	%p1; 
	.reg .pred 	%p2; 
	setp.ne.u32 	%p1, %r282, 0; 
	bar.red.or.pred 	%p2, 0, %p1; 
	selp.u32 	%r283, 1, 0, %p2; 
	}
	setp.eq.s32 	%p19, %r283, 0;
	cvt.u64.u32 	%rd9, %r1;
	cvta.to.global.u64 	%rd59, %rd152;
	mul.wide.u32 	%rd60, %r1, 8;
	add.s64 	%rd10, %rd59, %rd60;
	cvta.to.global.u64 	%rd61, %rd156;
	add.s64 	%rd11, %rd61, %rd60;
	@%p19 bra 	$L__BB10_55;
	setp.gt.u32 	%p20, %r1, 255;
	setp.gt.u32 	%p21, %r1, %r40;
	selp.b32 	%r47, 768, 0, %p21;
	shl.b32 	%r284, %r1, 3;
	add.s32 	%r286, %r224, %r284;
	add.s32 	%r48, %r286, 36864;
	@%p20 bra 	$L__BB10_34;
	ld.global.u64 	%rd62, [%rd11];
	cvt.u64.u32 	%rd63, %r47;
	sub.s64 	%rd158, %rd62, %rd63;
	st.shared.u64 	[%r48], %rd158;
	setp.lt.s32 	%p22, %r4, 1;
	mov.u32 	%r614, %r610;
	@%p22 bra 	$L__BB10_33;
	mov.b32 	%r612, -1;
	mov.u32 	%r611, %r4;
	mov.u32 	%r614, %r610;
$L__BB10_29:
	add.s32 	%r52, %r611, -1;
	shl.b32 	%r288, %r52, 8;
	add.s32 	%r289, %r288, %r1;
	mul.wide.s32 	%rd64, %r289, 4;
	add.s64 	%rd13, %rd4, %rd64;
$L__BB10_30:
	membar.cta;
	ld.volatile.global.u32 	%r53, [%rd13];
	setp.eq.s32 	%p23, %r53, 0;
	@%p23 bra 	$L__BB10_30;
	and.b32  	%r290, %r53, 1073741823;
	add.s32 	%r614, %r290, %r614;
	setp.gt.s32 	%p24, %r53, -1;
	vote.sync.ballot.b32 	%r612, %p24, %r612;
	setp.gt.u32 	%p26, %r611, 1;
	and.pred  	%p27, %p24, %p26;
	mov.u32 	%r611, %r52;
	@%p27 bra 	$L__BB10_29;
	ld.shared.u64 	%rd158, [%r48];
$L__BB10_33:
	or.b32  	%r291, %r614, -2147483648;
	st.volatile.global.u32 	[%rd8], %r291;
	sub.s32 	%r292, %r614, %r610;
	cvt.s64.s32 	%rd65, %r292;
	add.s64 	%rd66, %rd158, %rd65;
	st.shared.u64 	[%r48], %rd66;
$L__BB10_34:
	ld.param.u64 	%rd153, [_ZN3cub18CUB_300001_SM_10006detail10radix_sort29DeviceRadixSortOnesweepKernelINS1_5radix10policy_hubIjN4cuda3std3__45tupleIJ8aes_pairmEEEyE10Policy1000ELNS0_9SortOrderE0EjSB_yiiNS1_21identity_decomposer_tEEEvPT5_SH_PT3_PKSI_PT1_PKSM_PT2_PKSQ_T4_iiT6__param_2];
	setp.lt.s32 	%p29, %r5, %r204;
	setp.eq.s64 	%p30, %rd153, 0;
	or.pred  	%p31, %p30, %p29;
	or.pred  	%p32, %p20, %p31;
	@%p32 bra 	$L__BB10_36;
	ld.shared.u64 	%rd67, [%r48];
	cvt.u64.u32 	%rd68, %r47;
	cvt.s64.s32 	%rd69, %r610;
	add.s64 	%rd70, %rd68, %rd69;
	add.s64 	%rd71, %rd70, %rd67;
	st.global.u64 	[%rd10], %rd71;
$L__BB10_36:
	setp.gt.s32 	%p33, %r5, %r204;
	bar.sync 	0;
	shl.b32 	%r293, %r40, 3;
	mov.u32 	%r294, _ZZN3cub18CUB_300001_SM_10006detail10radix_sort29DeviceRadixSortOnesweepKernelINS1_5radix10policy_hubIjN4cuda3std3__45tupleIJ8aes_pairmEEEyE10Policy1000ELNS0_9SortOrderE0EjSB_yiiNS1_21identity_decomposer_tEEEvPT5_SH_PT3_PKSI_PT1_PKSM_PT2_PKSQ_T4_iiT6_E1s;
	add.s32 	%r295, %r294, %r293;
	ld.shared.u64 	%rd16, [%r295+36864];
	@%p33 bra 	$L__BB10_38;
	and.b32  	%r296, %r1, 31;
	shl.b32 	%r297, %r1, 1;
	and.b32  	%r298, %r297, 1984;
	or.b32  	%r299, %r298, %r296;
	cvt.u64.u32 	%rd72, %r299;
	add.s64 	%rd73, %rd16, %rd72;
	shl.b64 	%rd74, %rd73, 2;
	add.s64 	%rd75, %rd3, %rd74;
	st.global.u32 	[%rd75], %r601;
	st.global.u32 	[%rd75+128], %r600;
	bra.uni 	$L__BB10_42;
$L__BB10_38:
	mad.lo.s32 	%r57, %r4, -768, %r204;
	and.b32  	%r300, %r1, 31;
	shl.b32 	%r301, %r1, 1;
	and.b32  	%r302, %r301, 1984;
	or.b32  	%r58, %r302, %r300;
	setp.ge.s32 	%p34, %r58, %r57;
	cvt.u64.u32 	%rd76, %r58;
	add.s64 	%rd77, %rd16, %rd76;
	shl.b64 	%rd78, %rd77, 2;
	add.s64 	%rd17, %rd3, %rd78;
	@%p34 bra 	$L__BB10_40;
	st.global.u32 	[%rd17], %r601;
$L__BB10_40:
	add.s32 	%r303, %r58, 32;
	setp.ge.s32 	%p35, %r303, %r57;
	@%p35 bra 	$L__BB10_42;
	st.global.u32 	[%rd17+128], %r600;
$L__BB10_42:
	setp.gt.s32 	%p36, %r5, %r204;
	@%p36 bra 	$L__BB10_44;
	and.b32  	%r304, %r1, 31;
	shl.b32 	%r305, %r1, 1;
	and.b32  	%r306, %r305, 1984;
	or.b32  	%r307, %r306, %r304;
	cvt.u64.u32 	%rd79, %r307;
	mul.lo.s32 	%r308, %r4, 768;
	cvt.s64.s32 	%rd80, %r308;
	add.s64 	%rd81, %rd79, %rd80;
	mad.lo.s64 	%rd82, %rd81, 48, %rd2;
	ld.global.v4.u32 	{%r638, %r637, %r636, %r635}, [%rd82];
	ld.global.v4.u32 	{%r634, %r633, %r632, %r631}, [%rd82+16];
	ld.global.u64 	%rd161, [%rd82+32];
	ld.global.v4.u32 	{%r630, %r629, %r628, %r627}, [%rd82+1536];
	ld.global.v4.u32 	{%r626, %r625, %r624, %r623}, [%rd82+1552];
	ld.global.u64 	%rd160, [%rd82+1568];
	bra.uni 	$L__BB10_48;
$L__BB10_44:
	cvt.u32.u64 	%r310, %rd6;
	sub.s32 	%r75, %r204, %r310;
	and.b32  	%r311, %r1, 31;
	shl.b32 	%r312, %r1, 1;
	and.b32  	%r313, %r312, 1984;
	or.b32  	%r76, %r313, %r311;
	setp.ge.s32 	%p37, %r76, %r75;
	mov.b32 	%r631, 0;
	mov.b64 	%rd161, 0;
	mov.u32 	%r632, %r631;
	mov.u32 	%r633, %r631;
	mov.u32 	%r634, %r631;
	mov.u32 	%r635, %r631;
	mov.u32 	%r636, %r631;
	mov.u32 	%r637, %r631;
	mov.u32 	%r638, %r631;
	@%p37 bra 	$L__BB10_46;
	cvt.u64.u32 	%rd84, %r76;
	add.s64 	%rd85, %rd84, %rd6;
	mad.lo.s64 	%rd86, %rd85, 48, %rd2;
	ld.global.v4.u32 	{%r638, %r637, %r636, %r635}, [%rd86];
	ld.global.v4.u32 	{%r634, %r633, %r632, %r631}, [%rd86+16];
	ld.global.u64 	%rd161, [%rd86+32];
$L__BB10_46:
	add.s32 	%r315, %r76, 32;
	setp.ge.s32 	%p38, %r315, %r75;
	mov.b32 	%r623, 0;
	mov.b64 	%rd160, 0;
	mov.u32 	%r624, %r623;
	mov.u32 	%r625, %r623;
	mov.u32 	%r626, %r623;
	mov.u32 	%r627, %r623;
	mov.u32 	%r628, %r623;
	mov.u32 	%r629, %r623;
	mov.u32 	%r630, %r623;
	@%p38 bra 	$L__BB10_48;
	shl.b32 	%r316, %r1, 1;
	and.b32  	%r317, %r316, 1984;
	and.b32  	%r318, %r1, 31;
	or.b32  	%r319, %r317, %r318;
	cvt.u64.u32 	%rd88, %r319;
	mul.lo.s32 	%r320, %r4, 768;
	cvt.s64.s32 	%rd89, %r320;
	add.s64 	%rd90, %rd88, %rd89;
	mad.lo.s64 	%rd91, %rd90, 48, %rd2;
	ld.global.v4.u32 	{%r630, %r629, %r628, %r627}, [%rd91+1536];
	ld.global.v4.u32 	{%r626, %r625, %r624, %r623}, [%rd91+1552];
	ld.global.u64 	%rd160, [%rd91+1568];
$L__BB10_48:
	@%p36 bra 	$L__BB10_50;
	and.b32  	%r321, %r1, 31;
	shl.b32 	%r322, %r1, 1;
	and.b32  	%r323, %r322, 1984;
	or.b32  	%r324, %r323, %r321;
	cvt.u64.u32 	%rd92, %r324;
	add.s64 	%rd93, %rd16, %rd92;
	mad.lo.s64 	%rd94, %rd93, 48, %rd1;
	st.global.v4.u32 	[%rd94], {%r638, %r637, %r636, %r635};
	st.global.v4.u32 	[%rd94+16], {%r634, %r633, %r632, %r631};
	st.global.u64 	[%rd94+32], %rd161;
	st.global.v4.u32 	[%rd94+1536], {%r630, %r629, %r628, %r627};
	st.global.v4.u32 	[%rd94+1552], {%r626, %r625, %r624, %r623};
	st.global.u64 	[%rd94+1568], %rd160;
	bra.uni 	$L__BB10_54;
$L__BB10_50:
	mad.lo.s32 	%r117, %r4, -768, %r204;
	and.b32  	%r325, %r1, 31;
	shl.b32 	%r326, %r1, 1;
	and.b32  	%r327, %r326, 1984;
	or.b32  	%r118, %r327, %r325;
	setp.ge.s32 	%p40, %r118, %r117;
	cvt.u64.u32 	%rd95, %r118;
	add.s64 	%rd96, %rd16, %rd95;
	mad.lo.s64 	%rd25, %rd96, 48, %rd1;
	@%p40 bra 	$L__BB10_52;
	st.global.v4.u32 	[%rd25], {%r638, %r637, %r636, %r635};
	st.global.v4.u32 	[%rd25+16], {%r634, %r633, %r632, %r631};
	st.global.u64 	[%rd25+32], %rd161;
$L__BB10_52:
	add.s32 	%r328, %r118, 32;
	setp.ge.s32 	%p41, %r328, %r117;
	@%p41 bra 	$L__BB10_54;
	st.global.v4.u32 	[%rd25+1536], {%r630, %r629, %r628, %r627};
	st.global.v4.u32 	[%rd25+1552], {%r626, %r625, %r624, %r623};
	st.global.u64 	[%rd25+1568], %rd160;
$L__BB10_54:
	// begin inline asm
	exit;
	// end inline asm
$L__BB10_55:
	mul.hi.u32 	%r329, %r1, 357913942;
	add.s32 	%r330, %r329, %r1;
	shl.b32 	%r331, %r330, 2;
	mov.u32 	%r332, _ZZN3cub18CUB_300001_SM_10006detail10radix_sort29DeviceRadixSortOnesweepKernelINS1_5radix10policy_hubIjN4cuda3std3__45tupleIJ8aes_pairmEEEyE10Policy1000ELNS0_9SortOrderE0EjSB_yiiNS1_21identity_decomposer_tEEEvPT5_SH_PT3_PKSI_PT1_PKSM_PT2_PKSQ_T4_iiT6_E1s;
	add.s32 	%r333, %r332, %r331;
	add.s32 	%r119, %r333, 13328;
	st.shared.u32 	[%r333+13328], %r610;
	bar.sync 	0;
	setp.gt.u32 	%p42, %r1, 31;
	@%p42 bra 	$L__BB10_57;
	mov.u32 	%r364, _ZZN3cub18CUB_300001_SM_10006detail10radix_sort29DeviceRadixSortOnesweepKernelINS1_5radix10policy_hubIjN4cuda3std3__45tupleIJ8aes_pairmEEEyE10Policy1000ELNS0_9SortOrderE0EjSB_yiiNS1_21identity_decomposer_tEEEvPT5_SH_PT3_PKSI_PT1_PKSM_PT2_PKSQ_T4_iiT6_E1s;
	mad.lo.s32 	%r365, %r1, 52, %r364;
	ld.shared.u32 	%r366, [%r365+13328];
	ld.shared.u32 	%r367, [%r365+13332];
	ld.shared.u32 	%r368, [%r365+13336];
	ld.shared.u32 	%r369, [%r365+13340];
	ld.shared.u32 	%r370, [%r365+13344];
	ld.shared.u32 	%r371, [%r365+13348];
	ld.shared.u32 	%r372, [%r365+13352];
	ld.shared.u32 	%r373, [%r365+13356];
	ld.shared.u32 	%r374, [%r365+13360];
	ld.shared.u32 	%r375, [%r365+13364];
	ld.shared.u32 	%r376, [%r365+13368];
	ld.shared.u32 	%r377, [%r365+13372];
	add.s32 	%r378, %r367, %r366;
	add.s32 	%r379, %r378, %r368;
	add.s32 	%r380, %r379, %r369;
	add.s32 	%r381, %r380, %r370;
	add.s32 	%r382, %r381, %r371;
	add.s32 	%r383, %r382, %r372;
	add.s32 	%r384, %r383, %r373;
	add.s32 	%r385, %r384, %r374;
	add.s32 	%r386, %r385, %r375;
	add.s32 	%r387, %r386, %r376;
	add.s32 	%r338, %r387, %r377;
	mov.b32 	%r336, 1;
	mov.b32 	%r361, 0;
	mov.b32 	%r363, -1;
	// begin inline asm
	{  .reg .s32 r0;  .reg .pred p;  shfl.sync.up.b32 r0|p, %r338, %r336, %r361, %r363;  @p add.s32 r0, r0, %r338;  mov.s32 %r334, r0;}
	// end inline asm
	mov.b32 	%r342, 2;
	// begin inline asm
	{  .reg .s32 r0;  .reg .pred p;  shfl.sync.up.b32 r0|p, %r334, %r342, %r361, %r363;  @p add.s32 r0, r0, %r334;  mov.s32 %r340, r0;}
	// end inline asm
	mov.b32 	%r348, 4;
	// begin inline asm
	{  .reg .s32 r0;  .reg .pred p;  shfl.sync.up.b32 r0|p, %r340, %r348, %r361, %r363;  @p add.s32 r0, r0, %r340;  mov.s32 %r346, r0;}
	// end inline asm
	mov.b32 	%r354, 8;
	// begin inline asm
	{  .reg .s32 r0;  .reg .pred p;  shfl.sync.up.b32 r0|p, %r346, %r354, %r361, %r363;  @p add.s32 r0, r0, %r346;  mov.s32 %r352, r0;}
	// end inline asm
	mov.b32 	%r360, 16;
	// begin inline asm
	{  .reg .s32 r0;  .reg .pred p;  shfl.sync.up.b32 r0|p, %r352, %r360, %r361, %r363;  @p add.s32 r0, r0, %r352;  mov.s32 %r358, r0;}
	// end inline asm
	sub.s32 	%r388, %r358, %r338;
	add.s32 	%r389, %r366, %r388;
	add.s32 	%r390, %r367, %r389;
	add.s32 	%r391, %r368, %r390;
	add.s32 	%r392, %r369, %r391;
	add.s32 	%r393, %r370, %r392;
	add.s32 	%r394, %r371, %r393;
	add.s32 	%r395, %r372, %r394;
	add.s32 	%r396, %r373, %r395;
	add.s32 	%r397, %r374, %r396;
	add.s32 	%r398, %r375, %r397;
	add.s32 	%r399, %r376, %r398;
	st.shared.u32 	[%r365+13328], %r388;
	st.shared.u32 	[%r365+13332], %r389;
	st.shared.u32 	[%r365+13336], %r390;
	st.shared.u32 	[%r365+13340], %r391;
	st.shared.u32 	[%r365+13344], %r392;
	st.shared.u32 	[%r365+13348], %r393;
	st.shared.u32 	[%r365+13352], %r394;
	st.shared.u32 	[%r365+13356], %r395;
	st.shared.u32 	[%r365+13360], %r396;
	st.shared.u32 	[%r365+13364], %r397;
	st.shared.u32 	[%r365+13368], %r398;
	st.shared.u32 	[%r365+13372], %r399;
$L__BB10_57:
	setp.gt.u32 	%p43, %r1, 255;
	bar.sync 	0;
	ld.shared.s32 	%rd27, [%r119];
	@%p43 bra 	$L__BB10_59;
	cvt.u32.u64 	%r400, %rd27;
	ld.shared.u32 	%r402, [%r44];
	add.s32 	%r403, %r402, %r400;
	st.shared.u32 	[%r44], %r403;
	ld.shared.u32 	%r404, [%r44+1024];
	add.s32 	%r405, %r404, %r400;
	st.shared.u32 	[%r44+1024], %r405;
	ld.shared.u32 	%r406, [%r44+2048];
	add.s32 	%r407, %r406, %r400;
	st.shared.u32 	[%r44+2048], %r407;
	ld.shared.u32 	%r408, [%r44+3072];
	add.s32 	%r409, %r408, %r400;
	st.shared.u32 	[%r44+3072], %r409;
	ld.shared.u32 	%r410, [%r44+4096];
	add.s32 	%r411, %r410, %r400;
	st.shared.u32 	[%r44+4096], %r411;
	ld.shared.u32 	%r412, [%r44+5120];
	add.s32 	%r413, %r412, %r400;
	st.shared.u32 	[%r44+5120], %r413;
	ld.shared.u32 	%r414, [%r44+6144];
	add.s32 	%r415, %r414, %r400;
	st.shared.u32 	[%r44+6144], %r415;
	ld.shared.u32 	%r416, [%r44+7168];
	add.s32 	%r417, %r416, %r400;
	st.shared.u32 	[%r44+7168], %r417;
	ld.shared.u32 	%r418, [%r44+8192];
	add.s32 	%r419, %r418, %r400;
	st.shared.u32 	[%r44+8192], %r419;
	ld.shared.u32 	%r420, [%r44+9216];
	add.s32 	%r421, %r420, %r400;
	st.shared.u32 	[%r44+9216], %r421;
	ld.shared.u32 	%r422, [%r44+10240];
	add.s32 	%r423, %r422, %r400;
	st.shared.u32 	[%r44+10240], %r423;
	ld.shared.u32 	%r424, [%r44+11264];
	add.s32 	%r425, %r424, %r400;
	st.shared.u32 	[%r44+11264], %r425;
$L__BB10_59:
	bar.sync 	0;
	// begin inline asm
	mov.u32 %r426, %lanemask_le;
	// end inline asm
	mov.b32 	%r429, 1;
	// begin inline asm
	{
    .reg .pred p;
    and.b32 %r427, %r40, %r429;    setp.ne.u32 p, %r427, 0;
    vote.ballot.sync.b32 %r427, p, 0xffffffff;
    @!p not.b32 %r427, %r427;
}

	// end inline asm
	mov.b32 	%r432, 2;
	// begin inline asm
	{
    .reg .pred p;
    and.b32 %r430, %r40, %r432;    setp.ne.u32 p, %r430, 0;
    vote.ballot.sync.b32 %r430, p, 0xffffffff;
    @!p not.b32 %r430, %r430;
}

	// end inline asm
	and.b32  	%r452, %r430, %r427;
	mov.b32 	%r435, 4;
	// begin inline asm
	{
    .reg .pred p;
    and.b32 %r433, %r40, %r435;    setp.ne.u32 p, %r433, 0;
    vote.ballot.sync.b32 %r433, p, 0xffffffff;
    @!p not.b32 %r433, %r433;
}

	// end inline asm
	and.b32  	%r453, %r433, %r452;
	mov.b32 	%r438, 8;
	// begin inline asm
	{
    .reg .pred p;
    and.b32 %r436, %r40, %r438;    setp.ne.u32 p, %r436, 0;
    vote.ballot.sync.b32 %r436, p, 0xffffffff;
    @!p not.b32 %r436, %r436;
}

	// end inline asm
	and.b32  	%r454, %r436, %r453;
	mov.b32 	%r441, 16;
	// begin inline asm
	{
    .reg .pred p;
    and.b32 %r439, %r40, %r441;    setp.ne.u32 p, %r439, 0;
    vote.ballot.sync.b32 %r439, p, 0xffffffff;
    @!p not.b32 %r439, %r439;
}

	// end inline asm
	and.b32  	%r455, %r439, %r454;
	mov.b32 	%r444, 32;
	// begin inline asm
	{
    .reg .pred p;
    and.b32 %r442, %r40, %r444;    setp.ne.u32 p, %r442, 0;
    vote.ballot.sync.b32 %r442, p, 0xffffffff;
    @!p not.b32 %r442, %r442;
}

	// end inline asm
	and.b32  	%r456, %r442, %r455;
	mov.b32 	%r447, 64;
	// begin inline asm
	{
    .reg .pred p;
    and.b32 %r445, %r40, %r447;    setp.ne.u32 p, %r445, 0;
    vote.ballot.sync.b32 %r445, p, 0xffffffff;
    @!p not.b32 %r445, %r445;
}

	// end inline asm
	and.b32  	%r457, %r445, %r456;
	mov.b32 	%r450, 128;
	// begin inline asm
	{
    .reg .pred p;
    and.b32 %r448, %r40, %r450;    setp.ne.u32 p, %r448, 0;
    vote.ballot.sync.b32 %r448, p, 0xffffffff;
    @!p not.b32 %r448, %r448;
}

	// end inline asm
	and.b32  	%r458, %r448, %r457;
	clz.b32 	%r459, %r458;
	sub.s32 	%r121, 31, %r459;
	and.b32  	%r460, %r426, %r458;
	popc.b32 	%r122, %r460;
	setp.ne.s32 	%p44, %r207, %r121;
	mov.b32 	%r639, 0;
	@%p44 bra 	$L__BB10_61;
	atom.shared.add.u32 	%r639, [%r41], %r122;
$L__BB10_61:
	shfl.sync.idx.b32	%r486|%p45, %r639, %r121, 31, -1;
	add.s32 	%r125, %r122, %r486;
	mov.b32 	%r463, 1;
	// begin inline asm
	{
    .reg .pred p;
    and.b32 %r461, %r42, %r463;    setp.ne.u32 p, %r461, 0;
    vote.ballot.sync.b32 %r461, p, 0xffffffff;
    @!p not.b32 %r461, %r461;
}

	// end inline asm
	mov.b32 	%r466, 2;
	// begin inline asm
	{
    .reg .pred p;
    and.b32 %r464, %r42, %r466;    setp.ne.u32 p, %r464, 0;
    vote.ballot.sync.b32 %r464, p, 0xffffffff;
    @!p not.b32 %r464, %r464;
}

	// end inline asm
	and.b32  	%r487, %r464, %r461;
	mov.b32 	%r469, 4;
	// begin inline asm
	{
    .reg .pred p;
    and.b32 %r467, %r42, %r469;    setp.ne.u32 p, %r467, 0;
    vote.ballot.sync.b32 %r467, p, 0xffffffff;
    @!p not.b32 %r467, %r467;
}

	// end inline asm
	and.b32  	%r488, %r467, %r487;
	mov.b32 	%r472, 8;
	// begin inline asm
	{
    .reg .pred p;
    and.b32 %r470, %r42, %r472;    setp.ne.u32 p, %r470, 0;
    vote.ballot.sync.b32 %r470, p, 0xffffffff;
    @!p not.b32 %r470, %r470;
}

	// end inline asm
	and.b32  	%r489, %r470, %r488;
	mov.b32 	%r475, 16;
	// begin inline asm
	{
    .reg .pred p;
    and.b32 %r473, %r42, %r475;    setp.ne.u32 p, %r473, 0;
    vote.ballot.sync.b32 %r473, p, 0xffffffff;
    @!p not.b32 %r473, %r473;
}

	// end inline asm
	and.b32  	%r490, %r473, %r489;
	mov.b32 	%r478, 32;
	// begin inline asm
	{
    .reg .pred p;
    and.b32 %r476, %r42, %r478;    setp.ne.u32 p, %r476, 0;
    vote.ballot.sync.b32 %r476, p, 0xffffffff;
    @!p not.b32 %r476, %r476;
}

	// end inline asm
	and.b32  	%r491, %r476, %r490;
	mov.b32 	%r481, 64;
	// begin inline asm
	{
    .reg .pred p;
    and.b32 %r479, %r42, %r481;    setp.ne.u32 p, %r479, 0;
    vote.ballot.sync.b32 %r479, p, 0xffffffff;
    @!p not.b32 %r479, %r479;
}

	// end inline asm
	and.b32  	%r492, %r479, %r491;
	mov.b32 	%r484, 128;
	// begin inline asm
	{
    .reg .pred p;
    and.b32 %r482, %r42, %r484;    setp.ne.u32 p, %r482, 0;
    vote.ballot.sync.b32 %r482, p, 0xffffffff;
    @!p not.b32 %r482, %r482;
}

	// end inline asm
	and.b32  	%r493, %r482, %r492;
	clz.b32 	%r494, %r493;
	sub.s32 	%r126, 31, %r494;
	and.b32  	%r495, %r426, %r493;
	popc.b32 	%r127, %r495;
	setp.ne.s32 	%p46, %r207, %r126;
	mov.b32 	%r640, 0;
	@%p46 bra 	$L__BB10_63;
	atom.shared.add.u32 	%r640, [%r43], %r127;
$L__BB10_63:
	setp.gt.u32 	%p47, %r1, 255;
	shfl.sync.idx.b32	%r496|%p48, %r640, %r126, 31, -1;
	add.s32 	%r130, %r127, %r496;
	bar.sync 	0;
	shl.b32 	%r497, %r125, 2;
	mov.u32 	%r498, _ZZN3cub18CUB_300001_SM_10006detail10radix_sort29DeviceRadixSortOnesweepKernelINS1_5radix10policy_hubIjN4cuda3std3__45tupleIJ8aes_pairmEEEyE10Policy1000ELNS0_9SortOrderE0EjSB_yiiNS1_21identity_decomposer_tEEEvPT5_SH_PT3_PKSI_PT1_PKSM_PT2_PKSQ_T4_iiT6_E1s;
	add.s32 	%r131, %r498, %r497;
	st.shared.u32 	[%r131+-4], %r601;
	shl.b32 	%r499, %r130, 2;
	add.s32 	%r132, %r498, %r499;
	st.shared.u32 	[%r132+-4], %r600;
	shl.b32 	%r500, %r1, 3;
	add.s32 	%r501, %r498, %r500;
	add.s32 	%r133, %r501, 36864;
	@%p47 bra 	$L__BB10_71;
	ld.param.u64 	%rd157, [_ZN3cub18CUB_300001_SM_10006detail10radix_sort29DeviceRadixSortOnesweepKernelINS1_5radix10policy_hubIjN4cuda3std3__45tupleIJ8aes_pairmEEEyE10Policy1000ELNS0_9SortOrderE0EjSB_yiiNS1_21identity_decomposer_tEEEvPT5_SH_PT3_PKSI_PT1_PKSM_PT2_PKSQ_T4_iiT6__param_3];
	cvta.to.global.u64 	%rd97, %rd157;
	shl.b64 	%rd98, %rd9, 3;
	add.s64 	%rd99, %rd97, %rd98;
	ld.global.u64 	%rd100, [%rd99];
	sub.s64 	%rd162, %rd100, %rd27;
	st.shared.u64 	[%r133], %rd162;
	setp.lt.s32 	%p49, %r4, 1;
	mov.u32 	%r644, %r610;
	@%p49 bra 	$L__BB10_70;
	mov.b32 	%r642, -1;
	mov.u32 	%r641, %r4;
	mov.u32 	%r644, %r610;
$L__BB10_66:
	add.s32 	%r137, %r641, -1;
	shl.b32 	%r503, %r137, 8;
	add.s32 	%r504, %r503, %r1;
	mul.wide.s32 	%rd101, %r504, 4;
	add.s64 	%rd29, %rd4, %rd101;
$L__BB10_67:
	membar.cta;
	ld.volatile.global.u32 	%r138, [%rd29];
	setp.eq.s32 	%p50, %r138, 0;
	@%p50 bra 	$L__BB10_67;
	and.b32  	%r505, %r138, 1073741823;
	add.s32 	%r644, %r505, %r644;
	setp.gt.s32 	%p51, %r138, -1;
	vote.sync.ballot.b32 	%r642, %p51, %r642;
	setp.gt.u32 	%p53, %r641, 1;
	and.pred  	%p54, %p51, %p53;
	mov.u32 	%r641, %r137;
	@%p54 bra 	$L__BB10_66;
	ld.shared.u64 	%rd162, [%r133];
$L__BB10_70:
	or.b32  	%r506, %r644, -2147483648;
	st.volatile.global.u32 	[%rd8], %r506;
	sub.s32 	%r507, %r644, %r610;
	cvt.s64.s32 	%rd102, %r507;
	add.s64 	%rd103, %rd162, %rd102;
	st.shared.u64 	[%r133], %rd103;
$L__BB10_71:
	ld.param.u64 	%rd154, [_ZN3cub18CUB_300001_SM_10006detail10radix_sort29DeviceRadixSortOnesweepKernelINS1_5radix10policy_hubIjN4cuda3std3__45tupleIJ8aes_pairmEEEyE10Policy1000ELNS0_9SortOrderE0EjSB_yiiNS1_21identity_decomposer_tEEEvPT5_SH_PT3_PKSI_PT1_PKSM_PT2_PKSQ_T4_iiT6__param_2];
	setp.gt.u32 	%p55, %r1, 255;
	setp.lt.s32 	%p56, %r5, %r204;
	setp.eq.s64 	%p57, %rd154, 0;
	or.pred  	%p58, %p57, %p56;
	or.pred  	%p59, %p55, %p58;
	@%p59 bra 	$L__BB10_73;
	ld.param.u64 	%rd155, [_ZN3cub18CUB_300001_SM_10006detail10radix_sort29DeviceRadixSortOnesweepKernelINS1_5radix10policy_hubIjN4cuda3std3__45tupleIJ8aes_pairmEEEyE10Policy1000ELNS0_9SortOrderE0EjSB_yiiNS1_21identity_decomposer_tEEEvPT5_SH_PT3_PKSI_PT1_PKSM_PT2_PKSQ_T4_iiT6__param_2];
	ld.shared.u64 	%rd104, [%r133];
	cvt.s64.s32 	%rd105, %r610;
	add.s64 	%rd106, %rd27, %rd105;
	add.s64 	%rd107, %rd106, %rd104;
	cvta.to.global.u64 	%rd108, %rd155;
	shl.b64 	%rd109, %rd9, 3;
	add.s64 	%rd110, %rd108, %rd109;
	st.global.u64 	[%rd110], %rd107;
$L__BB10_73:
	setp.gt.s32 	%p60, %r5, %r204;
	bar.sync 	0;
	@%p60 bra 	$L__BB10_75;
	ld.shared.u32 	%r508, [%r44];
	shr.u32 	%r509, %r508, %r205;
	and.b32  	%r510, %r509, %r15;
	shl.b32 	%r511, %r510, 3;
	add.s32 	%r513, %r498, 36864;
	add.s32 	%r514, %r513, %r511;
	ld.shared.u64 	%rd111, [%r514];
	add.s64 	%rd112, %rd111, %rd9;
	shl.b64 	%rd113, %rd112, 2;
	add.s64 	%rd114, %rd3, %rd113;
	st.global.u32 	[%rd114], %r508;
	bar.warp.sync 	-1;
	ld.shared.u32 	%r515, [%r44+1536];
	shr.u32 	%r516, %r515, %r205;
	and.b32  	%r517, %r516, %r15;
	shl.b32 	%r518, %r517, 3;
	add.s32 	%r519, %r513, %r518;
	ld.shared.u64 	%rd115, [%r519];
	add.s64 	%rd116, %rd115, %rd9;
	shl.b64 	%rd117, %rd116, 2;
	add.s64 	%rd118, %rd3, %rd117;
	st.global.u32 	[%rd118+1536], %r515;
	bar.warp.sync 	-1;
	bra.uni 	$L__BB10_80;
$L__BB10_75:
	mad.lo.s32 	%r142, %r4, -768, %r204;
	setp.ge.s32 	%p61, %r1, %r142;
	@%p61 bra 	$L__BB10_77;
	ld.shared.u32 	%r520, [%r44];
	shr.u32 	%r521, %r520, %r205;
	and.b32  	%r522, %r521, %r15;
	shl.b32 	%r523, %r522, 3;
	add.s32 	%r525, %r498, %r523;
	ld.shared.u64 	%rd119, [%r525+36864];
	add.s64 	%rd120, %rd119, %rd9;
	shl.b64 	%rd121, %rd120, 2;
	add.s64 	%rd122, %rd3, %rd121;
	st.global.u32 	[%rd122], %r520;
$L__BB10_77:
	bar.warp.sync 	-1;
	add.s32 	%r526, %r1, 384;
	setp.ge.s32 	%p62, %r526, %r142;
	@%p62 bra 	$L__BB10_79;
	ld.shared.u32 	%r527, [%r44+1536];
	shr.u32 	%r528, %r527, %r205;
	and.b32  	%r529, %r528, %r15;
	shl.b32 	%r530, %r529, 3;
	add.s32 	%r532, %r498, %r530;
	ld.shared.u64 	%rd123, [%r532+36864];
	add.s64 	%rd124, %rd123, %rd9;
	shl.b64 	%rd125, %rd124, 2;
	add.s64 	%rd126, %rd3, %rd125;
	st.global.u32 	[%rd126+1536], %r527;
$L__BB10_79:
	bar.warp.sync 	-1;
$L__BB10_80:
	mul.lo.s32 	%r533, %r4, 768;
	cvt.s64.s32 	%rd32, %r533;
	setp.gt.s32 	%p63, %r5, %r204;
	ld.shared.u32 	%r534, [%r44];
	shr.u32 	%r535, %r534, %r205;
	and.b32  	%r143, %r535, %r15;
	ld.shared.u32 	%r536, [%r44+1536];
	shr.u32 	%r537, %r536, %r205;
	and.b32  	%r144, %r537, %r15;
	@%p63 bra 	$L__BB10_82;
	and.b32  	%r538, %r1, 31;
	shl.b32 	%r539, %r1, 1;
	and.b32  	%r540, %r539, 1984;
	or.b32  	%r541, %r540, %r538;
	cvt.u64.u32 	%rd127, %r541;
	add.s64 	%rd128, %rd127, %rd32;
	mad.lo.s64 	%rd129, %rd128, 48, %rd2;
	ld.global.v4.u32 	{%r657, %r656, %r655, %r654}, [%rd129];
	ld.global.v4.u32 	{%r653, %r658, %r659, %r660}, [%rd129+16];
	ld.global.u64 	%rd164, [%rd129+32];
	ld.global.v4.u32 	{%r661, %r662, %r663, %r664}, [%rd129+1536];
	ld.global.v4.u32 	{%r665, %r666, %r667, %r668}, [%rd129+1552];
	ld.global.u64 	%rd165, [%rd129+1568];
	bra.uni 	$L__BB10_86;
$L__BB10_82:
	cvt.u32.u64 	%r543, %rd32;
	sub.s32 	%r161, %r204, %r543;
	and.b32  	%r544, %r1, 31;
	shl.b32 	%r545, %r1, 1;
	and.b32  	%r546, %r545, 1984;
	or.b32  	%r162, %r546, %r544;
	setp.ge.s32 	%p64, %r162, %r161;
	mov.b64 	%rd164, 0;
	mov.b32 	%r653, 0;
	mov.u32 	%r654, %r653;
	mov.u32 	%r655, %r653;
	mov.u32 	%r656, %r653;
	mov.u32 	%r657, %r653;
	mov.u32 	%r658, %r653;
	mov.u32 	%r659, %r653;
	mov.u32 	%r660, %r653;
	@%p64 bra 	$L__BB10_84;
	cvt.u64.u32 	%rd131, %r162;
	add.s64 	%rd132, %rd131, %rd32;
	mad.lo.s64 	%rd133, %rd132, 48, %rd2;
	ld.global.v4.u32 	{%r657, %r656, %r655, %r654}, [%rd133];
	ld.global.v4.u32 	{%r653, %r658, %r659, %r660}, [%rd133+16];
	ld.global.u64 	%rd164, [%rd133+32];
$L__BB10_84:
	add.s32 	%r548, %r162, 32;
	setp.ge.s32 	%p65, %r548, %r161;
	mov.b64 	%rd165, 0;
	mov.b32 	%r661, 0;
	mov.u32 	%r662, %r661;
	mov.u32 	%r663, %r661;
	mov.u32 	%r664, %r661;
	mov.u32 	%r665, %r661;
	mov.u32 	%r666, %r661;
	mov.u32 	%r667, %r661;
	mov.u32 	%r668, %r661;
	@%p65 bra 	$L__BB10_86;
	cvt.u64.u32 	%rd135, %r162;
	add.s64 	%rd136, %rd135, %rd32;
	mad.lo.s64 	%rd137, %rd136, 48, %rd2;
	ld.global.v4.u32 	{%r661, %r662, %r663, %r664}, [%rd137+1536];
	ld.global.v4.u32 	{%r665, %r666, %r667, %r668}, [%rd137+1552];
	ld.global.u64 	%rd165, [%rd137+1568];
$L__BB10_86:
	setp.gt.s32 	%p66, %r5, %r204;
	bar.sync 	0;
	mad.lo.s32 	%r549, %r125, 44, %r131;
	st.shared.v4.u32 	[%r549+-48], {%r657, %r656, %r655, %r654};
	st.shared.v4.u32 	[%r549+-32], {%r653, %r658, %r659, %r660};
	st.shared.u64 	[%r549+-16], %rd164;
	mad.lo.s32 	%r550, %r130, 44, %r132;
	st.shared.v4.u32 	[%r550+-48], {%r661, %r662, %r663, %r664};
	st.shared.v4.u32 	[%r550+-32], {%r665, %r666, %r667, %r668};
	st.shared.u64 	[%r550+-16], %rd165;
	bar.sync 	0;
	@%p66 bra 	$L__BB10_88;
	mad.lo.s32 	%r551, %r1, 44, %r44;
	ld.shared.v4.u32 	{%r552, %r553, %r554, %r555}, [%r551];
	ld.shared.v4.u32 	{%r556, %r557, %r558, %r559}, [%r551+16];
	ld.shared.u64 	%rd138, [%r551+32];
	shl.b32 	%r560, %r143, 3;
	add.s32 	%r562, %r498, 36864;
	add.s32 	%r563, %r562, %r560;
	ld.shared.u64 	%rd139, [%r563];
	add.s64 	%rd140, %rd139, %rd9;
	mad.lo.s64 	%rd141, %rd140, 48, %rd1;
	st.global.v4.u32 	[%rd141], {%r552, %r553, %r554, %r555};
	st.global.v4.u32 	[%rd141+16], {%r556, %r557, %r558, %r559};
	st.global.u64 	[%rd141+32], %rd138;
	bar.warp.sync 	-1;
	ld.shared.v4.u32 	{%r564, %r565, %r566, %r567}, [%r551+18432];
	ld.shared.v4.u32 	{%r568, %r569, %r570, %r571}, [%r551+18448];
	ld.shared.u64 	%rd142, [%r551+18464];
	shl.b32 	%r572, %r144, 3;
	add.s32 	%r573, %r562, %r572;
	ld.shared.u64 	%rd143, [%r573];
	add.s64 	%rd144, %rd143, %rd9;
	mad.lo.s64 	%rd145, %rd144, 48, %rd1;
	st.global.v4.u32 	[%rd145+18432], {%r564, %r565, %r566, %r567};
	st.global.v4.u32 	[%rd145+18448], {%r568, %r569, %r570, %r571};
	st.global.u64 	[%rd145+18464], %rd142;
	bar.warp.sync 	-1;
	bra.uni 	$L__BB10_93;
$L__BB10_88:
	mad.lo.s32 	%r203, %r4, -768, %r204;
	shl.b32 	%r574, %r143, 3;
	add.s32 	%r576, %r498, %r574;
	ld.shared.u64 	%rd40, [%r576+36864];
	setp.ge.s32 	%p67, %r1, %r203;
	@%p67 bra 	$L__BB10_90;
	mad.lo.s32 	%r577, %r1, 44, %r44;
	ld.shared.u64 	%rd146, [%r577+32];
	ld.shared.v4.u32 	{%r578, %r579, %r580, %r581}, [%r577+16];
	ld.shared.v4.u32 	{%r582, %r583, %r584, %r585}, [%r577];
	add.s64 	%rd147, %rd40, %rd9;
	mad.lo.s64 	%rd148, %rd147, 48, %rd1;
	st.global.v4.u32 	[%rd148], {%r582, %r583, %r584, %r585};
	st.global.v4.u32 	[%rd148+16], {%r578, %r579, %r580, %r581};
	st.global.u64 	[%rd148+32], %rd146;
$L__BB10_90:
	bar.warp.sync 	-1;
	shl.b32 	%r586, %r144, 3;
	add.s32 	%r588, %r498, %r586;
	ld.shared.u64 	%rd149, [%r588+36864];
	add.s64 	%rd41, %rd149, %rd9;
	add.s32 	%r589, %r1, 384;
	setp.ge.s32 	%p68, %r589, %r203;
	@%p68 bra 	$L__BB10_92;
	mad.lo.s32 	%r590, %r1, 44, %r44;
	ld.shared.u64 	%rd150, [%r590+18464];
	ld.shared.v4.u32 	{%r591, %r592, %r593, %r594}, [%r590+18448];
	ld.shared.v4.u32 	{%r595, %r596, %r597, %r598}, [%r590+18432];
	mad.lo.s64 	%rd151, %rd41, 48, %rd1;
	st.global.v4.u32 	[%rd151+18432], {%r595, %r596, %r597, %r598};
	st.global.v4.u32 	[%rd151+18448], {%r591, %r592, %r593, %r594};
	st.global.u64 	[%rd151+18464], %rd150;
$L__BB10_92:
	bar.warp.sync 	-1;
$L__BB10_93:
	ret;

}
	// .globl	_ZN3cub18CUB_300001_SM_10006detail10radix_sort31DeviceRadixSortSingleTileKernelINS1_5radix10policy_hubIjjyE10Policy1000ELNS0_9SortOrderE0EjjyNS1_21identity_decomposer_tEEEvPKT1_PSA_PKT2_PSE_T3_iiT4_
.visible .entry _ZN3cub18CUB_300001_SM_10006detail10radix_sort31DeviceRadixSortSingleTileKernelINS1_5radix10policy_hubIjjyE10Policy1000ELNS0_9SortOrderE0EjjyNS1_21identity_decomposer_tEEEvPKT1_PSA_PKT2_PSE_T3_iiT4_(
	.param .u64 .ptr .align 1 _ZN3cub18CUB_300001_SM_10006detail10radix_sort31DeviceRadixSortSingleTileKernelINS1_5radix10policy_hubIjjyE10Policy1000ELNS0_9SortOrderE0EjjyNS1_21identity_decomposer_tEEEvPKT1_PSA_PKT2_PSE_T3_iiT4__param_0,
	.param .u64 .ptr .align 1 _ZN3cub18CUB_300001_SM_10006detail10radix_sort31DeviceRadixSortSingleTileKernelINS1_5radix10policy_hubIjjyE10Policy1000ELNS0_9SortOrderE0EjjyNS1_21identity_decomposer_tEEEvPKT1_PSA_PKT2_PSE_T3_iiT4__param_1,
	.param .u64 .ptr .align 1 _ZN3cub18CUB_300001_SM_10006detail10radix_sort31DeviceRadixSortSingleTileKernelINS1_5radix10policy_hubIjjyE10Policy1000ELNS0_9SortOrderE0EjjyNS1_21identity_decomposer_tEEEvPKT1_PSA_PKT2_PSE_T3_iiT4__param_2,
	.param .u64 .ptr .align 1 _ZN3cub18CUB_300001_SM_10006detail10radix_sort31DeviceRadixSortSingleTileKernelINS1_5radix10policy_hubIjjyE10Policy1000ELNS0_9SortOrderE0EjjyNS1_21identity_decomposer_tEEEvPKT1_PSA_PKT2_PSE_T3_iiT4__param_3,
	.param .u64 _ZN3cub18CUB_300001_SM_10006detail10radix_sort31DeviceRadixSortSingleTileKernelINS1_5radix10policy_hubIjjyE10Policy1000ELNS0_9SortOrderE0EjjyNS1_21identity_decomposer_tEEEvPKT1_PSA_PKT2_PSE_T3_iiT4__param_4,
	.param .u32 _ZN3cub18CUB_300001_SM_10006detail10radix_sort31DeviceRadixSortSingleTileKernelINS1_5radix10policy_hubIjjyE10Policy1000ELNS0_9SortOrderE0EjjyNS1_21identity_decomposer_tEEEvPKT1_PSA_PKT2_PSE_T3_iiT4__param_5,
	.param .u32 _ZN3cub18CUB_300001_SM_10006detail10radix_sort31DeviceRadixSortSingleTileKernelINS1_5radix10policy_hubIjjyE10Policy1000ELNS0_9SortOrderE0EjjyNS1_21identity_decomposer_tEEEvPKT1_PSA_PKT2_PSE_T3_iiT4__param_6,
	.param .align 1 .b8 _ZN3cub18CUB_300001_SM_10006detail10radix_sort31DeviceRadixSortSingleTileKernelINS1_5radix10policy_hubIjjyE10Policy1000ELNS0_9SortOrderE0EjjyNS1_21identity_decomposer_tEEEvPKT1_PSA_PKT2_PSE_T3_iiT4__param_7[1]
)
.maxntid 256
.minnctapersm 1
{
	.reg .pred 	%p<73>;
	.reg .b16 	%rs<39>;
	.reg .b32 	%r<862>;
	.reg .b64 	%rd<37>;
	// demoted variable
	.shared .align 16 .b8 _ZZN3cub18CUB_300001_SM_10006detail10radix_sort31DeviceRadixSortSingleTileKernelINS1_5radix10policy_hubIjjyE10Policy1000ELNS0_9SortOrderE0EjjyNS1_21identity_decomposer_tEEEvPKT1_PSA_PKT2_PSE_T3_iiT4_E12temp_storage[33856];
	ld.param.u64 	%rd10, [_ZN3cub18CUB_300001_SM_10006detail10radix_sort31DeviceRadixSortSingleTileKernelINS1_5radix10policy_hubIjjyE10Policy1000ELNS0_9SortOrderE0EjjyNS1_21identity_decomposer_tEEEvPKT1_PSA_PKT2_PSE_T3_iiT4__param_0];
	ld.param.u64 	%rd6, [_ZN3cub18CUB_300001_SM_10006detail10radix_sort31DeviceRadixSortSingleTileKernelINS1_5radix10policy_hubIjjyE10Policy1000ELNS0_9SortOrderE0EjjyNS1_21identity_decomposer_tEEEvPKT1_PSA_PKT2_PSE_T3_iiT4__param_1];
	ld.param.u64 	%rd7, [_ZN3cub18CUB_300001_SM_10006detail10radix_sort31DeviceRadixSortSingleTileKernelINS1_5radix10policy_hubIjjyE10Policy1000ELNS0_9SortOrderE0EjjyNS1_21identity_decomposer_tEEEvPKT1_PSA_PKT2_PSE_T3_iiT4__param_2];
	ld.param.u64 	%rd8, [_ZN3cub18CUB_300001_SM_10006detail10radix_sort31DeviceRadixSortSingleTileKernelINS1_5radix10policy_hubIjjyE10Policy1000ELNS0_9SortOrderE0EjjyNS1_21identity_decomposer_tEEEvPKT1_PSA_PKT2_PSE_T3_iiT4__param_3];
	ld.param.u64 	%rd9, [_ZN3cub18CUB_300001_SM_10006detail10radix_sort31DeviceRadixSortSingleTileKernelINS1_5radix10policy_hubIjjyE10Policy1000ELNS0_9SortOrderE0EjjyNS1_21identity_decomposer_tEEEvPKT1_PSA_PKT2_PSE_T3_iiT4__param_4];
	ld.param.u32 	%r303, [_ZN3cub18CUB_300001_SM_10006detail10radix_sort31DeviceRadixSortSingleTileKernelINS1_5radix10policy_hubIjjyE10Policy1000ELNS0_9SortOrderE0EjjyNS1_21identity_decomposer_tEEEvPKT1_PSA_PKT2_PSE_T3_iiT4__param_5];
	ld.param.u32 	%r304, [_ZN3cub18CUB_300001_SM_10006detail10radix_sort31DeviceRadixSortSingleTileKernelINS1_5radix10policy_hubIjjyE10Policy1000ELNS0_9SortOrderE0EjjyNS1_21identity_decomposer_tEEEvPKT1_PSA_PKT2_PSE_T3_iiT4__param_6];
	cvta.to.global.u64 	%rd11, %rd10;
	cvt.u32.u64 	%r1, %rd9;
	mov.u32 	%r2, %tid.x;
	mul.lo.s32 	%r3, %r2, 19;
	setp.ge.s32 	%p1, %r3, %r1;
	mul.wide.u32 	%rd12, %r3, 4;
	add.s64 	%rd1, %rd11, %rd12;
	mov.b32 	%r840, -1;
	@%p1 bra 	$L__BB11_2;
	ld.global.u32 	%r840, [%rd1];
$L__BB11_2:
	add.s32 	%r6, %r3, 1;
	setp.ge.s32 	%p2, %r6, %r1;
	mov.b32 	%r839, -1;
	@%p2 bra 	$L__BB11_4;
	ld.global.u32 	%r839, [%rd1+4];
$L__BB11_4:
	add.s32 	%r9, %r3, 2;
	setp.ge.s32 	%p3, %r9, %r1;
	mov.b32 	%r838, -1;
	@%p3 bra 	$L__BB11_6;
	ld.global.u32 	%r838, [%rd1+8];
$L__BB11_6:
	add.s32 	%r12, %r3, 3;
	setp.ge.s32 	%p4, %r12, %r1;
	mov.b32 	%r837, -1;
	@%p4 bra 	$L__BB11_8;
	ld.global.u32 	%r837, [%rd1+12];
$L__BB11_8:
	add.s32 	%r15, %r3, 4;
	setp.ge.s32 	%p5, %r15, %r1;
	mov.b32 	%r836, -1;
	@%p5 bra 	$L__BB11_10;
	ld.global.u32 	%r836, [%rd1+16];
$L__BB11_10:
	add.s32 	%r18, %r3, 5;
	setp.ge.s32 	%p6, %r18, %r1;
	mov.b32 	%r835, -1;
	@%p6 bra 	$L__BB11_12;
	ld.global.u32 	%r835, [%rd1+20];
$L__BB11_12:
	add.s32 	%r21, %r3, 6;
	setp.ge.s32 	%p7, %r21, %r1;
	mov.b32 	%r834, -1;
	@%p7 bra 	$L__BB11_14;
	ld.global.u32 	%r834, [%rd1+24];
$L__BB11_14:
	add.s32 	%r24, %r3, 7;
	setp.ge.s32 	%p8, %r24, %r1;
	mov.b32 	%r833, -1;
	@%p8 bra 	$L__BB11_16;
	ld.global.u32 	%r833, [%rd1+28];
$L__BB11_16:
	add.s32 	%r27, %r3, 8;
	setp.ge.s32 	%p9, %r27, %r1;
	mov.b32 	%r832, -1;
	@%p9 bra 	$L__BB11_18;
	ld.global.u32 	%r832, [%rd1+32];
$L__BB11_18:
	add.s32 	%r30, %r3, 9;
	setp.ge.s32 	%p10, %r30, %r1;
	mov.b32 	%r831, -1;
	@%p10 bra 	$L__BB11_20;
	ld.global.u32 	%r831, [%rd1+36];
$L__BB11_20:
	add.s32 	%r33, %r3, 10;
	setp.ge.s32 	%p11, %r33, %r1;
	mov.b32 	%r830, -1;
	@%p11 bra 	$L__BB11_22;
	ld.global.u32 	%r830, [%rd1+40];
$L__BB11_22:
	add.s32 	%r36, %r3, 11;
	setp.ge.s32 	%p12, %r36, %r1;
	mov.b32 	%r829, -1;
	@%p12 bra 	$L__BB11_24;
	ld.global.u32 	%r829, [%rd1+44];
$L__BB11_24:
	add.s32 	%r39, %r3, 12;
	setp.ge.s32 	%p13, %r39, %r1;
	mov.b32 	%r828, -1;
	@%p13 bra 	$L__BB11_26;
	ld.global.u32 	%r828, [%rd1+48];
$L__BB11_26:
	add.s32 	%r42, %r3, 13;
	setp.ge.s32 	%p14, %r42, %r1;
	mov.b32 	%r827, -1;
	@%p14 bra 	$L__BB11_28;
	ld.global.u32 	%r827, [%rd1+52];
$L__BB11_28:
	add.s32 	%r45, %r3, 14;
	setp.ge.s32 	%p15, %r45, %r1;
	mov.b32 	%r826, -1;
	@%p15 bra 	$L__BB11_30;
	ld.global.u32 	%r826, [%rd1+56];
$L__BB11_30:
	add.s32 	%r48, %r3, 15;
	setp.ge.s32 	%p16, %r48, %r1;
	mov.b32 	%r825, -1;
	@%p16 bra 	$L__BB11_32;
	ld.global.u32 	%r825, [%rd1+60];
$L__BB11_32:
	add.s32 	%r51, %r3, 16;
	setp.ge.s32 	%p17, %r51, %r1;
	mov.b32 	%r824, -1;
	@%p17 bra 	$L__BB11_34;
	ld.global.u32 	%r824, [%rd1+64];
$L__BB11_34:
	add.s32 	%r54, %r3, 17;
	setp.ge.s32 	%p18, %r54, %r1;
	mov.b32 	%r823, -1;
	@%p18 bra 	$L__BB11_36;
	ld.global.u32 	%r823, [%rd1+68];
$L__BB11_36:
	add.s32 	%r57, %r3, 18;
	setp.ge.s32 	%p19, %r57, %r1;
	mov.b32 	%r822, -1;
	@%p19 bra 	$L__BB11_38;
	ld.global.u32 	%r822, [%rd1+72];
$L__BB11_38:
	bar.sync 	0;
	mov.b64 	{%r325, %r326}, %rd9;
	shfl.sync.idx.b32	%r60|%p20, %r325, 0, 31, -1;
	shfl.sync.idx.b32	%r327|%p21, %r326, 0, 31, -1;
	mov.b64 	%rd2, {%r60, %r327};
	setp.ge.s32 	%p22, %r3, %r60;
	cvta.to.global.u64 	%rd13, %rd7;
	add.s64 	%rd3, %rd13, %rd12;
	@%p22 bra 	$L__BB11_40;
	ld.global.u32 	%r859, [%rd3];
$L__BB11_40:
	setp.ge.s32 	%p23, %r6, %r60;
	@%p23 bra 	$L__BB11_42;
	ld.global.u32 	%r858, [%rd3+4];
$L__BB11_42:
	setp.ge.s32 	%p24, %r9, %r60;
	@%p24 bra 	$L__BB11_44;
	ld.global.u32 	%r857, [%rd3+8];
$L__BB11_44:
	setp.ge.s32 	%p25, %r12, %r60;
	@%p25 bra 	$L__BB11_46;
	ld.global.u32 	%r856, [%rd3+12];
$L__BB11_46:
	setp.ge.s32 	%p26, %r15, %r60;
	@%p26 bra 	$L__BB11_48;
	ld.global.u32 	%r855, [%rd3+16];
$L__BB11_48:
	setp.ge.s32 	%p27, %r18, %r60;
	@%p27 bra 	$L__BB11_50;
	ld.global.u32 	%r854, [%rd3+20];
$L__BB11_50:
	setp.ge.s32 	%p28, %r21, %r60;
	@%p28 bra 	$L__BB11_52;
	ld.global.u32 	%r853, [%rd3+24];
$L__BB11_52:
	setp.ge.s32 	%p29, %r24, %r60;
	@%p29 bra 	$L__BB11_54;
	ld.global.u32 	%r852, [%rd3+28];
$L__BB11_54:
	setp.ge.s32 	%p30, %r27, %r60;
	@%p30 bra 	$L__BB11_56;
	ld.global.u32 	%r851, [%rd3+32];
$L__BB11_56:
	setp.ge.s32 	%p31, %r30, %r60;
	@%p31 bra 	$L__BB11_58;
	ld.global.u32 	%r850, [%rd3+36];
$L__BB11_58:
	setp.ge.s32 	%p32, %r33, %r60;
	@%p32 bra 	$L__BB11_60;
	ld.global.u32 	%r849, [%rd3+40];
$L__BB11_60:
	setp.ge.s32 	%p33, %r36, %r60;
	@%p33 bra 	$L__BB11_62;
	ld.global.u32 	%r848, [%rd3+44];
$L__BB11_62:
	setp.ge.s32 	%p34, %r39, %r60;
	@%p34 bra 	$L__BB11_64;
	ld.global.u32 	%r847, [%rd3+48];
$L__BB11_64:
	setp.ge.s32 	%p35, %r42, %r60;
	@%p35 bra 	$L__BB11_66;
	ld.global.u32 	%r846, [%rd3+52];
$L__BB11_66:
	setp.ge.s32 	%p36, %r45, %r60;
	@%p36 bra 	$L__BB11_68;
	ld.global.u32 	%r845, [%rd3+56];
$L__BB11_68:
	setp.ge.s32 	%p37, %r48, %r60;
	@%p37 bra 	$L__BB11_70;
	ld.global.u32 	%r844, [%rd3+60];
$L__BB11_70:
	setp.ge.s32 	%p38, %r51, %r60;
	@%p38 bra 	$L__BB11_72;
	ld.global.u32 	%r843, [%rd3+64];
$L__BB11_72:
	setp.ge.s32 	%p39, %r54, %r60;
	@%p39 bra 	$L__BB11_74;
	ld.global.u32 	%r842, [%rd3+68];
$L__BB11_74:
	setp.ge.s32 	%p40, %r57, %r60;
	@%p40 bra 	$L__BB11_76;
	ld.global.u32 	%r841, [%rd3+72];
$L__BB11_76:
	bar.sync 	0;
	shr.u32 	%r99, %r2, 5;
	shl.b32 	%r347, %r2, 2;
	mov.u32 	%r348, _ZZN3cub18CUB_300001_SM_10006detail10radix_sort31DeviceRadixSortSingleTileKernelINS1_5radix10policy_hubIjjyE10Policy1000ELNS0_9SortOrderE0EjjyNS1_21identity_decomposer_tEEEvPKT1_PSA_PKT2_PSE_T3_iiT4_E12temp_storage;
	add.s32 	%r100, %r348, %r347;
	shl.b32 	%r349, %r2, 7;
	add.s32 	%r101, %r100, %r349;
	shl.b32 	%r350, %r99, 2;
	add.s32 	%r351, %r348, %r350;
	add.s32 	%r102, %r351, 33792;
	mad.lo.s32 	%r103, %r2, -56, %r101;
	add.s32 	%r821, %r303, 6;
	sub.s32 	%r820, %r304, %r303;
$L__BB11_77:
	add.s32 	%r411, %r821, -6;
	min.s32 	%r354, %r820, 6;
	mov.b32 	%r440, 0;
	st.shared.u32 	[%r100], %r440;
	st.shared.u32 	[%r100+1024], %r440;
	st.shared.u32 	[%r100+2048], %r440;
	st.shared.u32 	[%r100+3072], %r440;
	st.shared.u32 	[%r100+4096], %r440;
	st.shared.u32 	[%r100+5120], %r440;
	st.shared.u32 	[%r100+6144], %r440;
	st.shared.u32 	[%r100+7168], %r440;
	st.shared.u32 	[%r100+8192], %r440;
	st.shared.u32 	[%r100+9216], %r440;
	st.shared.u32 	[%r100+10240], %r440;
	st.shared.u32 	[%r100+11264], %r440;
	st.shared.u32 	[%r100+12288], %r440;
	st.shared.u32 	[%r100+13312], %r440;
	st.shared.u32 	[%r100+14336], %r440;
	st.shared.u32 	[%r100+15360], %r440;
	st.shared.u32 	[%r100+16384], %r440;
	st.shared.u32 	[%r100+17408], %r440;
	st.shared.u32 	[%r100+18432], %r440;
	st.shared.u32 	[%r100+19456], %r440;
	st.shared.u32 	[%r100+20480], %r440;
	st.shared.u32 	[%r100+21504], %r440;
	st.shared.u32 	[%r100+22528], %r440;
	st.shared.u32 	[%r100+23552], %r440;
	st.shared.u32 	[%r100+24576], %r440;
	st.shared.u32 	[%r100+25600], %r440;
	st.shared.u32 	[%r100+26624], %r440;
	st.shared.u32 	[%r100+27648], %r440;
	st.shared.u32 	[%r100+28672], %r440;
	st.shared.u32 	[%r100+29696], %r440;
	st.shared.u32 	[%r100+30720], %r440;
	st.shared.u32 	[%r100+31744], %r440;
	st.shared.u32 	[%r100+32768], %r440;
	// begin inline asm
	bmsk.clamp.b32 %r352, %r440, %r354;
	// end inline asm
	// begin inline asm
	shr.b32 %r355, %r840, %r411;
	// end inline asm
	and.b32  	%r443, %r352, %r355;
	shl.b32 	%r444, %r443, 10;
	and.b32  	%r445, %r444, 31744;
	add.s32 	%r446, %r100, %r445;
	shr.u32 	%r447, %r443, 4;
	and.b32  	%r448, %r447, 268435454;
	add.s32 	%r147, %r446, %r448;
	ld.shared.u16 	%rs1, [%r147];
	add.s16 	%rs20, %rs1, 1;
	st.shared.u16 	[%r147], %rs20;
	// begin inline asm
	shr.b32 %r358, %r839, %r411;
	// end inline asm
	and.b32  	%r449, %r352, %r358;
	shl.b32 	%r450, %r449, 10;
	and.b32  	%r451, %r450, 31744;
	add.s32 	%r452, %r100, %r451;
	shr.u32 	%r453, %r449, 4;
	and.b32  	%r454, %r453, 268435454;
	add.s32 	%r148, %r452, %r454;
	ld.shared.u16 	%rs2, [%r148];
	add.s16 	%rs21, %rs2, 1;
	st.shared.u16 	[%r148], %rs21;
	// begin inline asm
	shr.b32 %r361, %r838, %r411;
	// end inline asm
	and.b32  	%r455, %r352, %r361;
	shl.b32 	%r456, %r455, 10;
	and.b32  	%r457, %r456, 31744;
	add.s32 	%r458, %r100, %r457;
	shr.u32 	%r459, %r455, 4;
	and.b32  	%r460, %r459, 268435454;
	add.s32 	%r149, %r458, %r460;
	ld.shared.u16 	%rs3, [%r149];
	add.s16 	%rs22, %rs3, 1;
	st.shared.u16 	[%r149], %rs22;
	// begin inline asm
	shr.b32 %r364, %r837, %r411;
	// end inline asm
	and.b32  	%r461, %r352, %r364;
	shl.b32 	%r462, %r461, 10;
	and.b32  	%r463, %r462, 31744;
	add.s32 	%r464, %r100, %r463;
	shr.u32 	%r465, %r461, 4;
	and.b32  	%r466, %r465, 268435454;
	add.s32 	%r150, %r464, %r466;
	ld.shared.u16 	%rs4, [%r150];
	add.s16 	%rs23, %rs4, 1;
	st.shared.u16 	[%r150], %rs23;
	// begin inline asm
	shr.b32 %r367, %r836, %r411;
	// end inline asm
	and.b32  	%r467, %r352, %r367;
	shl.b32 	%r468, %r467, 10;
	and.b32  	%r469, %r468, 31744;
	add.s32 	%r470, %r100, %r469;
	shr.u32 	%r471, %r467, 4;
	and.b32  	%r472, %r471, 268435454;
	add.s32 	%r151, %r470, %r472;
	ld.shared.u16 	%rs5, [%r151];
	add.s16 	%rs24, %rs5, 1;
	st.shared.u16 	[%r151], %rs24;
	// begin inline asm
	shr.b32 %r370, %r835, %r411;
	// end inline asm
	and.b32  	%r473, %r352, %r370;
	shl.b32 	%r474, %r473, 10;
	and.b32  	%r475, %r474, 31744;
	add.s32 	%r476, %r100, %r475;
	shr.u32 	%r477, %r473, 4;
	and.b32  	%r478, %r477, 268435454;
	add.s32 	%r152, %r476, %r478;
	ld.shared.u16 	%rs6, [%r152];
	add.s16 	%rs25, %rs6, 1;
	st.shared.u16 	[%r152], %rs25;
	// begin inline asm
	shr.b32 %r373, %r834, %r411;
	// end inline asm
	and.b32  	%r479, %r352, %r373;
	shl.b32 	%r480, %r479, 10;
	and.b32  	%r481, %r480, 31744;
	add.s32 	%r482, %r100, %r481;
	shr.u32 	%r483, %r479, 4;
	and.b32  	%r484, %r483, 268435454;
	add.s32 	%r153, %r482, %r484;
	ld.shared.u16 	%rs7, [%r153];
	add.s16 	%rs26, %rs7, 1;
	st.shared.u16 	[%r153], %rs26;
	// begin inline asm
	shr.b32 %r376, %r833, %r411;
	// end inline asm
	and.b32  	%r485, %r352, %r376;
	shl.b32 	%r486, %r485, 10;
	and.b32  	%r487, %r486, 31744;
	add.s32 	%r488, %r100, %r487;
	shr.u32 	%r489, %r485, 4;
	and.b32  	%r490, %r489, 268435454;
	add.s32 	%r154, %r488, %r490;
	ld.shared.u16 	%rs8, [%r154];
	add.s16 	%rs27, %rs8, 1;
	st.shared.u16 	[%r154], %rs27;
	// begin inline asm
	shr.b32 %r379, %r832, %r411;
	// end inline asm
	and.b32  	%r491, %r352, %r379;
	shl.b32 	%r492, %r491, 10;
	and.b32  	%r493, %r492, 31744;
	add.s32 	%r494, %r100, %r493;
	shr.u32 	%r495, %r491, 4;
	and.b32  	%r496, %r495, 268435454;
	add.s32 	%r155, %r494, %r496;
	ld.shared.u16 	%rs9, [%r155];
	add.s16 	%rs28, %rs9, 1;
	st.shared.u16 	[%r155], %rs28;
	// begin inline asm
	shr.b32 %r382, %r831, %r411;
	// end inline asm
	and.b32  	%r497, %r352, %r382;
	shl.b32 	%r498, %r497, 10;
	and.b32  	%r499, %r498, 31744;
	add.s32 	%r500, %r100, %r499;
	shr.u32 	%r501, %r497, 4;
	and.b32  	%r502, %r501, 268435454;
	add.s32 	%r156, %r500, %r502;
	ld.shared.u16 	%rs10, [%r156];
	add.s16 	%rs29, %rs10, 1;
	st.shared.u16 	[%r156], %rs29;
	// begin inline asm
	shr.b32 %r385, %r830, %r411;
	// end inline asm
	and.b32  	%r503, %r352, %r385;
	shl.b32 	%r504, %r503, 10;
	and.b32  	%r505, %r504, 31744;
	add.s32 	%r506, %r100, %r505;
	shr.u32 	%r507, %r503, 4;
	and.b32  	%r508, %r507, 268435454;
	add.s32 	%r157, %r506, %r508;
	ld.shared.u16 	%rs11, [%r157];
	add.s16 	%rs30, %rs11, 1;
	st.shared.u16 	[%r157], %rs30;
	// begin inline asm
	shr.b32 %r388, %r829, %r411;
	// end inline asm
	and.b32  	%r509, %r352, %r388;
	shl.b32 	%r510, %r509, 10;
	and.b32  	%r511, %r510, 31744;
	add.s32 	%r512, %r100, %r511;
	shr.u32 	%r513, %r509, 4;
	and.b32  	%r514, %r513, 268435454;
	add.s32 	%r158, %r512, %r514;
	ld.shared.u16 	%rs12, [%r158];
	add.s16 	%rs31, %rs12, 1;
	st.shared.u16 	[%r158], %rs31;
	// begin inline asm
	shr.b32 %r391, %r828, %r411;
	// end inline asm
	and.b32  	%r515, %r352, %r391;
	shl.b32 	%r516, %r515, 10;
	and.b32  	%r517, %r516, 31744;
	add.s32 	%r518, %r100, %r517;
	shr.u32 	%r519, %r515, 4;
	and.b32  	%r520, %r519, 268435454;
	add.s32 	%r159, %r518, %r520;
	ld.shared.u16 	%rs13, [%r159];
	add.s16 	%rs32, %rs13, 1;
	st.shared.u16 	[%r159], %rs32;
	// begin inline asm
	shr.b32 %r394, %r827, %r411;
	// end inline asm
	and.b32  	%r521, %r352, %r394;
	shl.b32 	%r522, %r521, 10;
	and.b32  	%r523, %r522, 31744;
	add.s32 	%r524, %r100, %r523;
	shr.u32 	%r525, %r521, 4;
	and.b32  	%r526, %r525, 268435454;
	add.s32 	%r160, %r524, %r526;
	ld.shared.u16 	%rs14, [%r160];
	add.s16 	%rs33, %rs14, 1;
	st.shared.u16 	[%r160], %rs33;
	// begin inline asm
	shr.b32 %r397, %r826, %r411;
	// end inline asm
	and.b32  	%r527, %r352, %r397;
	shl.b32 	%r528, %r527, 10;
	and.b32  	%r529, %r528, 31744;
	add.s32 	%r530, %r100, %r529;
	shr.u32 	%r531, %r527, 4;
	and.b32  	%r532, %r531, 268435454;
	add.s32 	%r161, %r530, %r532;
	ld.shared.u16 	%rs15, [%r161];
	add.s16 	%rs34, %rs15, 1;
	st.shared.u16 	[%r161], %rs34;
	// begin inline asm
	shr.b32 %r400, %r825, %r411;
	// end inline asm
	and.b32  	%r533, %r352, %r400;
	shl.b32 	%r534, %r533, 10;
	and.b32  	%r535, %r534, 31744;
	add.s32 	%r536, %r100, %r535;
	shr.u32 	%r537, %r533, 4;
	and.b32  	%r538, %r537, 268435454;
	add.s32 	%r162, %r536, %r538;
	ld.shared.u16 	%rs16, [%r162];
	add.s16 	%rs35, %rs16, 1;
	st.shared.u16 	[%r162], %rs35;
	// begin inline asm
	shr.b32 %r403, %r824, %r411;
	// end inline asm
	and.b32  	%r539, %r352, %r403;
	shl.b32 	%r540, %r539, 10;
	and.b32  	%r541, %r540, 31744;
	add.s32 	%r542, %r100, %r541;
	shr.u32 	%r543, %r539, 4;
	and.b32  	%r544, %r543, 268435454;
	add.s32 	%r163, %r542, %r544;
	ld.shared.u16 	%rs17, [%r163];
	add.s16 	%rs36, %rs17, 1;
	st.shared.u16 	[%r163], %rs36;
	// begin inline asm
	shr.b32 %r406, %r823, %r411;
	// end inline asm
	and.b32  	%r545, %r352, %r406;
	shl.b32 	%r546, %r545, 10;
	and.b32  	%r547, %r546, 31744;
	add.s32 	%r548, %r100, %r547;
	shr.u32 	%r549, %r545, 4;
	and.b32  	%r550, %r549, 268435454;
	add.s32 	%r164, %r548, %r550;
	ld.shared.u16 	%rs18, [%r164];
	add.s16 	%rs37, %rs18, 1;
	st.shared.u16 	[%r164], %rs37;
	// begin inline asm
	shr.b32 %r409, %r822, %r411;
	// end inline asm
	and.b32  	%r551, %r352, %r409;
	shl.b32 	%r552, %r551, 10;
	and.b32  	%r553, %r552, 31744;
	add.s32 	%r554, %r100, %r553;
	shr.u32 	%r555, %r551, 4;
	and.b32  	%r556, %r555, 268435454;
	add.s32 	%r165, %r554, %r556;
	ld.shared.u16 	%rs19, [%r165];
	add.s16 	%rs38, %rs19, 1;
	st.shared.u16 	[%r165], %rs38;
	bar.sync 	0;
	ld.shared.u32 	%r166, [%r101];
	ld.shared.u32 	%r557, [%r101+4];
	ld.shared.u32 	%r558, [%r101+8];
	ld.shared.u32 	%r559, [%r101+12];
	ld.shared.u32 	%r560, [%r101+16];
	ld.shared.u32 	%r561, [%r101+20];
	ld.shared.u32 	%r562, [%r101+24];
	ld.shared.u32 	%r563, [%r101+28];
	ld.shared.u32 	%r564, [%r101+32];
	ld.shared.u32 	%r565, [%r101+36];
	ld.shared.u32 	%r566, [%r101+40];
	ld.shared.u32 	%r567, [%r101+44];
	ld.shared.u32 	%r568, [%r101+48];
	ld.shared.u32 	%r569, [%r101+52];
	ld.shared.u32 	%r570, [%r101+56];
	ld.shared.u32 	%r571, [%r101+60];
	ld.shared.u32 	%r572, [%r101+64];
	ld.shared.u32 	%r573, [%r101+68];
	ld.shared.u32 	%r574, [%r101+72];
	ld.shared.u32 	%r575, [%r101+76];
	ld.shared.u32 	%r576, [%r101+80];
	ld.shared.u32 	%r577, [%r101+84];
	ld.shared.u32 	%r578, [%r101+88];
	ld.shared.u32 	%r579, [%r101+92];
	ld.shared.u32 	%r580, [%r101+96];
	ld.shared.u32 	%r581, [%r101+100];
	ld.shared.u32 	%r582, [%r101+104];
	ld.shared.u32 	%r583, [%r101+108];
	ld.shared.u32 	%r584, [%r101+112];
	ld.shared.u32 	%r585, [%r101+116];
	ld.shared.u32 	%r586, [%r101+120];
	ld.shared.u32 	%r587, [%r101+124];
	ld.shared.u32 	%r588, [%r101+128];
	add.s32 	%r167, %r557, %r166;
	add.s32 	%r168, %r558, %r167;
	add.s32 	%r169, %r559, %r168;
	add.s32 	%r170, %r560, %r169;
	add.s32 	%r171, %r561, %r170;
	add.s32 	%r172, %r562, %r171;
	add.s32 	%r173, %r563, %r172;
	add.s32 	%r174, %r564, %r173;
	add.s32 	%r175, %r565, %r174;
	add.s32 	%r176, %r566, %r175;
	add.s32 	%r177, %r567, %r176;
	add.s32 	%r178, %r568, %r177;
	add.s32 	%r179, %r569, %r178;
	add.s32 	%r180, %r570, %r179;
	add.s32 	%r181, %r571, %r180;
	add.s32 	%r182, %r572, %r181;
	add.s32 	%r183, %r573, %r182;
	add.s32 	%r184, %r574, %r183;
	add.s32 	%r185, %r575, %r184;
	add.s32 	%r186, %r576, %r185;
	add.s32 	%r187, %r577, %r186;
	add.s32 	%r188, %r578, %r187;
	add.s32 	%r189, %r579, %r188;
	add.s32 	%r190, %r580, %r189;
	add.s32 	%r191, %r581, %r190;
	add.s32 	%r192, %r582, %r191;
	add.s32 	%r193, %r583, %r192;
	add.s32 	%r194, %r584, %r193;
	add.s32 	%r195, %r585, %r194;
	add.s32 	%r196, %r586, %r195;
	add.s32 	%r197, %r587, %r196;
	add.s32 	%r417, %r588, %r197;
	// begin inline asm
	mov.u32 %r412, %laneid;
	// end inline asm
	mov.b32 	%r415, 1;
	mov.b32 	%r442, -1;
	// begin inline asm
	{  .reg .u32 r0;  .reg .pred p;  shfl.sync.up.b32 r0|p, %r417, %r415, %r440, %r442;  @p add.u32 r0, r0, %r417;  mov.u32 %r413, r0;}
	// end inline asm
	mov.b32 	%r421, 2;
	// begin inline asm
	{  .reg .u32 r0;  .reg .pred p;  shfl.sync.up.b32 r0|p, %r413, %r421, %r440, %r442;  @p add.u32 r0, r0, %r413;  mov.u32 %r419, r0;}
	// end inline asm
	mov.b32 	%r427, 4;
	// begin inline asm
	{  .reg .u32 r0;  .reg .pred p;  shfl.sync.up.b32 r0|p, %r419, %r427, %r440, %r442;  @p add.u32 r0, r0, %r419;  mov.u32 %r425, r0;}
	// end inline asm
	mov.b32 	%r433, 8;
	// begin inline asm
	{  .reg .u32 r0;  .reg .pred p;  shfl.sync.up.b32 r0|p, %r425, %r433, %r440, %r442;  @p add.u32 r0, r0, %r425;  mov.u32 %r431, r0;}
	// end inline asm
	mov.b32 	%r439, 16;
	// begin inline asm
	{  .reg .u32 r0;  .reg .pred p;  shfl.sync.up.b32 r0|p, %r431, %r439, %r440, %r442;  @p add.u32 r0, r0, %r431;  mov.u32 %r437, r0;}
	// end inline asm
	setp.ne.s32 	%p41, %r412, 31;
	@%p41 bra 	$L__BB11_79;
	st.shared.u32 	[%r102], %r437;
$L__BB11_79:
	sub.s32 	%r589, %r437, %r417;
	setp.gt.u32 	%p42, %r2, 31;
	setp.eq.s32 	%p43, %r99, 7;
	setp.eq.s32 	%p44, %r99, 6;
	setp.eq.s32 	%p45, %r99, 5;
	setp.eq.s32 	%p46, %r99, 4;
	setp.eq.s32 	%p47, %r99, 3;
	setp.eq.s32 	%p48, %r99, 2;
	setp.eq.s32 	%p49, %r99, 1;
	bar.sync 	0;
	ld.shared.v4.u32 	{%r590, %r591, %r592, %r593}, [_ZZN3cub18CUB_300001_SM_10006detail10radix_sort31DeviceRadixSortSingleTileKernelINS1_5radix10policy_hubIjjyE10Policy1000ELNS0_9SortOrderE0EjjyNS1_21identity_decomposer_tEEEvPKT1_PSA_PKT2_PSE_T3_iiT4_E12temp_storage+33792];
	selp.b32 	%r594, %r590, %r860, %p49;
	add.s32 	%r595, %r591, %r590;
	selp.b32 	%r596, %r595, %r594, %p48;
	add.s32 	%r597, %r595, %r592;
	selp.b32 	%r598, %r597, %r596, %p47;
	add.s32 	%r599, %r597, %r593;
	selp.b32 	%r600, %r599, %r598, %p46;
	ld.shared.v4.u32 	{%r601, %r602, %r603, %r604}, [_ZZN3cub18CUB_300001_SM_10006detail10radix_sort31DeviceRadixSortSingleTileKernelINS1_5radix10policy_hubIjjyE10Policy1000ELNS0_9SortOrderE0EjjyNS1_21identity_decomposer_tEEEvPKT1_PSA_PKT2_PSE_T3_iiT4_E12temp_storage+33808];
	add.s32 	%r605, %r599, %r601;
	selp.b32 	%r606, %r605, %r600, %p45;
	add.s32 	%r607, %r605, %r602;
	selp.b32 	%r608, %r607, %r606, %p44;
	add.s32 	%r609, %r607, %r603;
	selp.b32 	%r860, %r609, %r608, %p43;
	add.s32 	%r202, %r609, %r604;
	setp.ne.s32 	%p50, %r412, 0;
	selp.b32 	%r610, %r589, 0, %p50;
	add.s32 	%r611, %r860, %r610;
	or.pred  	%p51, %p42, %p50;
	selp.b32 	%r861, %r611, %r589, %p42;
	@%p51 bra 	$L__BB11_81;
	shl.b32 	%r861, %r202, 16;
	st.shared.u32 	[_ZZN3cub18CUB_300001_SM_10006detail10radix_sort31DeviceRadixSortSingleTileKernelINS1_5radix10policy_hubIjjyE10Policy1000ELNS0_9SortOrderE0EjjyNS1_21identity_decomposer_tEEEvPKT1_PSA_PKT2_PSE_T3_iiT4_E12temp_storage+33832], %r861;
$L__BB11_81:
	setp.eq.s32 	%p52, %r2, 0;
	bar.sync 	0;
	ld.shared.u32 	%r612, [_ZZN3cub18CUB_300001_SM_10006detail10radix_sort31DeviceRadixSortSingleTileKernelINS1_5radix10policy_hubIjjyE10Policy1000ELNS0_9SortOrderE0EjjyNS1_21identity_decomposer_tEEEvPKT1_PSA_PKT2_PSE_T3_iiT4_E12temp_storage+33832];
	selp.b32 	%r613, 0, %r612, %p52;
	add.s32 	%r614, %r861, %r613;
	add.s32 	%r615, %r166, %r614;
	add.s32 	%r616, %r167, %r614;
	add.s32 	%r617, %r168, %r614;
	add.s32 	%r618, %r169, %r614;
	add.s32 	%r619, %r170, %r614;
	add.s32 	%r620, %r171, %r614;
	add.s32 	%r621, %r172, %r614;
	add.s32 	%r622, %r173, %r614;
	add.s32 	%r623, %r174, %r614;
	add.s32 	%r624, %r175, %r614;
	add.s32 	%r625, %r176, %r614;
	add.s32 	%r626, %r177, %r614;
	add.s32 	%r627, %r178, %r614;
	add.s32 	%r628, %r179, %r614;
	add.s32 	%r629, %r180, %r614;
	add.s32 	%r630, %r181, %r614;
	add.s32 	%r631, %r182, %r614;
	add.s32 	%r632, %r183, %r614;
	add.s32 	%r633, %r184, %r614;
	add.s32 	%r634, %r185, %r614;
	add.s32 	%r635, %r186, %r614;
	add.s32 	%r636, %r187, %r614;
	add.s32 	%r637, %r188, %r614;
	add.s32 	%r638, %r189, %r614;
	add.s32 	%r639, %r190, %r614;
	add.s32 	%r640, %r191, %r614;
	add.s32 	%r641, %r192, %r614;
	add.s32 	%r642, %r193, %r614;
	add.s32 	%r643, %r194, %r614;
	add.s32 	%r644, %r195, %r614;
	add.s32 	%r645, %r196, %r614;
	add.s32 	%r646, %r197, %r614;
	st.shared.u32 	[%r101], %r614;
	st.shared.u32 	[%r101+4], %r615;
	st.shared.u32 	[%r101+8], %r616;
	st.shared.u32 	[%r101+12], %r617;
	st.shared.u32 	[%r101+16], %r618;
	st.shared.u32 	[%r101+20], %r619;
	st.shared.u32 	[%r101+24], %r620;
	st.shared.u32 	[%r101+28], %r621;
	st.shared.u32 	[%r101+32], %r622;
	st.shared.u32 	[%r101+36], %r623;
	st.shared.u32 	[%r101+40], %r624;
	st.shared.u32 	[%r101+44], %r625;
	st.shared.u32 	[%r101+48], %r626;
	st.shared.u32 	[%r101+52], %r627;
	st.shared.u32 	[%r101+56], %r628;
	st.shared.u32 	[%r101+60], %r629;
	st.shared.u32 	[%r101+64], %r630;
	st.shared.u32 	[%r101+68], %r631;
	st.shared.u32 	[%r101+72], %r632;
	st.shared.u32 	[%r101+76], %r633;
	st.shared.u32 	[%r101+80], %r634;
	st.shared.u32 	[%r101+84], %r635;
	st.shared.u32 	[%r101+88], %r636;
	st.shared.u32 	[%r101+92], %r637;
	st.shared.u32 	[%r101+96], %r638;
	st.shared.u32 	[%r101+100], %r639;
	st.shared.u32 	[%r101+104], %r640;
	st.shared.u32 	[%r101+108], %r641;
	st.shared.u32 	[%r101+112], %r642;
	st.shared.u32 	[%r101+116], %r643;
	st.shared.u32 	[%r101+120], %r644;
	st.shared.u32 	[%r101+124], %r645;
	st.shared.u32 	[%r101+128], %r646;
	bar.sync 	0;
	cvt.u32.u16 	%r647, %rs1;
	ld.shared.u16 	%r648, [%r147];
	add.s32 	%r206, %r648, %r647;
	cvt.u32.u16 	%r649, %rs2;
	ld.shared.u16 	%r650, [%r148];
	add.s32 	%r207, %r650, %r649;
	cvt.u32.u16 	%r651, %rs3;
	ld.shared.u16 	%r652, [%r149];
	add.s32 	%r208, %r652, %r651;
	cvt.u32.u16 	%r653, %rs4;
	ld.shared.u16 	%r654, [%r150];
	add.s32 	%r209, %r654, %r653;
	cvt.u32.u16 	%r655, %rs5;
	ld.shared.u16 	%r656, [%r151];
	add.s32 	%r210, %r656, %r655;
	cvt.u32.u16 	%r657, %rs6;
	ld.shared.u16 	%r658, [%r152];
	add.s32 	%r211, %r658, %r657;
	cvt.u32.u16 	%r659, %rs7;
	ld.shared.u16 	%r660, [%r153];
	add.s32 	%r212, %r660, %r659;
	cvt.u32.u16 	%r661, %rs8;
	ld.shared.u16 	%r662, [%r154];
	add.s32 	%r213, %r662, %r661;
	cvt.u32.u16 	%r663, %rs9;
	ld.shared.u16 	%r664, [%r155];
	add.s32 	%r214, %r664, %r663;
	cvt.u32.u16 	%r665, %rs10;
	ld.shared.u16 	%r666, [%r156];
	add.s32 	%r215, %r666, %r665;
	cvt.u32.u16 	%r667, %rs11;
	ld.shared.u16 	%r668, [%r157];
	add.s32 	%r216, %r668, %r667;
	cvt.u32.u16 	%r669, %rs12;
	ld.shared.u16 	%r670, [%r158];
	add.s32 	%r217, %r670, %r669;
	cvt.u32.u16 	%r671, %rs13;
	ld.shared.u16 	%r672, [%r159];
	add.s32 	%r218, %r672, %r671;
	cvt.u32.u16 	%r673, %rs14;
	ld.shared.u16 	%r674, [%r160];
	add.s32 	%r219, %r674, %r673;
	cvt.u32.u16 	%r675, %rs15;
	ld.shared.u16 	%r676, [%r161];
	add.s32 	%r220, %r676, %r675;
	cvt.u32.u16 	%r677, %rs16;
	ld.shared.u16 	%r678, [%r162];
	add.s32 	%r221, %r678, %r677;
	cvt.u32.u16 	%r679, %rs17;
	ld.shared.u16 	%r680, [%r163];
	add.s32 	%r222, %r680, %r679;
	cvt.u32.u16 	%r681, %rs18;
	ld.shared.u16 	%r682, [%r164];
	add.s32 	%r223, %r682, %r681;
	cvt.u32.u16 	%r683, %rs19;
	ld.shared.u16 	%r684, [%r165];
	add.s32 	%r224, %r684, %r683;
	bar.sync 	0;
	setp.lt.s32 	%p53, %r821, %r304;
	@%p53 bra 	$L__BB11_121;
	cvt.u64.u32 	%rd15, %r2;
	shl.b32 	%r685, %r206, 2;
	mov.u32 	%r686, _ZZN3cub18CUB_300001_SM_10006detail10radix_sort31DeviceRadixSortSingleTileKernelINS1_5radix10policy_hubIjjyE10Policy1000ELNS0_9SortOrderE0EjjyNS1_21identity_decomposer_tEEEvPKT1_PSA_PKT2_PSE_T3_iiT4_E12temp_storage;
	add.s32 	%r687, %r686, %r685;
	st.shared.u32 	[%r687], %r840;
	shl.b32 	%r688, %r207, 2;
	add.s32 	%r689, %r686, %r688;
	st.shared.u32 	[%r689], %r839;
	shl.b32 	%r690, %r208, 2;
	add.s32 	%r691, %r686, %r690;
	st.shared.u32 	[%r691], %r838;
	shl.b32 	%r692, %r209, 2;
	add.s32 	%r693, %r686, %r692;
	st.shared.u32 	[%r693], %r837;
	shl.b32 	%r694, %r210, 2;
	add.s32 	%r695, %r686, %r694;
	st.shared.u32 	[%r695], %r836;
	shl.b32 	%r696, %r211, 2;
	add.s32 	%r697, %r686, %r696;
	st.shared.u32 	[%r697], %r835;
	shl.b32 	%r698, %r212, 2;
	add.s32 	%r699, %r686, %r698;
	st.shared.u32 	[%r699], %r834;
	shl.b32 	%r700, %r213, 2;
	add.s32 	%r701, %r686, %r700;
	st.shared.u32 	[%r701], %r833;
	shl.b32 	%r702, %r214, 2;
	add.s32 	%r703, %r686, %r702;
	st.shared.u32 	[%r703], %r832;
	shl.b32 	%r704, %r215, 2;
	add.s32 	%r705, %r686, %r704;
	st.shared.u32 	[%r705], %r831;
	shl.b32 	%r706, %r216, 2;
	add.s32 	%r707, %r686, %r706;
	st.shared.u32 	[%r707], %r830;
	shl.b32 	%r708, %r217, 2;
	add.s32 	%r709, %r686, %r708;
	st.shared.u32 	[%r709], %r829;
	shl.b32 	%r710, %r218, 2;
	add.s32 	%r711, %r686, %r710;
	st.shared.u32 	[%r711], %r828;
	shl.b32 	%r712, %r219, 2;
	add.s32 	%r713, %r686, %r712;
	st.shared.u32 	[%r713], %r827;
	shl.b32 	%r714, %r220, 2;
	add.s32 	%r715, %r686, %r714;
	st.shared.u32 	[%r715], %r826;
	shl.b32 	%r716, %r221, 2;
	add.s32 	%r717, %r686, %r716;
	st.shared.u32 	[%r717], %r825;
	shl.b32 	%r718, %r222, 2;
	add.s32 	%r719, %r686, %r718;
	st.shared.u32 	[%r719], %r824;
	shl.b32 	%r720, %r223, 2;
	add.s32 	%r721, %r686, %r720;
	st.shared.u32 	[%r721], %r823;
	shl.b32 	%r722, %r224, 2;
	add.s32 	%r723, %r686, %r722;
	st.shared.u32 	[%r723], %r822;
	bar.sync 	0;
	mad.lo.s32 	%r225, %r2, -72, %r103;
	ld.shared.u32 	%r226, [%r225];
	ld.shared.u32 	%r227, [%r225+1024];
	ld.shared.u32 	%r228, [%r225+2048];
	ld.shared.u32 	%r229, [%r225+3072];
	ld.shared.u32 	%r230, [%r225+4096];
	ld.shared.u32 	%r231, [%r225+5120];
	ld.shared.u32 	%r232, [%r225+6144];
	ld.shared.u32 	%r233, [%r225+7168];
	ld.shared.u32 	%r234, [%r225+8192];
	ld.shared.u32 	%r235, [%r225+9216];
	ld.shared.u32 	%r236, [%r225+10240];
	ld.shared.u32 	%r237, [%r225+11264];
	ld.shared.u32 	%r238, [%r225+12288];
	ld.shared.u32 	%r239, [%r225+13312];
	ld.shared.u32 	%r240, [%r225+14336];
	ld.shared.u32 	%r241, [%r225+15360];
	ld.shared.u32 	%r242, [%r225+16384];
	ld.shared.u32 	%r243, [%r225+17408];
	ld.shared.u32 	%r244, [%r225+18432];
	bar.sync 	0;
	st.shared.u32 	[%r687], %r859;
	st.shared.u32 	[%r689], %r858;
	st.shared.u32 	[%r691], %r857;
	st.shared.u32 	[%r693], %r856;
	st.shared.u32 	[%r695], %r855;
	st.shared.u32 	[%r697], %r854;
	st.shared.u32 	[%r699], %r853;
	st.shared.u32 	[%r701], %r852;
	st.shared.u32 	[%r703], %r851;
	st.shared.u32 	[%r705], %r850;
	st.shared.u32 	[%r707], %r849;
	st.shared.u32 	[%r709], %r848;
	st.shared.u32 	[%r711], %r847;
	st.shared.u32 	[%r713], %r846;
	st.shared.u32 	[%r715], %r845;
	st.shared.u32 	[%r717], %r844;
	st.shared.u32 	[%r719], %r843;
	st.shared.u32 	[%r721], %r842;
	st.shared.u32 	[%r723], %r841;
	bar.sync 	0;
	ld.shared.u32 	%r245, [%r225+1024];
	ld.shared.u32 	%r246, [%r225+2048];
	ld.shared.u32 	%r247, [%r225+3072];
	ld.shared.u32 	%r248, [%r225+4096];
	ld.shared.u32 	%r249, [%r225+5120];
	ld.shared.u32 	%r250, [%r225+6144];
	ld.shared.u32 	%r251, [%r225+7168];
	ld.shared.u32 	%r252, [%r225+8192];
	ld.shared.u32 	%r253, [%r225+9216];
	ld.shared.u32 	%r254, [%r225+10240];
	ld.shared.u32 	%r255, [%r225+11264];
	ld.shared.u32 	%r256, [%r225+12288];
	ld.shared.u32 	%r257, [%r225+13312];
	ld.shared.u32 	%r258, [%r225+14336];
	ld.shared.u32 	%r259, [%r225+15360];
	ld.shared.u32 	%r260, [%r225+16384];
	ld.shared.u32 	%r261, [%r225+17408];
	ld.shared.u32 	%r262, [%r225+18432];
	setp.gt.u64 	%p54, %rd2, %rd15;
	cvta.to.global.u64 	%rd16, %rd6;
	mul.wide.u32 	%rd17, %r2, 4;
	add.s64 	%rd4, %rd16, %rd17;
	cvta.to.global.u64 	%rd18, %rd8;
	add.s64 	%rd5, %rd18, %rd17;
	@%p54 bra 	$L__BB11_83;
	bra.uni 	$L__BB11_84;
$L__BB11_83:
	ld.shared.u32 	%r724, [%r225];
	st.global.u32 	[%rd4], %r226;
	st.global.u32 	[%rd5], %r724;
$L__BB11_84:
	add.s32 	%r725, %r2, 256;
	cvt.u64.u32 	%rd19, %r725;
	setp.le.u64 	%p55, %rd2, %rd19;
	@%p55 bra 	$L__BB11_86;
	st.global.u32 	[%rd4+1024], %r227;
	st.global.u32 	[%rd5+1024], %r245;
$L__BB11_86:
	add.s32 	%r726, %r2, 512;
	cvt.u64.u32 	%rd20, %r726;
	setp.le.u64 	%p56, %rd2, %rd20;
	@%p56 bra 	$L__BB11_88;
	st.global.u32 	[%rd4+2048], %r228;
	st.global.u32 	[%rd5+2048], %r246;
$L__BB11_88:
	add.s32 	%r727, %r2, 768;
	cvt.u64.u32 	%rd21, %r727;
	setp.le.u64 	%p57, %rd2, %rd21;
	@%p57 bra 	$L__BB11_90;
	st.global.u32 	[%rd4+3072], %r229;
	st.global.u32 	[%rd5+3072], %r247;
$L__BB11_90:
	or.b32  	%r728, %r2, 1024;
	cvt.u64.u32 	%rd22, %r728;
	setp.le.u64 	%p58, %rd2, %rd22;
	@%p58 bra 	$L__BB11_92;
	st.global.u32 	[%rd4+4096], %r230;
	st.global.u32 	[%rd5+4096], %r248;
$L__BB11_92:
	add.s32 	%r729, %r2, 1280;
	cvt.u64.u32 	%rd23, %r729;
	setp.le.u64 	%p59, %rd2, %rd23;
	@%p59 bra 	$L__BB11_94;
	st.global.u32 	[%rd4+5120], %r231;
	st.global.u32 	[%rd5+5120], %r249;
$L__BB11_94:
	add.s32 	%r730, %r2, 1536;
	cvt.u64.u32 	%rd24, %r730;
	setp.le.u64 	%p60, %rd2, %rd24;
	@%p60 bra 	$L__BB11_96;
	st.global.u32 	[%rd4+6144], %r232;
	st.global.u32 	[%rd5+6144], %r250;
$L__BB11_96:
	add.s32 	%r731, %r2, 1792;
	cvt.u64.u32 	%rd25, %r731;
	setp.le.u64 	%p61, %rd2, %rd25;
	@%p61 bra 	$L__BB11_98;
	st.global.u32 	[%rd4+7168], %r233;
	st.global.u32 	[%rd5+7168], %r251;
$L__BB11_98:
	or.b32  	%r732, %r2, 2048;
	cvt.u64.u32 	%rd26, %r732;
	setp.le.u64 	%p62, %rd2, %rd26;
	@%p62 bra 	$L__BB11_100;
	st.global.u32 	[%rd4+8192], %r234;
	st.global.u32 	[%rd5+8192], %r252;
$L__BB11_100:
	add.s32 	%r733, %r2, 2304;
	cvt.u64.u32 	%rd27, %r733;
	setp.le.u64 	%p63, %rd2, %rd27;
	@%p63 bra 	$L__BB11_102;
	st.global.u32 	[%rd4+9216], %r235;
	st.global.u32 	[%rd5+9216], %r253;
$L__BB11_102:
	add.s32 	%r734, %r2, 2560;
	cvt.u64.u32 	%rd28, %r734;
	setp.le.u64 	%p64, %rd2, %rd28;
	@%p64 bra 	$L__BB11_104;
	st.global.u32 	[%rd4+10240], %r236;
	st.global.u32 	[%rd5+10240], %r254;
$L__BB11_104:
	add.s32 	%r735, %r2, 2816;
	cvt.u64.u32 	%rd29, %r735;
	setp.le.u64 	%p65, %rd2, %rd29;
	@%p65 bra 	$L__BB11_106;
	st.global.u32 	[%rd4+11264], %r237;
	st.global.u32 	[%rd5+11264], %r255;
$L__BB11_106:
	or.b32  	%r736, %r2, 3072;
	cvt.u64.u32 	%rd30, %r736;
	setp.le.u64 	%p66, %rd2, %rd30;
	@%p66 bra 	$L__BB11_108;
	st.global.u32 	[%rd4+12288], %r238;
	st.global.u32 	[%rd5+12288], %r256;
$L__BB11_108:
	add.s32 	%r737, %r2, 3328;
	cvt.u64.u32 	%rd31, %r737;
	setp.le.u64 	%p67, %rd2, %rd31;
	@%p67 bra 	$L__BB11_110;
	st.global.u32 	[%rd4+13312], %r239;
	st.global.u32 	[%rd5+13312], %r257;
$L__BB11_110:
	add.s32 	%r738, %r2, 3584;
	cvt.u64.u32 	%rd32, %r738;
	setp.le.u64 	%p68, %rd2, %rd32;
	@%p68 bra 	$L__BB11_112;
	st.global.u32 	[%rd4+14336], %r240;
	st.global.u32 	[%rd5+14336], %r258;
$L__BB11_112:
	add.s32 	%r739, %r2, 3840;
	cvt.u64.u32 	%rd33, %r739;
	setp.le.u64 	%p69, %rd2, %rd33;
	@%p69 bra 	$L__BB11_114;
	st.global.u32 	[%rd4+15360], %r241;
	st.global.u32 	[%rd5+15360], %r259;
$L__BB11_114:
	or.b32  	%r740, %r2, 4096;
	cvt.u64.u32 	%rd34, %r740;
	setp.le.u64 	%p70, %rd2, %rd34;
	@%p70 bra 	$L__BB11_116;
	st.global.u32 	[%rd4+16384], %r242;
	st.global.u32 	[%rd5+16384], %r260;
$L__BB11_116:
	add.s32 	%r741, %r2, 4352;
	cvt.u64.u32 	%rd35, %r741;
	setp.le.u64 	%p71, %rd2, %rd35;
	@%p71 bra 	$L__BB11_118;
	st.global.u32 	[%rd4+17408], %r243;
	st.global.u32 	[%rd5+17408], %r261;
$L__BB11_118:
	add.s32 	%r742, %r2, 4608;
	cvt.u64.u32 	%rd36, %r742;
	setp.le.u64 	%p72, %rd2, %rd36;
	@%p72 bra 	$L__BB11_120;
	st.global.u32 	[%rd4+18432], %r244;
	st.global.u32 	[%rd5+18432], %r262;
$L__BB11_120:
	ret;
$L__BB11_121:
	shl.b32 	%r743, %r206, 2;
	mov.u32 	%r744, _ZZN3cub18CUB_300001_SM_10006detail10radix_sort31DeviceRadixSortSingleTileKernelINS1_5radix10policy_hubIjjyE10Policy1000ELNS0_9SortOrderE0EjjyNS1_21identity_decomposer_tEEEvPKT1_PSA_PKT2_PSE_T3_iiT4_E12temp_storage;
	add.s32 	%r745, %r744, %r743;
	st.shared.u32 	[%r745], %r840;
	shl.b32 	%r746, %r207, 2;
	add.s32 	%r747, %r744, %r746;
	st.shared.u32 	[%r747], %r839;
	shl.b32 	%r748, %r208, 2;
	add.s32 	%r749, %r744, %r748;
	st.shared.u32 	[%r749], %r838;
	shl.b32 	%r750, %r209, 2;
	add.s32 	%r751, %r744, %r750;
	st.shared.u32 	[%r751], %r837;
	shl.b32 	%r752, %r210, 2;
	add.s32 	%r753, %r744, %r752;
	st.shared.u32 	[%r753], %r836;
	shl.b32 	%r754, %r211, 2;
	add.s32 	%r755, %r744, %r754;
	st.shared.u32 	[%r755], %r835;
	shl.b32 	%r756, %r212, 2;
	add.s32 	%r757, %r744, %r756;
	st.shared.u32 	[%r757], %r834;
	shl.b32 	%r758, %r213, 2;
	add.s32 	%r759, %r744, %r758;
	st.shared.u32 	[%r759], %r833;
	shl.b32 	%r760, %r214, 2;
	add.s32 	%r761, %r744, %r760;
	st.shared.u32 	[%r761], %r832;
	shl.b32 	%r762, %r215, 2;
	add.s32 	%r763, %r744, %r762;
	st.shared.u32 	[%r763], %r831;
	shl.b32 	%r764, %r216, 2;
	add.s32 	%r765, %r744, %r764;
	st.shared.u32 	[%r765], %r830;
	shl.b32 	%r766, %r217, 2;
	add.s32 	%r767, %r744, %r766;
	st.shared.u32 	[%r767], %r829;
	shl.b32 	%r768, %r218, 2;
	add.s32 	%r769, %r744, %r768;
	st.shared.u32 	[%r769], %r828;
	shl.b32 	%r770, %r219, 2;
	add.s32 	%r771, %r744, %r770;
	st.shared.u32 	[%r771], %r827;
	shl.b32 	%r772, %r220, 2;
	add.s32 	%r773, %r744, %r772;
	st.shared.u32 	[%r773], %r826;
	shl.b32 	%r774, %r221, 2;
	add.s32 	%r775, %r744, %r774;
	st.shared.u32 	[%r775], %r825;
	shl.b32 	%r776, %r222, 2;
	add.s32 	%r777, %r744, %r776;
	st.shared.u32 	[%r777], %r824;
	shl.b32 	%r778, %r223, 2;
	add.s32 	%r779, %r744, %r778;
	st.shared.u32 	[%r779], %r823;
	shl.b32 	%r780, %r224, 2;
	add.s32 	%r781, %r744, %r780;
	st.shared.u32 	[%r781], %r822;
	bar.sync 	0;
	ld.shared.u32 	%r840, [%r103];
	ld.shared.u32 	%r839, [%r103+4];
	ld.shared.u32 	%r838, [%r103+8];
	ld.shared.u32 	%r837, [%r103+12];
	ld.shared.u32 	%r836, [%r103+16];
	ld.shared.u32 	%r835, [%r103+20];
	ld.shared.u32 	%r834, [%r103+24];
	ld.shared.u32 	%r833, [%r103+28];
	ld.shared.u32 	%r832, [%r103+32];
	ld.shared.u32 	%r831, [%r103+36];
	ld.shared.u32 	%r830, [%r103+40];
	ld.shared.u32 	%r829, [%r103+44];
	ld.shared.u32 	%r828, [%r103+48];
	ld.shared.u32 	%r827, [%r103+52];
	ld.shared.u32 	%r826, [%r103+56];
	ld.shared.u32 	%r825, [%r103+60];
	ld.shared.u32 	%r824, [%r103+64];
	ld.shared.u32 	%r823, [%r103+68];
	ld.shared.u32 	%r822, [%r103+72];
	bar.sync 	0;
	st.shared.u32 	[%r745], %r859;
	st.shared.u32 	[%r747], %r858;
	st.shared.u32 	[%r749], %r857;
	st.shared.u32 	[%r751], %r856;
	st.shared.u32 	[%r753], %r855;
	st.shared.u32 	[%r755], %r854;
	st.shared.u32 	[%r757], %r853;
	st.shared.u32 	[%r759], %r852;
	st.shared.u32 	[%r761], %r851;
	st.shared.u32 	[%r763], %r850;
	st.shared.u32 	[%r765], %r849;
	st.shared.u32 	[%r767], %r848;
	st.shared.u32 	[%r769], %r847;
	st.shared.u32 	[%r771], %r846;
	st.shared.u32 	[%r773], %r845;
	st.shared.u32 	[%r775], %r844;
	st.shared.u32 	[%r777], %r843;
	st.shared.u32 	[%r779], %r842;
	st.shared.u32 	[%r781], %r841;
	bar.sync 	0;
	ld.shared.u32 	%r859, [%r103];
	ld.shared.u32 	%r858, [%r103+4];
	ld.shared.u32 	%r857, [%r103+8];
	ld.shared.u32 	%r856, [%r103+12];
	ld.shared.u32 	%r855, [%r103+16];
	ld.shared.u32 	%r854, [%r103+20];
	ld.shared.u32 	%r853, [%r103+24];
	ld.shared.u32 	%r852, [%r103+28];
	ld.shared.u32 	%r851, [%r103+32];
	ld.shared.u32 	%r850, [%r103+36];
	ld.shared.u32 	%r849, [%r103+40];
	ld.shared.u32 	%r848, [%r103+44];
	ld.shared.u32 	%r847, [%r103+48];
	ld.shared.u32 	%r846, [%r103+52];
	ld.shared.u32 	%r845, [%r103+56];
	ld.shared.u32 	%r844, [%r103+60];
	ld.shared.u32 	%r843, [%r103+64];
	ld.shared.u32 	%r842, [%r103+68];
	ld.shared.u32 	%r841, [%r103+72];
	bar.sync 	0;
	add.s32 	%r821, %r821, 6;
	add.s32 	%r820, %r820, -6;
	bra.uni 	$L__BB11_77;

}
	// .globl	_ZN3cub18CUB_300001_SM_10006detail10radix_sort30DeviceRadixSortHistogramKernelINS1_5radix10policy_hubIjjyE10Policy1000ELNS0_9SortOrderE0EjyNS1_21identity_decomposer_tEEEvPT2_PKT1_SA_iiT3_
.visible .entry _ZN3cub18CUB_300001_SM_10006detail10radix_sort30DeviceRadixSortHistogramKernelINS1_5radix10policy_hubIjjyE10Policy1000ELNS0_9SortOrderE0EjyNS1_21identity_decomposer_tEEEvPT2_PKT1_SA_iiT3_(
	.param .u64 .ptr .align 1 _ZN3cub18CUB_300001_SM_10006detail10radix_sort30DeviceRadixSortHistogramKernelINS1_5radix10policy_hubIjjyE10Policy1000ELNS0_9SortOrderE0EjyNS1_21identity_decomposer_tEEEvPT2_PKT1_SA_iiT3__param_0,
	.param .u64 .ptr .align 1 _ZN3cub18CUB_300001_SM_10006detail10radix_sort30DeviceRadixSortHistogramKernelINS1_5radix10policy_hubIjjyE10Policy1000ELNS0_9SortOrderE0EjyNS1_21identity_decomposer_tEEEvPT2_PKT1_SA_iiT3__param_1,
	.param .u64 _ZN3cub18CUB_300001_SM_10006detail10radix_sort30DeviceRadixSortHistogramKernelINS1_5radix10policy_hubIjjyE10Policy1000ELNS0_9SortOrderE0EjyNS1_21identity_decomposer_tEEEvPT2_PKT1_SA_iiT3__param_2,
	.param .u32 _ZN3cub18CUB_300001_SM_10006detail10radix_sort30DeviceRadixSortHistogramKernelINS1_5radix10policy_hubIjjyE10Policy1000ELNS0_9SortOrderE0EjyNS1_21identity_decomposer_tEEEvPT2_PKT1_SA_iiT3__param_3,
	.param .u32 _ZN3cub18CUB_300001_SM_10006detail10radix_sort30DeviceRadixSortHistogramKernelINS1_5radix10policy_hubIjjyE10Policy1000ELNS0_9SortOrderE0EjyNS1_21identity_decomposer_tEEEvPT2_PKT1_SA_iiT3__param_4,
	.param .align 1 .b8 _ZN3cub18CUB_300001_SM_10006detail10radix_sort30DeviceRadixSortHistogramKernelINS1_5radix10policy_hubIjjyE10Policy1000ELNS0_9SortOrderE0EjyNS1_21identity_decomposer_tEEEvPT2_PKT1_SA_iiT3__param_5[1]
)
.maxntid 128
{
	.reg .pred 	%p<91>;
	.reg .b32 	%r<470>;
	.reg .b64 	%rd<137>;
	// demoted variable
	.shared .align 4 .b8 _ZZN3cub18CUB_300001_SM_10006detail10radix_sort30DeviceRadixSortHistogramKernelINS1_5radix10policy_hubIjjyE10Policy1000ELNS0_9SortOrderE0EjyNS1_21identity_decomposer_tEEEvPT2_PKT1_SA_iiT3_E12temp_storage[4096];
	ld.param.u64 	%rd18, [_ZN3cub18CUB_300001_SM_10006detail10radix_sort30DeviceRadixSortHistogramKernelINS1_5radix10policy_hubIjjyE10Policy1000ELNS0_9SortOrderE0EjyNS1_21identity_decomposer_tEEEvPT2_PKT1_SA_iiT3__param_0];
	ld.param.u64 	%rd19, [_ZN3cub18CUB_300001_SM_10006detail10radix_sort30DeviceRadixSortHistogramKernelINS1_5radix10policy_hubIjjyE10Policy1000ELNS0_9SortOrderE0EjyNS1_21identity_decomposer_tEEEvPT2_PKT1_SA_iiT3__param_1];
	ld.param.u64 	%rd17, [_ZN3cub18CUB_300001_SM_10006detail10radix_sort30DeviceRadixSortHistogramKernelINS1_5radix10policy_hubIjjyE10Policy1000ELNS0_9SortOrderE0EjyNS1_21identity_decomposer_tEEEvPT2_PKT1_SA_iiT3__param_2];
	ld.param.u32 	%r158, [_ZN3cub18CUB_300001_SM_10006detail10radix_sort30DeviceRadixSortHistogramKernelINS1_5radix10policy_hubIjjyE10Policy1000ELNS0_9SortOrderE0EjyNS1_21identity_decomposer_tEEEvPT2_PKT1_SA_iiT3__param_3];
	ld.param.u32 	%r159, [_ZN3cub18CUB_300001_SM_10006detail10radix_sort30DeviceRadixSortHistogramKernelINS1_5radix10policy_hubIjjyE10Policy1000ELNS0_9SortOrderE0EjyNS1_21identity_decomposer_tEEEvPT2_PKT1_SA_iiT3__param_4];
	cvta.to.global.u64 	%rd1, %rd19;
	cvta.to.global.u64 	%rd2, %rd18;
	setp.eq.s64 	%p2, %rd17, 0;
	@%p2 bra 	$L__BB12_153;
	sub.s32 	%r160, %r159, %r158;
	add.s32 	%r161, %r160, 7;
	shr.s32 	%r162, %r161, 31;
	shr.u32 	%r163, %r162, 29;
	add.s32 	%r164, %r161, %r163;
	shr.s32 	%r165, %r164, 3;
	mov.u32 	%r166, %tid.x;
	setp.gt.u32 	%p3, %r166, 255;
	setp.lt.s32 	%p4, %r161, 8;
	mov.u32 	%r167, %ctaid.x;
	shl.b32 	%r168, %r167, 11;
	cvt.u64.u32 	%rd3, %r168;
	mov.u32 	%r169, %nctaid.x;
	shl.b32 	%r170, %r169, 11;
	cvt.u64.u32 	%rd4, %r170;
	add.s32 	%r1, %r165, -1;
	and.b32  	%r2, %r165, 15;
	and.b32  	%r3, %r165, 7;
	add.s32 	%r4, %r3, -1;
	and.b32  	%r5, %r165, 3;
	or.pred  	%p1, %p3, %p4;
	shl.b32 	%r171, %r166, 2;
	mov.u32 	%r172, _ZZN3cub18CUB_300001_SM_10006detail10radix_sort30DeviceRadixSortHistogramKernelINS1_5radix10policy_hubIjjyE10Policy1000ELNS0_9SortOrderE0EjyNS1_21identity_decomposer_tEEEvPT2_PKT1_SA_iiT3_E12temp_storage;
	add.s32 	%r6, %r172, %r171;
	and.b32  	%r7, %r165, 268435440;
	cvt.u64.u32 	%rd5, %r166;
	add.s32 	%r8, %r166, 128;
	add.s32 	%r9, %r166, 256;
	add.s32 	%r10, %r166, 384;
	add.s32 	%r11, %r166, 512;
	add.s32 	%r12, %r166, 640;
	add.s32 	%r13, %r166, 768;
	add.s32 	%r14, %r166, 1280;
	add.s32 	%r15, %r166, 1920;
	and.b32  	%r16, %r165, 268435448;
	and.b32  	%r17, %r165, 1;
	neg.s32 	%r18, %r7;
	add.s32 	%r19, %r6, 8192;
	add.s64 	%rd21, %rd17, -1;
	shr.u64 	%rd22, %rd21, 30;
	add.s64 	%rd23, %rd22, 1;
	min.u64 	%rd6, %rd23, %rd17;
	mov.b64 	%rd135, 0;
$L__BB12_2:
	@%p1 bra 	$L__BB12_30;
	setp.lt.u32 	%p5, %r1, 15;
	mov.b32 	%r423, 0;
	@%p5 bra 	$L__BB12_6;
	mov.u32 	%r420, %r19;
	mov.u32 	%r421, %r18;
$L__BB12_5:
	.pragma "nounroll";
	mov.b32 	%r174, 0;
	st.shared.u32 	[%r420+-8192], %r174;
	st.shared.u32 	[%r420+-7168], %r174;
	st.shared.u32 	[%r420+-6144], %r174;
	st.shared.u32 	[%r420+-5120], %r174;
	st.shared.u32 	[%r420+-4096], %r174;
	st.shared.u32 	[%r420+-3072], %r174;
	st.shared.u32 	[%r420+-2048], %r174;
	st.shared.u32 	[%r420+-1024], %r174;
	st.shared.u32 	[%r420], %r174;
	st.shared.u32 	[%r420+1024], %r174;
	st.shared.u32 	[%r420+2048], %r174;
	st.shared.u32 	[%r420+3072], %r174;
	st.shared.u32 	[%r420+4096], %r174;
	st.shared.u32 	[%r420+5120], %r174;
	st.shared.u32 	[%r420+6144], %r174;
	st.shared.u32 	[%r420+7168], %r174;
	add.s32 	%r421, %r421, 16;
	add.s32 	%r420, %r420, 16384;
	setp.ne.s32 	%p6, %r421, 0;
	mov.u32 	%r423, %r7;
	@%p6 bra 	$L__BB12_5;
$L__BB12_6:
	add.s32 	%r25, %r2, -1;
	setp.eq.s32 	%p7, %r2, 0;
	@%p7 bra 	$L__BB12_16;
	setp.lt.u32 	%p8, %r25, 7;
	@%p8 bra 	$L__BB12_9;
	shl.b32 	%r175, %r423, 10;
	add.s32 	%r176, %r6, %r175;
	mov.b32 	%r177, 0;
	st.shared.u32 	[%r176], %r177;
	st.shared.u32 	[%r176+1024], %r177;
	st.shared.u32 	[%r176+2048], %r177;
	st.shared.u32 	[%r176+3072], %r177;
	st.shared.u32 	[%r176+4096], %r177;
	st.shared.u32 	[%r176+5120], %r177;
	st.shared.u32 	[%r176+6144], %r177;
	st.shared.u32 	[%r176+7168], %r177;
	add.s32 	%r423, %r423, 8;
$L__BB12_9:
	setp.eq.s32 	%p9, %r3, 0;
	@%p9 bra 	$L__BB12_16;
	setp.lt.u32 	%p10, %r4, 3;
	@%p10 bra 	$L__BB12_12;
	shl.b32 	%r178, %r423, 10;
	add.s32 	%r179, %r6, %r178;
	mov.b32 	%r180, 0;
	st.shared.u32 	[%r179], %r180;
	st.shared.u32 	[%r179+1024], %r180;
	st.shared.u32 	[%r179+2048], %r180;
	st.shared.u32 	[%r179+3072], %r180;
	add.s32 	%r423, %r423, 4;
$L__BB12_12:
	setp.eq.s32 	%p11, %r5, 0;
	@%p11 bra 	$L__BB12_16;
	setp.eq.s32 	%p12, %r5, 1;
	shl.b32 	%r181, %r423, 10;
	add.s32 	%r30, %r6, %r181;
	mov.b32 	%r182, 0;
	st.shared.u32 	[%r30], %r182;
	@%p12 bra 	$L__BB12_16;
	setp.eq.s32 	%p13, %r5, 2;
	mov.b32 	%r183, 0;
	st.shared.u32 	[%r30+1024], %r183;
	@%p13 bra 	$L__BB12_16;
	mov.b32 	%r184, 0;
	st.shared.u32 	[%r30+2048], %r184;
$L__BB12_16:
	cvt.u32.u64 	%r185, %rd5;
	setp.gt.u32 	%p14, %r185, 127;
	@%p14 bra 	$L__BB12_30;
	setp.lt.u32 	%p15, %r1, 15;
	mov.b32 	%r427, 0;
	@%p15 bra 	$L__BB12_20;
	mov.b32 	%r425, 0;
$L__BB12_19:
	.pragma "nounroll";
	shl.b32 	%r188, %r425, 10;
	add.s32 	%r189, %r6, %r188;
	mov.b32 	%r190, 0;
	st.shared.u32 	[%r189+512], %r190;
	st.shared.u32 	[%r189+1536], %r190;
	st.shared.u32 	[%r189+2560], %r190;
	st.shared.u32 	[%r189+3584], %r190;
	st.shared.u32 	[%r189+4608], %r190;
	st.shared.u32 	[%r189+5632], %r190;
	st.shared.u32 	[%r189+6656], %r190;
	st.shared.u32 	[%r189+7680], %r190;
	st.shared.u32 	[%r189+8704], %r190;
	st.shared.u32 	[%r189+9728], %r190;
	st.shared.u32 	[%r189+10752], %r190;
	st.shared.u32 	[%r189+11776], %r190;
	st.shared.u32 	[%r189+12800], %r190;
	st.shared.u32 	[%r189+13824], %r190;
	st.shared.u32 	[%r189+14848], %r190;
	st.shared.u32 	[%r189+15872], %r190;
	add.s32 	%r425, %r425, 16;
	setp.ne.s32 	%p16, %r425, %r7;
	mov.u32 	%r427, %r7;
	@%p16 bra 	$L__BB12_19;
$L__BB12_20:
	setp.eq.s32 	%p17, %r2, 0;
	@%p17 bra 	$L__BB12_30;
	setp.lt.u32 	%p18, %r25, 7;
	@%p18 bra 	$L__BB12_23;
	shl.b32 	%r191, %r427, 10;
	add.s32 	%r192, %r6, %r191;
	mov.b32 	%r193, 0;
	st.shared.u32 	[%r192+512], %r193;
	st.shared.u32 	[%r192+1536], %r193;
	st.shared.u32 	[%r192+2560], %r193;
	st.shared.u32 	[%r192+3584], %r193;
	st.shared.u32 	[%r192+4608], %r193;
	st.shared.u32 	[%r192+5632], %r193;
	st.shared.u32 	[%r192+6656], %r193;
	st.shared.u32 	[%r192+7680], %r193;
	add.s32 	%r427, %r427, 8;
$L__BB12_23:
	setp.eq.s32 	%p19, %r3, 0;
	@%p19 bra 	$L__BB12_30;
	setp.lt.u32 	%p20, %r4, 3;
	@%p20 bra 	$L__BB12_26;
	shl.b32 	%r194, %r427, 10;
	add.s32 	%r195, %r6, %r194;
	mov.b32 	%r196, 0;
	st.shared.u32 	[%r195+512], %r196;
	st.shared.u32 	[%r195+1536], %r196;
	st.shared.u32 	[%r195+2560], %r196;
	st.shared.u32 	[%r195+3584], %r196;
	add.s32 	%r427, %r427, 4;
$L__BB12_26:
	setp.eq.s32 	%p21, %r5, 0;
	@%p21 bra 	$L__BB12_30;
	setp.eq.s32 	%p22, %r5, 1;
	shl.b32 	%r197, %r427, 10;
	add.s32 	%r38, %r6, %r197;
	mov.b32 	%r198, 0;
	st.shared.u32 	[%r38+512], %r198;
	@%p22 bra 	$L__BB12_30;
	setp.eq.s32 	%p23, %r5, 2;
	mov.b32 	%r199, 0;
	st.shared.u32 	[%r38+1536], %r199;
	@%p23 bra 	$L__BB12_30;
	mov.b32 	%r200, 0;
	st.shared.u32 	[%r38+2560], %r200;
$L__BB12_30:
	bar.sync 	0;
	bar.sync 	0;
	shl.b64 	%rd8, %rd135, 30;
	sub.s64 	%rd24, %rd17, %rd8;
	min.u64 	%rd9, %rd24, 1073741824;
	setp.le.u64 	%p24, %rd9, %rd3;
	@%p24 bra 	$L__BB12_70;
	mov.u64 	%rd136, %rd3;
$L__BB12_32:
	add.s64 	%rd11, %rd136, %rd8;
	sub.s64 	%rd12, %rd17, %rd11;
	setp.lt.u64 	%p25, %rd12, 2048;
	@%p25 bra 	$L__BB12_34;
	add.s64 	%rd27, %rd11, %rd5;
	shl.b64 	%rd28, %rd27, 2;
	add.s64 	%rd29, %rd1, %rd28;
	ld.global.u32 	%r459, [%rd29];
	ld.global.u32 	%r458, [%rd29+512];
	ld.global.u32 	%r457, [%rd29+1024];
	ld.global.u32 	%r456, [%rd29+1536];
	ld.global.u32 	%r455, [%rd29+2048];
	ld.global.u32 	%r454, [%rd29+2560];
	ld.global.u32 	%r453, [%rd29+3072];
	ld.global.u32 	%r452, [%rd29+3584];
	ld.global.u32 	%r451, [%rd29+4096];
	ld.global.u32 	%r450, [%rd29+4608];
	ld.global.u32 	%r449, [%rd29+5120];
	ld.global.u32 	%r448, [%rd29+5632];
	ld.global.u32 	%r447, [%rd29+6144];
	ld.global.u32 	%r446, [%rd29+6656];
	ld.global.u32 	%r445, [%rd29+7168];
	ld.global.u32 	%r444, [%rd29+7680];
	bra.uni 	$L__BB12_66;
$L__BB12_34:
	cvt.u32.u64 	%r202, %rd5;
	cvt.u32.u64 	%r55, %rd12;
	setp.ge.s32 	%p26, %r202, %r55;
	add.s64 	%rd25, %rd11, %rd5;
	shl.b64 	%rd26, %rd25, 2;
	add.s64 	%rd13, %rd1, %rd26;
	mov.b32 	%r459, -1;
	@%p26 bra 	$L__BB12_36;
	ld.global.u32 	%r459, [%rd13];
$L__BB12_36:
	setp.ge.s32 	%p27, %r8, %r55;
	mov.b32 	%r458, -1;
	@%p27 bra 	$L__BB12_38;
	ld.global.u32 	%r458, [%rd13+512];
$L__BB12_38:
	setp.ge.s32 	%p28, %r9, %r55;
	mov.b32 	%r457, -1;
	@%p28 bra 	$L__BB12_40;
	ld.global.u32 	%r457, [%rd13+1024];
$L__BB12_40:
	setp.ge.s32 	%p29, %r10, %r55;
	mov.b32 	%r456, -1;
	@%p29 bra 	$L__BB12_42;
	ld.global.u32 	%r456, [%rd13+1536];
$L__BB12_42:
	setp.ge.s32 	%p30, %r11, %r55;
	mov.b32 	%r455, -1;
	@%p30 bra 	$L__BB12_44;
	ld.global.u32 	%r455, [%rd13+2048];
$L__BB12_44:
	setp.ge.s32 	%p31, %r12, %r55;
	mov.b32 	%r454, -1;
	@%p31 bra 	$L__BB12_46;
	ld.global.u32 	%r454, [%rd13+2560];
$L__BB12_46:
	setp.ge.s32 	%p32, %r13, %r55;
	mov.b32 	%r453, -1;
	@%p32 bra 	$L__BB12_48;
	ld.global.u32 	%r453, [%rd13+3072];
$L__BB12_48:
	mov.u32 	%r210, %tid.x;
	add.s32 	%r211, %r210, 896;
	setp.ge.s32 	%p33, %r211, %r55;
	mov.b32 	%r452, -1;
	@%p33 bra 	$L__BB12_50;
	ld.global.u32 	%r452, [%rd13+3584];
$L__BB12_50:
	or.b32  	%r214, %r210, 1024;
	setp.ge.s32 	%p34, %r214, %r55;
	mov.b32 	%r451, -1;
	@%p34 bra 	$L__BB12_52;
	ld.global.u32 	%r451, [%rd13+4096];
$L__BB12_52:
	add.s32 	%r217, %r210, 1152;
	setp.ge.s32 	%p35, %r217, %r55;
	mov.b32 	%r450, -1;
	@%p35 bra 	$L__BB12_54;
	ld.global.u32 	%r450, [%rd13+4608];
$L__BB12_54:
	setp.ge.s32 	%p36, %r14, %r55;
	mov.b32 	%r449, -1;
	@%p36 bra 	$L__BB12_56;
	ld.global.u32 	%r449, [%rd13+5120];
$L__BB12_56:
	add.s32 	%r221, %r210, 1408;
	setp.ge.s32 	%p37, %r221, %r55;
	mov.b32 	%r448, -1;
	@%p37 bra 	$L__BB12_58;
	ld.global.u32 	%r448, [%rd13+5632];
$L__BB12_58:
	add.s32 	%r224, %r210, 1536;
	setp.ge.s32 	%p38, %r224, %r55;
	mov.b32 	%r447, -1;
	@%p38 bra 	$L__BB12_60;
	ld.global.u32 	%r447, [%rd13+6144];
$L__BB12_60:
	add.s32 	%r227, %r210, 1664;
	setp.ge.s32 	%p39, %r227, %r55;
	mov.b32 	%r446, -1;
	@%p39 bra 	$L__BB12_62;
	ld.global.u32 	%r446, [%rd13+6656];
$L__BB12_62:
	add.s32 	%r230, %r210, 1792;
	setp.ge.s32 	%p40, %r230, %r55;
	mov.b32 	%r445, -1;
	@%p40 bra 	$L__BB12_64;
	ld.global.u32 	%r445, [%rd13+7168];
$L__BB12_64:
	setp.ge.s32 	%p41, %r15, %r55;
	mov.b32 	%r444, -1;
	@%p41 bra 	$L__BB12_66;
	ld.global.u32 	%r444, [%rd13+7680];
$L__BB12_66:
	setp.le.s32 	%p42, %r159, %r158;
	@%p42 bra 	$L__BB12_69;
	mov.b32 	%r460, 0;
	mov.u32 	%r461, %r158;
$L__BB12_68:
	sub.s32 	%r233, %r159, %r461;
	shl.b32 	%r234, %r460, 10;
	mov.u32 	%r235, _ZZN3cub18CUB_300001_SM_10006detail10radix_sort30DeviceRadixSortHistogramKernelINS1_5radix10policy_hubIjjyE10Policy1000ELNS0_9SortOrderE0EjyNS1_21identity_decomposer_tEEEvPT2_PKT1_SA_iiT3_E12temp_storage;
	add.s32 	%r236, %r235, %r234;
	min.s32 	%r237, %r233, 8;
	mov.b32 	%r238, -1;
	shl.b32 	%r239, %r238, %r237;
	not.b32 	%r240, %r239;
	shr.u32 	%r241, %r459, %r461;
	and.b32  	%r242, %r241, %r240;
	shl.b32 	%r243, %r242, 2;
	add.s32 	%r244, %r236, %r243;
	atom.shared.add.u32 	%r245, [%r244], 1;
	shr.u32 	%r246, %r458, %r461;
	and.b32  	%r247, %r246, %r240;
	shl.b32 	%r248, %r247, 2;
	add.s32 	%r249, %r236, %r248;
	atom.shared.add.u32 	%r250, [%r249], 1;
	shr.u32 	%r251, %r457, %r461;
	and.b32  	%r252, %r251, %r240;
	shl.b32 	%r253, %r252, 2;
	add.s32 	%r254, %r236, %r253;
	atom.shared.add.u32 	%r255, [%r254], 1;
	shr.u32 	%r256, %r456, %r461;
	and.b32  	%r257, %r256, %r240;
	shl.b32 	%r258, %r257, 2;
	add.s32 	%r259, %r236, %r258;
	atom.shared.add.u32 	%r260, [%r259], 1;
	shr.u32 	%r261, %r455, %r461;
	and.b32  	%r262, %r261, %r240;
	shl.b32 	%r263, %r262, 2;
	add.s32 	%r264, %r236, %r263;
	atom.shared.add.u32 	%r265, [%r264], 1;
	shr.u32 	%r266, %r454, %r461;
	and.b32  	%r267, %r266, %r240;
	shl.b32 	%r268, %r267, 2;
	add.s32 	%r269, %r236, %r268;
	atom.shared.add.u32 	%r270, [%r269], 1;
	shr.u32 	%r271, %r453, %r461;
	and.b32  	%r272, %r271, %r240;
	shl.b32 	%r273, %r272, 2;
	add.s32 	%r274, %r236, %r273;
	atom.shared.add.u32 	%r275, [%r274], 1;
	shr.u32 	%r276, %r452, %r461;
	and.b32  	%r277, %r276, %r240;
	shl.b32 	%r278, %r277, 2;
	add.s32 	%r279, %r236, %r278;
	atom.shared.add.u32 	%r280, [%r279], 1;
	shr.u32 	%r281, %r451, %r461;
	and.b32  	%r282, %r281, %r240;
	shl.b32 	%r283, %r282, 2;
	add.s32 	%r284, %r236, %r283;
	atom.shared.add.u32 	%r285, [%r284], 1;
	shr.u32 	%r286, %r450, %r461;
	and.b32  	%r287, %r286, %r240;
	shl.b32 	%r288, %r287, 2;
	add.s32 	%r289, %r236, %r288;
	atom.shared.add.u32 	%r290, [%r289], 1;
	shr.u32 	%r291, %r449, %r461;
	and.b32  	%r292, %r291, %r240;
	shl.b32 	%r293, %r292, 2;
	add.s32 	%r294, %r236, %r293;
	atom.shared.add.u32 	%r295, [%r294], 1;
	shr.u32 	%r296, %r448, %r461;
	and.b32  	%r297, %r296, %r240;
	shl.b32 	%r298, %r297, 2;
	add.s32 	%r299, %r236, %r298;
	atom.shared.add.u32 	%r300, [%r299], 1;
	shr.u32 	%r301, %r447, %r461;
	and.b32  	%r302, %r301, %r240;
	shl.b32 	%r303, %r302, 2;
	add.s32 	%r304, %r236, %r303;
	atom.shared.add.u32 	%r305, [%r304], 1;
	shr.u32 	%r306, %r446, %r461;
	and.b32  	%r307, %r306, %r240;
	shl.b32 	%r308, %r307, 2;
	add.s32 	%r309, %r236, %r308;
	atom.shared.add.u32 	%r310, [%r309], 1;
	shr.u32 	%r311, %r445, %r461;
	and.b32  	%r312, %r311, %r240;
	shl.b32 	%r313, %r312, 2;
	add.s32 	%r314, %r236, %r313;
	atom.shared.add.u32 	%r315, [%r314], 1;
	shr.u32 	%r316, %r444, %r461;
	and.b32  	%r317, %r316, %r240;
	shl.b32 	%r318, %r317, 2;
	add.s32 	%r319, %r236, %r318;
	atom.shared.add.u32 	%r320, [%r319], 1;
	add.s32 	%r461, %r461, 8;
	add.s32 	%r460, %r460, 1;
	setp.lt.s32 	%p43, %r461, %r159;
	@%p43 bra 	$L__BB12_68;
$L__BB12_69:
	add.s64 	%rd136, %rd136, %rd4;
	setp.lt.u64 	%p44, %rd136, %rd9;
	@%p44 bra 	$L__BB12_32;
$L__BB12_70:
	bar.sync 	0;
	@%p1 bra 	$L__BB12_152;
	setp.lt.u32 	%p45, %r1, 7;
	mov.b32 	%r464, 0;
	@%p45 bra 	$L__BB12_90;
	mov.b32 	%r462, 0;
$L__BB12_73:
	.pragma "nounroll";
	shl.b32 	%r323, %r462, 10;
	add.s32 	%r108, %r6, %r323;
	ld.shared.u32 	%r109, [%r108];
	setp.eq.s32 	%p46, %r109, 0;
	@%p46 bra 	$L__BB12_75;
	cvt.u32.u64 	%r324, %rd5;
	shl.b32 	%r325, %r462, 8;
	add.s32 	%r326, %r325, %r324;
	mul.wide.u32 	%rd30, %r326, 8;
	add.s64 	%rd31, %rd2, %rd30;
	cvt.u64.u32 	%rd32, %r109;
	atom.global.add.u64 	%rd33, [%rd31], %rd32;
$L__BB12_75:
	ld.shared.u32 	%r110, [%r108+1024];
	setp.eq.s32 	%p47, %r110, 0;
	@%p47 bra 	$L__BB12_77;
	cvt.u32.u64 	%r327, %rd5;
	shl.b32 	%r328, %r462, 8;
	add.s32 	%r329, %r328, %r327;
	add.s32 	%r330, %r329, 256;
	mul.wide.u32 	%rd34, %r330, 8;
	add.s64 	%rd35, %rd2, %rd34;
	cvt.u64.u32 	%rd36, %r110;
	atom.global.add.u64 	%rd37, [%rd35], %rd36;
$L__BB12_77:
	ld.shared.u32 	%r111, [%r108+2048];
	setp.eq.s32 	%p48, %r111, 0;
	@%p48 bra 	$L__BB12_79;
	cvt.u32.u64 	%r331, %rd5;
	shl.b32 	%r332, %r462, 8;
	add.s32 	%r333, %r332, %r331;
	add.s32 	%r334, %r333, 512;
	mul.wide.u32 	%rd38, %r334, 8;
	add.s64 	%rd39, %rd2, %rd38;
	cvt.u64.u32 	%rd40, %r111;
	atom.global.add.u64 	%rd41, [%rd39], %rd40;
$L__BB12_79:
	ld.shared.u32 	%r112, [%r108+3072];
	setp.eq.s32 	%p49, %r112, 0;
	@%p49 bra 	$L__BB12_81;
	cvt.u32.u64 	%r335, %rd5;
	shl.b32 	%r336, %r462, 8;
	add.s32 	%r337, %r336, %r335;
	add.s32 	%r338, %r337, 768;
	mul.wide.u32 	%rd42, %r338, 8;
	add.s64 	%rd43, %rd2, %rd42;
	cvt.u64.u32 	%rd44, %r112;
	atom.global.add.u64 	%rd45, [%rd43], %rd44;
$L__BB12_81:
	ld.shared.u32 	%r113, [%r108+4096];
	setp.eq.s32 	%p50, %r113, 0;
	@%p50 bra 	$L__BB12_83;
	cvt.u32.u64 	%r339, %rd5;
	shl.b32 	%r340, %r462, 8;
	add.s32 	%r341, %r340, %r339;
	add.s32 	%r342, %r341, 1024;
	mul.wide.u32 	%rd46, %r342, 8;
	add.s64 	%rd47, %rd2, %rd46;
	cvt.u64.u32 	%rd48, %r113;
	atom.global.add.u64 	%rd49, [%rd47], %rd48;
$L__BB12_83:
	ld.shared.u32 	%r114, [%r108+5120];
	setp.eq.s32 	%p51, %r114, 0;
	@%p51 bra 	$L__BB12_85;
	cvt.u32.u64 	%r343, %rd5;
	shl.b32 	%r344, %r462, 8;
	add.s32 	%r345, %r344, %r343;
	add.s32 	%r346, %r345, 1280;
	mul.wide.u32 	%rd50, %r346, 8;
	add.s64 	%rd51, %rd2, %rd50;
	cvt.u64.u32 	%rd52, %r114;
	atom.global.add.u64 	%rd53, [%rd51], %rd52;
$L__BB12_85:
	ld.shared.u32 	%r115, [%r108+6144];
	setp.eq.s32 	%p52, %r115, 0;
	@%p52 bra 	$L__BB12_87;
	cvt.u32.u64 	%r347, %rd5;
	shl.b32 	%r348, %r462, 8;
	add.s32 	%r349, %r348, %r347;
	add.s32 	%r350, %r349, 1536;
	mul.wide.u32 	%rd54, %r350, 8;
	add.s64 	%rd55, %rd2, %rd54;
	cvt.u64.u32 	%rd56, %r115;
	atom.global.add.u64 	%rd57, [%rd55], %rd56;
$L__BB12_87:
	ld.shared.u32 	%r116, [%r108+7168];
	setp.eq.s32 	%p53, %r116, 0;
	@%p53 bra 	$L__BB12_89;
	cvt.u32.u64 	%r351, %rd5;
	shl.b32 	%r352, %r462, 8;
	add.s32 	%r353, %r352, %r351;
	add.s32 	%r354, %r353, 1792;
	mul.wide.u32 	%rd58, %r354, 8;
	add.s64 	%rd59, %rd2, %rd58;
	cvt.u64.u32 	%rd60, %r116;
	atom.global.add.u64 	%rd61, [%rd59], %rd60;
$L__BB12_89:
	add.s32 	%r462, %r462, 8;
	setp.ne.s32 	%p54, %r462, %r16;
	mov.u32 	%r464, %r16;
	@%p54 bra 	$L__BB12_73;
$L__BB12_90:
	add.s32 	%r119, %r5, -1;
	setp.eq.s32 	%p55, %r3, 0;
	@%p55 bra 	$L__BB12_111;
	setp.lt.u32 	%p56, %r4, 3;
	@%p56 bra 	$L__BB12_101;
	shl.b32 	%r355, %r464, 10;
	add.s32 	%r120, %r6, %r355;
	ld.shared.u32 	%r121, [%r120];
	setp.eq.s32 	%p57, %r121, 0;
	@%p57 bra 	$L__BB12_94;
	cvt.u32.u64 	%r356, %rd5;
	shl.b32 	%r357, %r464, 8;
	add.s32 	%r358, %r357, %r356;
	mul.wide.u32 	%rd62, %r358, 8;
	add.s64 	%rd63, %rd2, %rd62;
	cvt.u64.u32 	%rd64, %r121;
	atom.global.add.u64 	%rd65, [%rd63], %rd64;
$L__BB12_94:
	ld.shared.u32 	%r122, [%r120+1024];
	setp.eq.s32 	%p58, %r122, 0;
	@%p58 bra 	$L__BB12_96;
	cvt.u32.u64 	%r359, %rd5;
	shl.b32 	%r360, %r464, 8;
	add.s32 	%r361, %r360, %r359;
	add.s32 	%r362, %r361, 256;
	mul.wide.u32 	%rd66, %r362, 8;
	add.s64 	%rd67, %rd2, %rd66;
	cvt.u64.u32 	%rd68, %r122;
	atom.global.add.u64 	%rd69, [%rd67], %rd68;
$L__BB12_96:
	ld.shared.u32 	%r123, [%r120+2048];
	setp.eq.s32 	%p59, %r123, 0;
	@%p59 bra 	$L__BB12_98;
	cvt.u32.u64 	%r363, %rd5;
	shl.b32 	%r364, %r464, 8;
	add.s32 	%r365, %r364, %r363;
	add.s32 	%r366, %r365, 512;
	mul.wide.u32 	%rd70, %r366, 8;
	add.s64 	%rd71, %rd2, %rd70;
	cvt.u64.u32 	%rd72, %r123;
	atom.global.add.u64 	%rd73, [%rd71], %rd72;
$L__BB12_98:
	ld.shared.u32 	%r124, [%r120+3072];
	setp.eq.s32 	%p60, %r124, 0;
	@%p60 bra 	$L__BB12_100;
	cvt.u32.u64 	%r367, %rd5;
	shl.b32 	%r368, %r464, 8;
	add.s32 	%r369, %r368, %r367;
	add.s32 	%r370, %r369, 768;
	mul.wide.u32 	%rd74, %r370, 8;
	add.s64 	%rd75, %rd2, %rd74;
	cvt.u64.u32 	%rd76, %r124;
	atom.global.add.u64 	%rd77, [%rd75], %rd76;
$L__BB12_100:
	add.s32 	%r464, %r464, 4;
$L__BB12_101:
	setp.eq.s32 	%p61, %r5, 0;
	@%p61 bra 	$L__BB12_111;
	setp.eq.s32 	%p62, %r119, 0;
	@%p62 bra 	$L__BB12_108;
	shl.b32 	%r371, %r464, 10;
	add.s32 	%r127, %r6, %r371;
	ld.shared.u32 	%r128, [%r127];
	setp.eq.s32 	%p63, %r128, 0;
	@%p63 bra 	$L__BB12_105;
	cvt.u32.u64 	%r372, %rd5;
	shl.b32 	%r373, %r464, 8;
	add.s32 	%r374, %r373, %r372;
	mul.wide.u32 	%rd78, %r374, 8;
	add.s64 	%rd79, %rd2, %rd78;
	cvt.u64.u32 	%rd80, %r128;
	atom.global.add.u64 	%rd81, [%rd79], %rd80;
$L__BB12_105:
	ld.shared.u32 	%r129, [%r127+1024];
	setp.eq.s32 	%p64, %r129, 0;
	@%p64 bra 	$L__BB12_107;
	cvt.u32.u64 	%r375, %rd5;
	shl.b32 	%r376, %r464, 8;
	add.s32 	%r377, %r376, %r375;
	add.s32 	%r378, %r377, 256;
	mul.wide.u32 	%rd82, %r378, 8;
	add.s64 	%rd83, %rd2, %rd82;
	cvt.u64.u32 	%rd84, %r129;
	atom.global.add.u64 	%rd85, [%rd83], %rd84;
$L__BB12_107:
	add.s32 	%r464, %r464, 2;
$L__BB12_108:
	setp.eq.s32 	%p65, %r17, 0;
	@%p65 bra 	$L__BB12_111;
	shl.b32 	%r379, %r464, 10;
	add.s32 	%r380, %r6, %r379;
	ld.shared.u32 	%r132, [%r380];
	setp.eq.s32 	%p66, %r132, 0;
	@%p66 bra 	$L__BB12_111;
	cvt.u32.u64 	%r381, %rd5;
	shl.b32 	%r382, %r464, 8;
	add.s32 	%r383, %r382, %r381;
	mul.wide.u32 	%rd86, %r383, 8;
	add.s64 	%rd87, %rd2, %rd86;
	cvt.u64.u32 	%rd88, %r132;
	atom.global.add.u64 	%rd89, [%rd87], %rd88;
$L__BB12_111:
	cvt.u32.u64 	%r384, %rd5;
	setp.gt.u32 	%p67, %r384, 127;
	@%p67 bra 	$L__BB12_152;
	setp.lt.u32 	%p68, %r1, 7;
	mov.b32 	%r468, 0;
	@%p68 bra 	$L__BB12_131;
	mov.b32 	%r466, 0;
$L__BB12_114:
	.pragma "nounroll";
	shl.b32 	%r388, %r466, 10;
	add.s32 	%r134, %r6, %r388;
	ld.shared.u32 	%r135, [%r134+512];
	setp.eq.s32 	%p69, %r135, 0;
	shl.b32 	%r389, %r466, 8;
	add.s32 	%r390, %r389, %r384;
	mul.wide.u32 	%rd90, %r390, 8;
	add.s64 	%rd15, %rd2, %rd90;
	@%p69 bra 	$L__BB12_116;
	cvt.u64.u32 	%rd91, %r135;
	atom.global.add.u64 	%rd92, [%rd15+1024], %rd91;
$L__BB12_116:
	ld.shared.u32 	%r136, [%r134+1536];
	setp.eq.s32 	%p70, %r136, 0;
	@%p70 bra 	$L__BB12_118;
	cvt.u64.u32 	%rd93, %r136;
	atom.global.add.u64 	%rd94, [%rd15+3072], %rd93;
$L__BB12_118:
	ld.shared.u32 	%r137, [%r134+2560];
	setp.eq.s32 	%p71, %r137, 0;
	@%p71 bra 	$L__BB12_120;
	cvt.u64.u32 	%rd95, %r137;
	atom.global.add.u64 	%rd96, [%rd15+5120], %rd95;
$L__BB12_120:
	ld.shared.u32 	%r138, [%r134+3584];
	setp.eq.s32 	%p72, %r138, 0;
	@%p72 bra 	$L__BB12_122;
	cvt.u64.u32 	%rd97, %r138;
	atom.global.add.u64 	%rd98, [%rd15+7168], %rd97;
$L__BB12_122:
	ld.shared.u32 	%r139, [%r134+4608];
	setp.eq.s32 	%p73, %r139, 0;
	@%p73 bra 	$L__BB12_124;
	cvt.u64.u32 	%rd99, %r139;
	atom.global.add.u64 	%rd100, [%rd15+9216], %rd99;
$L__BB12_124:
	ld.shared.u32 	%r140, [%r134+5632];
	setp.eq.s32 	%p74, %r140, 0;
	@%p74 bra 	$L__BB12_126;
	cvt.u64.u32 	%rd101, %r140;
	atom.global.add.u64 	%rd102, [%rd15+11264], %rd101;
$L__BB12_126:
	ld.shared.u32 	%r141, [%r134+6656];
	setp.eq.s32 	%p75, %r141, 0;
	@%p75 bra 	$L__BB12_128;
	cvt.u64.u32 	%rd103, %r141;
	atom.global.add.u64 	%rd104, [%rd15+13312], %rd103;
$L__BB12_128:
	ld.shared.u32 	%r142, [%r134+7680];
	setp.eq.s32 	%p76, %r142, 0;
	@%p76 bra 	$L__BB12_130;
	cvt.u64.u32 	%rd105, %r142;
	atom.global.add.u64 	%rd106, [%rd15+15360], %rd105;
$L__BB12_130:
	add.s32 	%r466, %r466, 8;
	setp.ne.s32 	%p77, %r466, %r16;
	mov.u32 	%r468, %r16;
	@%p77 bra 	$L__BB12_114;
$L__BB12_131:
	setp.eq.s32 	%p78, %r3, 0;
	@%p78 bra 	$L__BB12_152;
	setp.lt.u32 	%p79, %r4, 3;
	@%p79 bra 	$L__BB12_142;
	shl.b32 	%r391, %r468, 10;
	add.s32 	%r145, %r6, %r391;
	ld.shared.u32 	%r146, [%r145+512];
	setp.eq.s32 	%p80, %r146, 0;
	@%p80 bra 	$L__BB12_135;
	shl.b32 	%r393, %r468, 8;
	add.s32 	%r394, %r393, %r384;
	mul.wide.u32 	%rd107, %r394, 8;
	add.s64 	%rd108, %rd2, %rd107;
	cvt.u64.u32 	%rd109, %r146;
	atom.global.add.u64 	%rd110, [%rd108+1024], %rd109;
$L__BB12_135:
	ld.shared.u32 	%r147, [%r145+1536];
	setp.eq.s32 	%p81, %r147, 0;
	@%p81 bra 	$L__BB12_137;
	shl.b32 	%r396, %r468, 8;
	add.s32 	%r397, %r396, %r384;
	add.s32 	%r398, %r397, 256;
	mul.wide.u32 	%rd111, %r398, 8;
	add.s64 	%rd112, %rd2, %rd111;
	cvt.u64.u32 	%rd113, %r147;
	atom.global.add.u64 	%rd114, [%rd112+1024], %rd113;
$L__BB12_137:
	ld.shared.u32 	%r148, [%r145+2560];
	setp.eq.s32 	%p82, %r148, 0;
	@%p82 bra 	$L__BB12_139;
	shl.b32 	%r400, %r468, 8;
	add.s32 	%r401, %r400, %r384;
	add.s32 	%r402, %r401, 512;
	mul.wide.u32 	%rd115, %r402, 8;
	add.s64 	%rd116, %rd2, %rd115;
	cvt.u64.u32 	%rd117, %r148;
	atom.global.add.u64 	%rd118, [%rd116+1024], %rd117;
$L__BB12_139:
	ld.shared.u32 	%r149, [%r145+3584];
	setp.eq.s32 	%p83, %r149, 0;
	@%p83 bra 	$L__BB12_141;
	shl.b32 	%r404, %r468, 8;
	add.s32 	%r405, %r404, %r384;
	add.s32 	%r406, %r405, 768;
	mul.wide.u32 	%rd119, %r406, 8;
	add.s64 	%rd120, %rd2, %rd119;
	cvt.u64.u32 	%rd121, %r149;
	atom.global.add.u64 	%rd122, [%rd120+1024], %rd121;
$L__BB12_141:
	add.s32 	%r468, %r468, 4;
$L__BB12_142:
	setp.eq.s32 	%p84, %r5, 0;
	@%p84 bra 	$L__BB12_152;
	setp.eq.s32 	%p85, %r119, 0;
	@%p85 bra 	$L__BB12_149;
	shl.b32 	%r407, %r468, 10;
	add.s32 	%r152, %r6, %r407;
	ld.shared.u32 	%r153, [%r152+512];
	setp.eq.s32 	%p86, %r153, 0;
	@%p86 bra 	$L__BB12_146;
	shl.b32 	%r409, %r468, 8;
	add.s32 	%r410, %r409, %r384;
	mul.wide.u32 	%rd123, %r410, 8;
	add.s64 	%rd124, %rd2, %rd123;
	cvt.u64.u32 	%rd125, %r153;
	atom.global.add.u64 	%rd126, [%rd124+1024], %rd125;
$L__BB12_146:
	ld.shared.u32 	%r154, [%r152+1536];
	setp.eq.s32 	%p87, %r154, 0;
	@%p87 bra 	$L__BB12_148;
	shl.b32 	%r412, %r468, 8;
	add.s32 	%r413, %r412, %r384;
	add.s32 	%r414, %r413, 256;
	mul.wide.u32 	%rd127, %r414, 8;
	add.s64 	%rd128, %rd2, %rd127;
	cvt.u64.u32 	%rd129, %r154;
	atom.global.add.u64 	%rd130, [%rd128+1024], %rd129;
$L__BB12_148:
	add.s32 	%r468, %r468, 2;
$L__BB12_149:
	setp.eq.s32 	%p88, %r17, 0;
	@%p88 bra 	$L__BB12_152;
	shl.b32 	%r415, %r468, 10;
	add.s32 	%r416, %r6, %r415;
	ld.shared.u32 	%r157, [%r416+512];
	setp.eq.s32 	%p89, %r157, 0;
	@%p89 bra 	$L__BB12_152;
	shl.b32 	%r418, %r468, 8;
	add.s32 	%r419, %r418, %r384;
	mul.wide.u32 	%rd131, %r419, 8;
	add.s64 	%rd132, %rd2, %rd131;
	cvt.u64.u32 	%rd133, %r157;
	atom.global.add.u64 	%rd134, [%rd132+1024], %rd133;
$L__BB12_152:
	bar.sync 	0;
	add.s64 	%rd135, %rd135, 1;
	setp.ne.s64 	%p90, %rd135, %rd6;
	@%p90 bra 	$L__BB12_2;
$L__BB12_153:
	ret;

}
	// .globl	_ZN3cub18CUB_300001_SM_10006detail10radix_sort33DeviceRadixSortExclusiveSumKernelINS1_5radix10policy_hubIjjyE10Policy1000EyEEvPT0_
.visible .entry _ZN3cub18CUB_300001_SM_10006detail10radix_sort33DeviceRadixSortExclusiveSumKernelINS1_5radix10policy_hubIjjyE10Policy1000EyEEvPT0_(
	.param .u64 .ptr .align 1 _ZN3cub18CUB_300001_SM_10006detail10radix_sort33DeviceRadixSortExclusiveSumKernelINS1_5radix10policy_hubIjjyE10Policy1000EyEEvPT0__param_0
)
{
	.reg .pred 	%p<4>;
	.reg .b32 	%r<28>;
	.reg .b64 	%rd<54>;
	// demoted variable
	.shared .align 16 .b8 _ZZN3cub18CUB_300001_SM_10006detail10radix_sort33DeviceRadixSortExclusiveSumKernelINS1_5radix10policy_hubIjjyE10Policy1000EyEEvPT0_E12temp_storage[2336];
	ld.param.u64 	%rd5, [_ZN3cub18CUB_300001_SM_10006detail10radix_sort33DeviceRadixSortExclusiveSumKernelINS1_5radix10policy_hubIjjyE10Policy1000EyEEvPT0__param_0];
	cvta.to.global.u64 	%rd6, %rd5;
	mov.u32 	%r3, %ctaid.x;
	shl.b32 	%r4, %r3, 8;
	mov.u32 	%r1, %tid.x;
	setp.gt.u32 	%p1, %r1, 255;
	add.s32 	%r5, %r4, %r1;
	mul.wide.s32 	%rd7, %r5, 8;
	add.s64 	%rd1, %rd6, %rd7;
	@%p1 bra 	$L__BB13_2;
	ld.global.u64 	%rd53, [%rd1];
$L__BB13_2:
	shr.u32 	%r6, %r1, 3;
	add.s32 	%r7, %r6, %r1;
	shl.b32 	%r8, %r7, 3;
	mov.u32 	%r9, _ZZN3cub18CUB_300001_SM_10006detail10radix_sort33DeviceRadixSortExclusiveSumKernelINS1_5radix10policy_hubIjjyE10Policy1000EyEEvPT0_E12temp_storage;
	add.s32 	%r10, %r9, %r8;
	add.s32 	%r2, %r10, 16;
	st.shared.u64 	[%r10+16], %rd53;
	bar.sync 	0;
	setp.gt.u32 	%p2, %r1, 31;
	@%p2 bra 	$L__BB13_4;
	mad.lo.s32 	%r27, %r1, 72, %r9;
	ld.shared.u64 	%rd23, [%r27+16];
	ld.shared.u64 	%rd24, [%r27+24];
	ld.shared.u64 	%rd25, [%r27+32];
	ld.shared.u64 	%rd26, [%r27+40];
	ld.shared.u64 	%rd27, [%r27+48];
	ld.shared.u64 	%rd28, [%r27+56];
	ld.shared.u64 	%rd29, [%r27+64];
	ld.shared.u64 	%rd30, [%r27+72];
	add.s64 	%rd31, %rd24, %rd23;
	add.s64 	%rd32, %rd31, %rd25;
	add.s64 	%rd33, %rd32, %rd26;
	add.s64 	%rd34, %rd33, %rd27;
	add.s64 	%rd35, %rd34, %rd28;
	add.s64 	%rd36, %rd35, %rd29;
	add.s64 	%rd10, %rd36, %rd30;
	mov.b32 	%r11, 1;
	mov.b32 	%r24, 0;
	mov.b32 	%r25, -1;
	// begin inline asm
	{  .reg .u64 r0;  .reg .u32 lo;  .reg .u32 hi;  .reg .pred p;  mov.b64 {lo, hi}, %rd10;  shfl.sync.up.b32 lo|p, lo, %r11, %r24, %r25;  shfl.sync.up.b32 hi|p, hi, %r11, %r24, %r25;  mov.b64 r0, {lo, hi};  @p add.u64 r0, r0, %rd10;  mov.u64 %rd8, r0;}
	// end inline asm
	mov.b32 	%r14, 2;
	// begin inline asm
	{  .reg .u64 r0;  .reg .u32 lo;  .reg .u32 hi;  .reg .pred p;  mov.b64 {lo, hi}, %rd8;  shfl.sync.up.b32 lo|p, lo, %r14, %r24, %r25;  shfl.sync.up.b32 hi|p, hi, %r14, %r24, %r25;  mov.b64 r0, {lo, hi};  @p add.u64 r0, r0, %rd8;  mov.u64 %rd11, r0;}
	// end inline asm
	mov.b32 	%r17, 4;
	// begin inline asm
	{  .reg .u64 r0;  .reg .u32 lo;  .reg .u32 hi;  .reg .pred p;  mov.b64 {lo, hi}, %rd11;  shfl.sync.up.b32 lo|p, lo, %r17, %r24, %r25;  shfl.sync.up.b32 hi|p, hi, %r17, %r24, %r25;  mov.b64 r0, {lo, hi};  @p add.u64 r0, r0, %rd11;  mov.u64 %rd14, r0;}
	// end inline asm
	mov.b32 	%r20, 8;
	// begin inline asm
	{  .reg .u64 r0;  .reg .u32 lo;  .reg .u32 hi;  .reg .pred p;  mov.b64 {lo, hi}, %rd14;  shfl.sync.up.b32 lo|p, lo, %r20, %r24, %r25;  shfl.sync.up.b32 hi|p, hi, %r20, %r24, %r25;  mov.b64 r0, {lo, hi};  @p add.u64 r0, r0, %rd14;  mov.u64 %rd17, r0;}
	// end inline asm
	mov.b32 	%r23, 16;
	// begin inline asm
	{  .reg .u64 r0;  .reg .u32 lo;  .reg .u32 hi;  .reg .pred p;  mov.b64 {lo, hi}, %rd17;  shfl.sync.up.b32 lo|p, lo, %r23, %r24, %r25;  shfl.sync.up.b32 hi|p, hi, %r23, %r24, %r25;  mov.b64 r0, {lo, hi};  @p add.u64 r0, r0, %rd17;  mov.u64 %rd20, r0;}
	// end inline asm
	sub.s64 	%rd37, %rd20, %rd10;
	ld.shared.u64 	%rd38, [%r27+16];
	ld.shared.u64 	%rd39, [%r27+24];
	ld.shared.u64 	%rd40, [%r27+32];
	ld.shared.u64 	%rd41, [%r27+40];
	ld.shared.u64 	%rd42, [%r27+48];
	ld.shared.u64 	%rd43, [%r27+56];
	ld.shared.u64 	%rd44, [%r27+64];
	add.s64 	%rd45, %rd38, %rd37;
	add.s64 	%rd46, %rd39, %rd45;
	add.s64 	%rd47, %rd40, %rd46;
	add.s64 	%rd48, %rd41, %rd47;
	add.s64 	%rd49, %rd42, %rd48;
	add.s64 	%rd50, %rd43, %rd49;
	add.s64 	%rd51, %rd44, %rd50;
	st.shared.u64 	[%r27+16], %rd37;
	st.shared.u64 	[%r27+24], %rd45;
	st.shared.u64 	[%r27+32], %rd46;
	st.shared.u64 	[%r27+40], %rd47;
	st.shared.u64 	[%r27+48], %rd48;
	st.shared.u64 	[%r27+56], %rd49;
	st.shared.u64 	[%r27+64], %rd50;
	st.shared.u64 	[%r27+72], %rd51;
$L__BB13_4:
	setp.gt.u32 	%p3, %r1, 255;
	bar.sync 	0;
	@%p3 bra 	$L__BB13_6;
	ld.shared.u64 	%rd52, [%r2];
	st.global.u64 	[%rd1], %rd52;
$L__BB13_6:
	ret;

}
	// .globl	_ZN3cub18CUB_300001_SM_10006detail10radix_sort29DeviceRadixSortOnesweepKernelINS1_5radix10policy_hubIjjyE10Policy1000ELNS0_9SortOrderE0EjjyiiNS1_21identity_decomposer_tEEEvPT5_SB_PT3_PKSC_PT1_PKSG_PT2_PKSK_T4_iiT6_
.visible .entry _ZN3cub18CUB_300001_SM_10006detail10radix_sort29DeviceRadixSortOnesweepKernelINS1_5radix10policy_hubIjjyE10Policy1000ELNS0_9SortOrderE0EjjyiiNS1_21identity_decomposer_tEEEvPT5_SB_PT3_PKSC_PT1_PKSG_PT2_PKSK_T4_iiT6_(
	.param .u64 .ptr .align 1 _ZN3cub18CUB_300001_SM_10006detail10radix_sort29DeviceRadixSortOnesweepKernelINS1_5radix10policy_hubIjjyE10Policy1000ELNS0_9SortOrderE0EjjyiiNS1_21identity_decomposer_tEEEvPT5_SB_PT3_PKSC_PT1_PKSG_PT2_PKSK_T4_iiT6__param_0,
	.param .u64 .ptr .align 1 _ZN3cub18CUB_300001_SM_10006detail10radix_sort29DeviceRadixSortOnesweepKernelINS1_5radix10policy_hubIjjyE10Policy1000ELNS0_9SortOrderE0EjjyiiNS1_21identity_decomposer_tEEEvPT5_SB_PT3_PKSC_PT1_PKSG_PT2_PKSK_T4_iiT6__param_1,
	.param .u64 .ptr .align 1 _ZN3cub18CUB_300001_SM_10006detail10radix_sort29DeviceRadixSortOnesweepKernelINS1_5radix10policy_hubIjjyE10Policy1000ELNS0_9SortOrderE0EjjyiiNS1_21identity_decomposer_tEEEvPT5_SB_PT3_PKSC_PT1_PKSG_PT2_PKSK_T4_iiT6__param_2,
	.param .u64 .ptr .align 1 _ZN3cub18CUB_300001_SM_10006detail10radix_sort29DeviceRadixSortOnesweepKernelINS1_5radix10policy_hubIjjyE10Policy1000ELNS0_9SortOrderE0EjjyiiNS1_21identity_decomposer_tEEEvPT5_SB_PT3_PKSC_PT1_PKSG_PT2_PKSK_T4_iiT6__param_3,
	.param .u64 .ptr .align 1 _ZN3cub18CUB_300001_SM_10006detail10radix_sort29DeviceRadixSortOnesweepKernelINS1_5radix10policy_hubIjjyE10Policy1000ELNS0_9SortOrderE0EjjyiiNS1_21identity_decomposer_tEEEvPT5_SB_PT3_PKSC_PT1_PKSG_PT2_PKSK_T4_iiT6__param_4,
	.param .u64 .ptr .align 1 _ZN3cub18CUB_300001_SM_10006detail10radix_sort29DeviceRadixSortOnesweepKernelINS1_5radix10policy_hubIjjyE10Policy1000ELNS0_9SortOrderE0EjjyiiNS1_21identity_decomposer_tEEEvPT5_SB_PT3_PKSC_PT1_PKSG_PT2_PKSK_T4_iiT6__param_5,
	.param .u64 .ptr .align 1 _ZN3cub18CUB_300001_SM_10006detail10radix_sort29DeviceRadixSortOnesweepKernelINS1_5radix10policy_hubIjjyE10Policy1000ELNS0_9SortOrderE0EjjyiiNS1_21identity_decomposer_tEEEvPT5_SB_PT3_PKSC_PT1_PKSG_PT2_PKSK_T4_iiT6__param_6,
	.param .u64 .ptr .align 1 _ZN3cub18CUB_300001_SM_10006detail10radix_sort29DeviceRadixSortOnesweepKernelINS1_5radix10policy_hubIjjyE10Policy1000ELNS0_9SortOrderE0EjjyiiNS1_21identity_decomposer_tEEEvPT5_SB_PT3_PKSC_PT1_PKSG_PT2_PKSK_T4_iiT6__param_7,
	.param .u32 _ZN3cub18CUB_300001_SM_10006detail10radix_sort29DeviceRadixSortOnesweepKernelINS1_5radix10policy_hubIjjyE10Policy1000ELNS0_9SortOrderE0EjjyiiNS1_21identity_decomposer_tEEEvPT5_SB_PT3_PKSC_PT1_PKSG_PT2_PKSK_T4_iiT6__param_8,
	.param .u32 _ZN3cub18CUB_300001_SM_10006detail10radix_sort29DeviceRadixSortOnesweepKernelINS1_5radix10policy_hubIjjyE10Policy1000ELNS0_9SortOrderE0EjjyiiNS1_21identity_decomposer_tEEEvPT5_SB_PT3_PKSC_PT1_PKSG_PT2_PKSK_T4_iiT6__param_9,
	.param .u32 _ZN3cub18CUB_300001_SM_10006detail10radix_sort29DeviceRadixSortOnesweepKernelINS1_5radix10policy_hubIjjyE10Policy1000ELNS0_9SortOrderE0EjjyiiNS1_21identity_decomposer_tEEEvPT5_SB_PT3_PKSC_PT1_PKSG_PT2_PKSK_T4_iiT6__param_10,
	.param .align 1 .b8 _ZN3cub18CUB_300001_SM_10006detail10radix_sort29DeviceRadixSortOnesweepKernelINS1_5radix10policy_hubIjjyE10Policy1000ELNS0_9SortOrderE0EjjyiiNS1_21identity_decomposer_tEEEvPT5_SB_PT3_PKSC_PT1_PKSG_PT2_PKSK_T4_iiT6__param_11[1]
)
.maxntid 384
{
	.reg .pred 	%p<205>;
	.reg .b32 	%r<2012>;
	.reg .b64 	%rd<372>;
	// demoted variable
	.shared .align 16 .b8 _ZZN3cub18CUB_300001_SM_10006detail10radix_sort29DeviceRadixSortOnesweepKernelINS1_5radix10policy_hubIjjyE10Policy1000ELNS0_9SortOrderE0EjjyiiNS1_21identity_decomposer_tEEEvPT5_SB_PT3_PKSC_PT1_PKSG_PT2_PKSK_T4_iiT6_E1s[28160];
	ld.param.u64 	%rd42, [_ZN3cub18CUB_300001_SM_10006detail10radix_sort29DeviceRadixSortOnesweepKernelINS1_5radix10policy_hubIjjyE10Policy1000ELNS0_9SortOrderE0EjjyiiNS1_21identity_decomposer_tEEEvPT5_SB_PT3_PKSC_PT1_PKSG_PT2_PKSK_T4_iiT6__param_1];
	ld.param.u64 	%rd46, [_ZN3cub18CUB_300001_SM_10006detail10radix_sort29DeviceRadixSortOnesweepKernelINS1_5radix10policy_hubIjjyE10Policy1000ELNS0_9SortOrderE0EjjyiiNS1_21identity_decomposer_tEEEvPT5_SB_PT3_PKSC_PT1_PKSG_PT2_PKSK_T4_iiT6__param_4];
	ld.param.u64 	%rd47, [_ZN3cub18CUB_300001_SM_10006detail10radix_sort29DeviceRadixSortOnesweepKernelINS1_5radix10policy_hubIjjyE10Policy1000ELNS0_9SortOrderE0EjjyiiNS1_21identity_decomposer_tEEEvPT5_SB_PT3_PKSC_PT1_PKSG_PT2_PKSK_T4_iiT6__param_5];
	ld.param.u64 	%rd48, [_ZN3cub18CUB_300001_SM_10006detail10radix_sort29DeviceRadixSortOnesweepKernelINS1_5radix10policy_hubIjjyE10Policy1000ELNS0_9SortOrderE0EjjyiiNS1_21identity_decomposer_tEEEvPT5_SB_PT3_PKSC_PT1_PKSG_PT2_PKSK_T4_iiT6__param_6];
	ld.param.u32 	%r399, [_ZN3cub18CUB_300001_SM_10006detail10radix_sort29DeviceRadixSortOnesweepKernelINS1_5radix10policy_hubIjjyE10Policy1000ELNS0_9SortOrderE0EjjyiiNS1_21identity_decomposer_tEEEvPT5_SB_PT3_PKSC_PT1_PKSG_PT2_PKSK_T4_iiT6__param_8];
	ld.param.u32 	%r400, [_ZN3cub18CUB_300001_SM_10006detail10radix_sort29DeviceRadixSortOnesweepKernelINS1_5radix10policy_hubIjjyE10Policy1000ELNS0_9SortOrderE0EjjyiiNS1_21identity_decomposer_tEEEvPT5_SB_PT3_PKSC_PT1_PKSG_PT2_PKSK_T4_iiT6__param_9];
	ld.param.u32 	%r401, [_ZN3cub18CUB_300001_SM_10006detail10radix_sort29DeviceRadixSortOnesweepKernelINS1_5radix10policy_hubIjjyE10Policy1000ELNS0_9SortOrderE0EjjyiiNS1_21identity_decomposer_tEEEvPT5_SB_PT3_PKSC_PT1_PKSG_PT2_PKSK_T4_iiT6__param_10];
	cvta.to.global.u64 	%rd1, %rd48;
	cvta.to.global.u64 	%rd2, %rd46;
	cvta.to.global.u64 	%rd3, %rd47;
	mov.u32 	%r1, %tid.x;
	shr.u32 	%r2, %r1, 5;
	// begin inline asm
	mov.u32 %r402, %laneid;
	// end inline asm
	setp.ne.s32 	%p1, %r1, 0;
	@%p1 bra 	$L__BB14_2;
	cvta.to.global.u64 	%rd49, %rd42;
	atom.global.add.u32 	%r403, [%rd49], 1;
	st.shared.u32 	[_ZZN3cub18CUB_300001_SM_10006detail10radix_sort29DeviceRadixSortOnesweepKernelINS1_5radix10policy_hubIjjyE10Policy1000ELNS0_9SortOrderE0EjjyiiNS1_21identity_decomposer_tEEEvPT5_SB_PT3_PKSC_PT1_PKSG_PT2_PKSK_T4_iiT6_E1s+26112], %r403;
$L__BB14_2:
	bar.sync 	0;
	ld.shared.u32 	%r4, [_ZZN3cub18CUB_300001_SM_10006detail10radix_sort29DeviceRadixSortOnesweepKernelINS1_5radix10policy_hubIjjyE10Policy1000ELNS0_9SortOrderE0EjjyiiNS1_21identity_decomposer_tEEEvPT5_SB_PT3_PKSC_PT1_PKSG_PT2_PKSK_T4_iiT6_E1s+26112];
	mul.lo.s32 	%r404, %r4, 6528;
	add.s32 	%r5, %r404, 6528;
	setp.gt.s32 	%p2, %r5, %r399;
	cvt.s64.s32 	%rd4, %r404;
	@%p2 bra 	$L__BB14_4;
	and.b32  	%r405, %r1, 31;
	and.b32  	%r406, %r1, 992;
	mul.lo.s32 	%r407, %r406, 17;
	or.b32  	%r408, %r407, %r405;
	cvt.u64.u32 	%rd50, %r408;
	add.s64 	%rd51, %rd50, %rd4;
	shl.b64 	%rd52, %rd51, 2;
	add.s64 	%rd53, %rd3, %rd52;
	ld.global.u32 	%r1911, [%rd53];
	ld.global.u32 	%r1910, [%rd53+128];
	ld.global.u32 	%r1909, [%rd53+256];
	ld.global.u32 	%r1908, [%rd53+384];
	ld.global.u32 	%r1907, [%rd53+512];
	ld.global.u32 	%r1906, [%rd53+640];
	ld.global.u32 	%r1905, [%rd53+768];
	ld.global.u32 	%r1904, [%rd53+896];
	ld.global.u32 	%r1903, [%rd53+1024];
	ld.global.u32 	%r1902, [%rd53+1152];
	ld.global.u32 	%r1901, [%rd53+1280];
	ld.global.u32 	%r1900, [%rd53+1408];
	ld.global.u32 	%r1899, [%rd53+1536];
	ld.global.u32 	%r1898, [%rd53+1664];
	ld.global.u32 	%r1897, [%rd53+1792];
	ld.global.u32 	%r1896, [%rd53+1920];
	ld.global.u32 	%r1895, [%rd53+2048];
	bra.uni 	$L__BB14_38;
$L__BB14_4:
	cvt.u32.u64 	%r410, %rd4;
	sub.s32 	%r23, %r399, %r410;
	and.b32  	%r411, %r1, 31;
	and.b32  	%r412, %r1, 992;
	mul.lo.s32 	%r413, %r412, 17;
	or.b32  	%r24, %r413, %r411;
	setp.ge.s32 	%p3, %r24, %r23;
	cvt.u64.u32 	%rd54, %r24;
	add.s64 	%rd55, %rd54, %rd4;
	shl.b64 	%rd56, %rd55, 2;
	add.s64 	%rd5, %rd3, %rd56;
	mov.b32 	%r1911, -1;
	@%p3 bra 	$L__BB14_6;
	ld.global.u32 	%r1911, [%rd5];
$L__BB14_6:
	add.s32 	%r415, %r24, 32;
	setp.ge.s32 	%p4, %r415, %r23;
	mov.b32 	%r1910, -1;
	@%p4 bra 	$L__BB14_8;
	ld.global.u32 	%r1910, [%rd5+128];
$L__BB14_8:
	add.s32 	%r417, %r24, 64;
	setp.ge.s32 	%p5, %r417, %r23;
	mov.b32 	%r1909, -1;
	@%p5 bra 	$L__BB14_10;
	ld.global.u32 	%r1909, [%rd5+256];
$L__BB14_10:
	add.s32 	%r419, %r24, 96;
	setp.ge.s32 	%p6, %r419, %r23;
	mov.b32 	%r1908, -1;
	@%p6 bra 	$L__BB14_12;
	ld.global.u32 	%r1908, [%rd5+384];
$L__BB14_12:
	add.s32 	%r421, %r24, 128;
	setp.ge.s32 	%p7, %r421, %r23;
	mov.b32 	%r1907, -1;
	@%p7 bra 	$L__BB14_14;
	ld.global.u32 	%r1907, [%rd5+512];
$L__BB14_14:
	add.s32 	%r423, %r24, 160;
	setp.ge.s32 	%p8, %r423, %r23;
	mov.b32 	%r1906, -1;
	@%p8 bra 	$L__BB14_16;
	ld.global.u32 	%r1906, [%rd5+640];
$L__BB14_16:
	add.s32 	%r425, %r24, 192;
	setp.ge.s32 	%p9, %r425, %r23;
	mov.b32 	%r1905, -1;
	@%p9 bra 	$L__BB14_18;
	ld.global.u32 	%r1905, [%rd5+768];
$L__BB14_18:
	add.s32 	%r427, %r24, 224;
	setp.ge.s32 	%p10, %r427, %r23;
	mov.b32 	%r1904, -1;
	@%p10 bra 	$L__BB14_20;
	ld.global.u32 	%r1904, [%rd5+896];
$L__BB14_20:
	add.s32 	%r429, %r24, 256;
	setp.ge.s32 	%p11, %r429, %r23;
	mov.b32 	%r1903, -1;
	@%p11 bra 	$L__BB14_22;
	ld.global.u32 	%r1903, [%rd5+1024];
$L__BB14_22:
	add.s32 	%r431, %r24, 288;
	setp.ge.s32 	%p12, %r431, %r23;
	mov.b32 	%r1902, -1;
	@%p12 bra 	$L__BB14_24;
	ld.global.u32 	%r1902, [%rd5+1152];
$L__BB14_24:
	add.s32 	%r433, %r24, 320;
	setp.ge.s32 	%p13, %r433, %r23;
	mov.b32 	%r1901, -1;
	@%p13 bra 	$L__BB14_26;
	ld.global.u32 	%r1901, [%rd5+1280];
$L__BB14_26:
	add.s32 	%r435, %r24, 352;
	setp.ge.s32 	%p14, %r435, %r23;
	mov.b32 	%r1900, -1;
	@%p14 bra 	$L__BB14_28;
	ld.global.u32 	%r1900, [%rd5+1408];
$L__BB14_28:
	add.s32 	%r437, %r24, 384;
	setp.ge.s32 	%p15, %r437, %r23;
	mov.b32 	%r1899, -1;
	@%p15 bra 	$L__BB14_30;
	ld.global.u32 	%r1899, [%rd5+1536];
$L__BB14_30:
	add.s32 	%r439, %r24, 416;
	setp.ge.s32 	%p16, %r439, %r23;
	mov.b32 	%r1898, -1;
	@%p16 bra 	$L__BB14_32;
	ld.global.u32 	%r1898, [%rd5+1664];
$L__BB14_32:
	add.s32 	%r441, %r24, 448;
	setp.ge.s32 	%p17, %r441, %r23;
	mov.b32 	%r1897, -1;
	@%p17 bra 	$L__BB14_34;
	ld.global.u32 	%r1897, [%rd5+1792];
$L__BB14_34:
	add.s32 	%r443, %r24, 480;
	setp.ge.s32 	%p18, %r443, %r23;
	mov.b32 	%r1896, -1;
	@%p18 bra 	$L__BB14_36;
	ld.global.u32 	%r1896, [%rd5+1920];
$L__BB14_36:
	add.s32 	%r445, %r24, 512;
	setp.ge.s32 	%p19, %r445, %r23;
	mov.b32 	%r1895, -1;
	@%p19 bra 	$L__BB14_38;
	ld.global.u32 	%r1895, [%rd5+2048];
$L__BB14_38:
	mov.b32 	%r446, -1;
	shl.b32 	%r447, %r446, %r401;
	not.b32 	%r75, %r447;
	shl.b32 	%r448, %r2, 10;
	mov.u32 	%r449, _ZZN3cub18CUB_300001_SM_10006detail10radix_sort29DeviceRadixSortOnesweepKernelINS1_5radix10policy_hubIjjyE10Policy1000ELNS0_9SortOrderE0EjjyiiNS1_21identity_decomposer_tEEEvPT5_SB_PT3_PKSC_PT1_PKSG_PT2_PKSK_T4_iiT6_E1s;
	add.s32 	%r76, %r449, %r448;
	setp.gt.s32 	%p20, %r402, 255;
	@%p20 bra 	$L__BB14_51;
	max.s32 	%r450, %r402, 224;
	sub.s32 	%r451, %r450, %r402;
	add.s32 	%r452, %r451, 31;
	shr.u32 	%r453, %r452, 5;
	add.s32 	%r77, %r453, 1;
	and.b32  	%r78, %r77, 15;
	setp.lt.u32 	%p21, %r452, 480;
	mov.u32 	%r1915, %r402;
	@%p21 bra 	$L__BB14_42;
	and.b32  	%r454, %r77, 268435440;
	neg.s32 	%r1913, %r454;
	shl.b32 	%r456, %r402, 2;
	add.s32 	%r457, %r448, %r456;
	add.s32 	%r459, %r457, %r449;
	add.s32 	%r1912, %r459, 1024;
	mov.u32 	%r1915, %r402;
$L__BB14_41:
	.pragma "nounroll";
	mov.b32 	%r460, 0;
	st.shared.u32 	[%r1912+-1024], %r460;
	st.shared.u32 	[%r1912+-896], %r460;
	st.shared.u32 	[%r1912+-768], %r460;
	st.shared.u32 	[%r1912+-640], %r460;
	st.shared.u32 	[%r1912+-512], %r460;
	st.shared.u32 	[%r1912+-384], %r460;
	st.shared.u32 	[%r1912+-256], %r460;
	st.shared.u32 	[%r1912+-128], %r460;
	st.shared.u32 	[%r1912], %r460;
	st.shared.u32 	[%r1912+128], %r460;
	st.shared.u32 	[%r1912+256], %r460;
	st.shared.u32 	[%r1912+384], %r460;
	st.shared.u32 	[%r1912+512], %r460;
	st.shared.u32 	[%r1912+640], %r460;
	st.shared.u32 	[%r1912+768], %r460;
	st.shared.u32 	[%r1912+896], %r460;
	add.s32 	%r1915, %r1915, 512;
	add.s32 	%r1913, %r1913, 16;
	add.s32 	%r1912, %r1912, 2048;
	setp.ne.s32 	%p22, %r1913, 0;
	@%p22 bra 	$L__BB14_41;
$L__BB14_42:
	setp.eq.s32 	%p23, %r78, 0;
	@%p23 bra 	$L__BB14_51;
	and.b32  	%r88, %r77, 7;
	setp.lt.u32 	%p24, %r78, 8;
	@%p24 bra 	$L__BB14_45;
	shl.b32 	%r461, %r1915, 2;
	add.s32 	%r462, %r76, %r461;
	mov.b32 	%r463, 0;
	st.shared.u32 	[%r462], %r463;
	st.shared.u32 	[%r462+128], %r463;
	st.shared.u32 	[%r462+256], %r463;
	st.shared.u32 	[%r462+384], %r463;
	st.shared.u32 	[%r462+512], %r463;
	st.shared.u32 	[%r462+640], %r463;
	st.shared.u32 	[%r462+768], %r463;
	st.shared.u32 	[%r462+896], %r463;
	add.s32 	%r1915, %r1915, 256;
$L__BB14_45:
	setp.eq.s32 	%p25, %r88, 0;
	@%p25 bra 	$L__BB14_51;
	and.b32  	%r91, %r77, 3;
	setp.lt.u32 	%p26, %r88, 4;
	@%p26 bra 	$L__BB14_48;
	shl.b32 	%r464, %r1915, 2;
	add.s32 	%r465, %r76, %r464;
	mov.b32 	%r466, 0;
	st.shared.u32 	[%r465], %r466;
	st.shared.u32 	[%r465+128], %r466;
	st.shared.u32 	[%r465+256], %r466;
	st.shared.u32 	[%r465+384], %r466;
	add.s32 	%r1915, %r1915, 128;
$L__BB14_48:
	setp.eq.s32 	%p27, %r91, 0;
	@%p27 bra 	$L__BB14_51;
	shl.b32 	%r468, %r1915, 2;
	add.s32 	%r469, %r448, %r468;
	add.s32 	%r1919, %r449, %r469;
	neg.s32 	%r1918, %r91;
$L__BB14_50:
	.pragma "nounroll";
	mov.b32 	%r471, 0;
	st.shared.u32 	[%r1919], %r471;
	add.s32 	%r1919, %r1919, 128;
	add.s32 	%r1918, %r1918, 1;
	setp.ne.s32 	%p28, %r1918, 0;
	@%p28 bra 	$L__BB14_50;
$L__BB14_51:
	bar.warp.sync 	-1;
	shr.u32 	%r473, %r1911, %r400;
	and.b32  	%r100, %r473, %r75;
	shl.b32 	%r474, %r1, 5;
	and.b32  	%r475, %r474, 31744;
	mov.u32 	%r476, _ZZN3cub18CUB_300001_SM_10006detail10radix_sort29DeviceRadixSortOnesweepKernelINS1_5radix10policy_hubIjjyE10Policy1000ELNS0_9SortOrderE0EjjyiiNS1_21identity_decomposer_tEEEvPT5_SB_PT3_PKSC_PT1_PKSG_PT2_PKSK_T4_iiT6_E1s;
	add.s32 	%r477, %r476, %r475;
	shl.b32 	%r478, %r100, 2;
	add.s32 	%r101, %r477, %r478;
	atom.shared.add.u32 	%r479, [%r101], 1;
	shr.u32 	%r480, %r1910, %r400;
	and.b32  	%r481, %r480, %r75;
	shl.b32 	%r482, %r481, 2;
	add.s32 	%r102, %r477, %r482;
	atom.shared.add.u32 	%r483, [%r102], 1;
	shr.u32 	%r484, %r1909, %r400;
	and.b32  	%r485, %r484, %r75;
	shl.b32 	%r486, %r485, 2;
	add.s32 	%r103, %r477, %r486;
	atom.shared.add.u32 	%r487, [%r103], 1;
	shr.u32 	%r488, %r1908, %r400;
	and.b32  	%r489, %r488, %r75;
	shl.b32 	%r490, %r489, 2;
	add.s32 	%r104, %r477, %r490;
	atom.shared.add.u32 	%r491, [%r104], 1;
	shr.u32 	%r492, %r1907, %r400;
	and.b32  	%r493, %r492, %r75;
	shl.b32 	%r494, %r493, 2;
	add.s32 	%r105, %r477, %r494;
	atom.shared.add.u32 	%r495, [%r105], 1;
	shr.u32 	%r496, %r1906, %r400;
	and.b32  	%r497, %r496, %r75;
	shl.b32 	%r498, %r497, 2;
	add.s32 	%r106, %r477, %r498;
	atom.shared.add.u32 	%r499, [%r106], 1;
	shr.u32 	%r500, %r1905, %r400;
	and.b32  	%r501, %r500, %r75;
	shl.b32 	%r502, %r501, 2;
	add.s32 	%r107, %r477, %r502;
	atom.shared.add.u32 	%r503, [%r107], 1;
	shr.u32 	%r504, %r1904, %r400;
	and.b32  	%r505, %r504, %r75;
	shl.b32 	%r506, %r505, 2;
	add.s32 	%r108, %r477, %r506;
	atom.shared.add.u32 	%r507, [%r108], 1;
	shr.u32 	%r508, %r1903, %r400;
	and.b32  	%r509, %r508, %r75;
	shl.b32 	%r510, %r509, 2;
	add.s32 	%r109, %r477, %r510;
	atom.shared.add.u32 	%r511, [%r109], 1;
	shr.u32 	%r512, %r1902, %r400;
	and.b32  	%r513, %r512, %r75;
	shl.b32 	%r514, %r513, 2;
	add.s32 	%r110, %r477, %r514;
	atom.shared.add.u32 	%r515, [%r110], 1;
	shr.u32 	%r516, %r1901, %r400;
	and.b32  	%r517, %r516, %r75;
	shl.b32 	%r518, %r517, 2;
	add.s32 	%r111, %r477, %r518;
	atom.shared.add.u32 	%r519, [%r111], 1;
	shr.u32 	%r520, %r1900, %r400;
	and.b32  	%r521, %r520, %r75;
	shl.b32 	%r522, %r521, 2;
	add.s32 	%r112, %r477, %r522;
	atom.shared.add.u32 	%r523, [%r112], 1;
	shr.u32 	%r524, %r1899, %r400;
	and.b32  	%r525, %r524, %r75;
	shl.b32 	%r526, %r525, 2;
	add.s32 	%r527, %r477, %r526;
	atom.shared.add.u32 	%r528, [%r527], 1;
	shr.u32 	%r529, %r1898, %r400;
	and.b32  	%r530, %r529, %r75;
	shl.b32 	%r531, %r530, 2;
	add.s32 	%r113, %r477, %r531;
	atom.shared.add.u32 	%r532, [%r113], 1;
	shr.u32 	%r533, %r1897, %r400;
	and.b32  	%r534, %r533, %r75;
	shl.b32 	%r535, %r534, 2;
	add.s32 	%r114, %r477, %r535;
	atom.shared.add.u32 	%r536, [%r114], 1;
	shr.u32 	%r537, %r1896, %r400;
	and.b32  	%r538, %r537, %r75;
	shl.b32 	%r539, %r538, 2;
	add.s32 	%r115, %r477, %r539;
	atom.shared.add.u32 	%r540, [%r115], 1;
	shr.u32 	%r541, %r1895, %r400;
	and.b32  	%r542, %r541, %r75;
	shl.b32 	%r543, %r542, 2;
	add.s32 	%r116, %r477, %r543;
	atom.shared.add.u32 	%r544, [%r116], 1;
	bar.sync 	0;
	setp.gt.u32 	%p29, %r1, 255;
	shl.b32 	%r545, %r1, 2;
	add.s32 	%r117, %r476, %r545;
	mov.b32 	%r1920, 0;
	@%p29 bra 	$L__BB14_53;
	ld.shared.u32 	%r546, [%r117];
	mov.b32 	%r547, 0;
	st.shared.u32 	[%r117], %r547;
	ld.shared.u32 	%r548, [%r117+1024];
	st.shared.u32 	[%r117+1024], %r546;
	add.s32 	%r549, %r548, %r546;
	ld.shared.u32 	%r550, [%r117+2048];
	st.shared.u32 	[%r117+2048], %r549;
	add.s32 	%r551, %r550, %r549;
	ld.shared.u32 	%r552, [%r117+3072];
	st.shared.u32 	[%r117+3072], %r551;
	add.s32 	%r553, %r552, %r551;
	ld.shared.u32 	%r554, [%r117+4096];
	st.shared.u32 	[%r117+4096], %r553;
	add.s32 	%r555, %r554, %r553;
	ld.shared.u32 	%r556, [%r117+5120];
	st.shared.u32 	[%r117+5120], %r555;
	add.s32 	%r557, %r556, %r555;
	ld.shared.u32 	%r558, [%r117+6144];
	st.shared.u32 	[%r117+6144], %r557;
	add.s32 	%r559, %r558, %r557;
	ld.shared.u32 	%r560, [%r117+7168];
	st.shared.u32 	[%r117+7168], %r559;
	add.s32 	%r561, %r560, %r559;
	ld.shared.u32 	%r562, [%r117+8192];
	st.shared.u32 	[%r117+8192], %r561;
	add.s32 	%r563, %r562, %r561;
	ld.shared.u32 	%r564, [%r117+9216];
	st.shared.u32 	[%r117+9216], %r563;
	add.s32 	%r565, %r564, %r563;
	ld.shared.u32 	%r566, [%r117+10240];
	st.shared.u32 	[%r117+10240], %r565;
	add.s32 	%r567, %r566, %r565;
	ld.shared.u32 	%r568, [%r117+11264];
	st.shared.u32 	[%r117+11264], %r567;
	add.s32 	%r1920, %r568, %r567;
$L__BB14_53:
	ld.param.u64 	%rd360, [_ZN3cub18CUB_300001_SM_10006detail10radix_sort29DeviceRadixSortOnesweepKernelINS1_5radix10policy_hubIjjyE10Policy1000ELNS0_9SortOrderE0EjjyiiNS1_21identity_decomposer_tEEEvPT5_SB_PT3_PKSC_PT1_PKSG_PT2_PKSK_T4_iiT6__param_0];
	shl.b32 	%r569, %r4, 8;
	add.s32 	%r570, %r569, %r1;
	cvta.to.global.u64 	%rd6, %rd360;
	mul.wide.s32 	%rd57, %r570, 4;
	add.s64 	%rd7, %rd6, %rd57;
	@%p29 bra 	$L__BB14_55;
	or.b32  	%r571, %r1920, 1073741824;
	st.volatile.global.u32 	[%rd7], %r571;
$L__BB14_55:
	ld.param.u64 	%rd369, [_ZN3cub18CUB_300001_SM_10006detail10radix_sort29DeviceRadixSortOnesweepKernelINS1_5radix10policy_hubIjjyE10Policy1000ELNS0_9SortOrderE0EjjyiiNS1_21identity_decomposer_tEEEvPT5_SB_PT3_PKSC_PT1_PKSG_PT2_PKSK_T4_iiT6__param_7];
	ld.param.u64 	%rd367, [_ZN3cub18CUB_300001_SM_10006detail10radix_sort29DeviceRadixSortOnesweepKernelINS1_5radix10policy_hubIjjyE10Policy1000ELNS0_9SortOrderE0EjjyiiNS1_21identity_decomposer_tEEEvPT5_SB_PT3_PKSC_PT1_PKSG_PT2_PKSK_T4_iiT6__param_3];
	ld.param.u64 	%rd363, [_ZN3cub18CUB_300001_SM_10006detail10radix_sort29DeviceRadixSortOnesweepKernelINS1_5radix10policy_hubIjjyE10Policy1000ELNS0_9SortOrderE0EjjyiiNS1_21identity_decomposer_tEEEvPT5_SB_PT3_PKSC_PT1_PKSG_PT2_PKSK_T4_iiT6__param_2];
	setp.lt.u32 	%p31, %r1, 256;
	setp.eq.s32 	%p32, %r1920, 6528;
	and.pred  	%p33, %p31, %p32;
	selp.u32 	%r572, 1, 0, %p33;
	{ 
	.reg .pred 	%p1; 
	.reg .pred 	%p2; 
	setp.ne.u32 	%p1, %r572, 0; 
	bar.red.or.pred 	%p2, 0, %p1; 
	selp.u32 	%r573, 1, 0, %p2; 
	}
	setp.eq.s32 	%p34, %r573, 0;
	and.b32  	%r574, %r1, 992;
	and.b32  	%r575, %r1, 31;
	mul.lo.s32 	%r576, %r574, 17;
	or.b32  	%r577, %r576, %r575;
	cvt.u64.u32 	%rd8, %r577;
	mul.lo.s32 	%r578, %r4, 6528;
	cvt.s64.s32 	%rd58, %r578;
	add.s64 	%rd59, %rd8, %rd58;
	cvta.to.global.u64 	%rd60, %rd369;
	shl.b64 	%rd61, %rd59, 2;
	add.s64 	%rd9, %rd60, %rd61;
	cvt.u64.u32 	%rd10, %r1;
	cvta.to.global.u64 	%rd62, %rd363;
	mul.wide.u32 	%rd63, %r1, 8;
	add.s64 	%rd11, %rd62, %rd63;
	cvta.to.global.u64 	%rd64, %rd367;
	add.s64 	%rd12, %rd64, %rd63;
	@%p34 bra 	$L__BB14_175;
	shl.b32 	%r579, %r1, 3;
	mov.u32 	%r580, _ZZN3cub18CUB_300001_SM_10006detail10radix_sort29DeviceRadixSortOnesweepKernelINS1_5radix10policy_hubIjjyE10Policy1000ELNS0_9SortOrderE0EjjyiiNS1_21identity_decomposer_tEEEvPT5_SB_PT3_PKSC_PT1_PKSG_PT2_PKSK_T4_iiT6_E1s;
	add.s32 	%r581, %r580, %r579;
	add.s32 	%r120, %r581, 26112;
	@%p29 bra 	$L__BB14_64;
	ld.global.u64 	%rd65, [%rd12];
	setp.gt.u32 	%p36, %r1, %r100;
	selp.b64 	%rd66, 6528, 0, %p36;
	sub.s64 	%rd370, %rd65, %rd66;
	st.shared.u64 	[%r120], %rd370;
	setp.lt.s32 	%p37, %r4, 1;
	mov.u32 	%r1924, %r1920;
	@%p37 bra 	$L__BB14_63;
	mov.b32 	%r1922, -1;
	mov.u32 	%r1921, %r4;
	mov.u32 	%r1924, %r1920;
$L__BB14_59:
	add.s32 	%r124, %r1921, -1;
	shl.b32 	%r583, %r124, 8;
	add.s32 	%r584, %r583, %r1;
	mul.wide.s32 	%rd67, %r584, 4;
	add.s64 	%rd14, %rd6, %rd67;
$L__BB14_60:
	membar.cta;
	ld.volatile.global.u32 	%r125, [%rd14];
	setp.eq.s32 	%p38, %r125, 0;
	@%p38 bra 	$L__BB14_60;
	and.b32  	%r585, %r125, 1073741823;
	add.s32 	%r1924, %r585, %r1924;
	setp.gt.s32 	%p39, %r125, -1;
	vote.sync.ballot.b32 	%r1922, %p39, %r1922;
	setp.gt.u32 	%p41, %r1921, 1;
	and.pred  	%p42, %p39, %p41;
	mov.u32 	%r1921, %r124;
	@%p42 bra 	$L__BB14_59;
	ld.shared.u64 	%rd370, [%r120];
$L__BB14_63:
	or.b32  	%r586, %r1924, -2147483648;
	st.volatile.global.u32 	[%rd7], %r586;
	sub.s32 	%r587, %r1924, %r1920;
	cvt.s64.s32 	%rd68, %r587;
	add.s64 	%rd69, %rd370, %rd68;
	st.shared.u64 	[%r120], %rd69;
$L__BB14_64:
	ld.param.u64 	%rd364, [_ZN3cub18CUB_300001_SM_10006detail10radix_sort29DeviceRadixSortOnesweepKernelINS1_5radix10policy_hubIjjyE10Policy1000ELNS0_9SortOrderE0EjjyiiNS1_21identity_decomposer_tEEEvPT5_SB_PT3_PKSC_PT1_PKSG_PT2_PKSK_T4_iiT6__param_2];
	setp.lt.s32 	%p44, %r5, %r399;
	setp.eq.s64 	%p45, %rd364, 0;
	or.pred  	%p46, %p45, %p44;
	or.pred  	%p47, %p29, %p46;
	@%p47 bra 	$L__BB14_66;
	ld.shared.u64 	%rd70, [%r120];
	setp.gt.u32 	%p48, %r1, %r100;
	selp.b64 	%rd71, 6528, 0, %p48;
	cvt.s64.s32 	%rd72, %r1920;
	add.s64 	%rd73, %rd71, %rd72;
	add.s64 	%rd74, %rd73, %rd70;
	st.global.u64 	[%rd11], %rd74;
$L__BB14_66:
	setp.gt.s32 	%p49, %r5, %r399;
	bar.sync 	0;
	shl.b32 	%r588, %r100, 3;
	mov.u32 	%r589, _ZZN3cub18CUB_300001_SM_10006detail10radix_sort29DeviceRadixSortOnesweepKernelINS1_5radix10policy_hubIjjyE10Policy1000ELNS0_9SortOrderE0EjjyiiNS1_21identity_decomposer_tEEEvPT5_SB_PT3_PKSC_PT1_PKSG_PT2_PKSK_T4_iiT6_E1s;
	add.s32 	%r590, %r589, %r588;
	ld.shared.u64 	%rd17, [%r590+26112];
	@%p49 bra 	$L__BB14_68;
	add.s64 	%rd75, %rd17, %rd8;
	shl.b64 	%rd76, %rd75, 2;
	add.s64 	%rd77, %rd2, %rd76;
	st.global.u32 	[%rd77], %r1911;
	st.global.u32 	[%rd77+128], %r1910;
	st.global.u32 	[%rd77+256], %r1909;
	st.global.u32 	[%rd77+384], %r1908;
	st.global.u32 	[%rd77+512], %r1907;
	st.global.u32 	[%rd77+640], %r1906;
	st.global.u32 	[%rd77+768], %r1905;
	st.global.u32 	[%rd77+896], %r1904;
	st.global.u32 	[%rd77+1024], %r1903;
	st.global.u32 	[%rd77+1152], %r1902;
	st.global.u32 	[%rd77+1280], %r1901;
	st.global.u32 	[%rd77+1408], %r1900;
	st.global.u32 	[%rd77+1536], %r1899;
	st.global.u32 	[%rd77+1664], %r1898;
	st.global.u32 	[%rd77+1792], %r1897;
	st.global.u32 	[%rd77+1920], %r1896;
	st.global.u32 	[%rd77+2048], %r1895;
	bra.uni 	$L__BB14_102;
$L__BB14_68:
	cvt.u32.u64 	%r591, %rd8;
	mad.lo.s32 	%r129, %r4, -6528, %r399;
	setp.ge.s32 	%p50, %r591, %r129;
	add.s64 	%rd78, %rd17, %rd8;
	shl.b64 	%rd79, %rd78, 2;
	add.s64 	%rd18, %rd2, %rd79;
	@%p50 bra 	$L__BB14_70;
	st.global.u32 	[%rd18], %r1911;
$L__BB14_70:
	cvt.u32.u64 	%r592, %rd8;
	add.s32 	%r593, %r592, 32;
	setp.ge.s32 	%p51, %r593, %r129;
	@%p51 bra 	$L__BB14_72;
	st.global.u32 	[%rd18+128], %r1910;
$L__BB14_72:
	cvt.u32.u64 	%r594, %rd8;
	add.s32 	%r595, %r594, 64;
	setp.ge.s32 	%p52, %r595, %r129;
	@%p52 bra 	$L__BB14_74;
	st.global.u32 	[%rd18+256], %r1909;
$L__BB14_74:
	cvt.u32.u64 	%r596, %rd8;
	add.s32 	%r597, %r596, 96;
	setp.ge.s32 	%p53, %r597, %r129;
	@%p53 bra 	$L__BB14_76;
	st.global.u32 	[%rd18+384], %r1908;
$L__BB14_76:
	cvt.u32.u64 	%r598, %rd8;
	add.s32 	%r599, %r598, 128;
	setp.ge.s32 	%p54, %r599, %r129;
	@%p54 bra 	$L__BB14_78;
	st.global.u32 	[%rd18+512], %r1907;
$L__BB14_78:
	cvt.u32.u64 	%r600, %rd8;
	add.s32 	%r601, %r600, 160;
	setp.ge.s32 	%p55, %r601, %r129;
	@%p55 bra 	$L__BB14_80;
	st.global.u32 	[%rd18+640], %r1906;
$L__BB14_80:
	cvt.u32.u64 	%r602, %rd8;
	add.s32 	%r603, %r602, 192;
	setp.ge.s32 	%p56, %r603, %r129;
	@%p56 bra 	$L__BB14_82;
	st.global.u32 	[%rd18+768], %r1905;
$L__BB14_82:
	cvt.u32.u64 	%r604, %rd8;
	add.s32 	%r605, %r604, 224;
	setp.ge.s32 	%p57, %r605, %r129;
	@%p57 bra 	$L__BB14_84;
	st.global.u32 	[%rd18+896], %r1904;
$L__BB14_84:
	cvt.u32.u64 	%r606, %rd8;
	add.s32 	%r607, %r606, 256;
	setp.ge.s32 	%p58, %r607, %r129;
	@%p58 bra 	$L__BB14_86;
	st.global.u32 	[%rd18+1024], %r1903;
$L__BB14_86:
	cvt.u32.u64 	%r608, %rd8;
	add.s32 	%r609, %r608, 288;
	setp.ge.s32 	%p59, %r609, %r129;
	@%p59 bra 	$L__BB14_88;
	st.global.u32 	[%rd18+1152], %r1902;
$L__BB14_88:
	cvt.u32.u64 	%r610, %rd8;
	add.s32 	%r611, %r610, 320;
	setp.ge.s32 	%p60, %r611, %r129;
	@%p60 bra 	$L__BB14_90;
	st.global.u32 	[%rd18+1280], %r1901;
$L__BB14_90:
	cvt.u32.u64 	%r612, %rd8;
	add.s32 	%r613, %r612, 352;
	setp.ge.s32 	%p61, %r613, %r129;
	@%p61 bra 	$L__BB14_92;
	st.global.u32 	[%rd18+1408], %r1900;
$L__BB14_92:
	cvt.u32.u64 	%r614, %rd8;
	add.s32 	%r615, %r614, 384;
	setp.ge.s32 	%p62, %r615, %r129;
	@%p62 bra 	$L__BB14_94;
	st.global.u32 	[%rd18+1536], %r1899;
$L__BB14_94:
	cvt.u32.u64 	%r616, %rd8;
	add.s32 	%r617, %r616, 416;
	setp.ge.s32 	%p63, %r617, %r129;
	@%p63 bra 	$L__BB14_96;
	st.global.u32 	[%rd18+1664], %r1898;
$L__BB14_96:
	cvt.u32.u64 	%r618, %rd8;
	add.s32 	%r619, %r618, 448;
	setp.ge.s32 	%p64, %r619, %r129;
	@%p64 bra 	$L__BB14_98;
	st.global.u32 	[%rd18+1792], %r1897;
$L__BB14_98:
	cvt.u32.u64 	%r620, %rd8;
	add.s32 	%r621, %r620, 480;
	setp.ge.s32 	%p65, %r621, %r129;
	@%p65 bra 	$L__BB14_100;
	st.global.u32 	[%rd18+1920], %r1896;
$L__BB14_100:
	cvt.u32.u64 	%r622, %rd8;
	add.s32 	%r623, %r622, 512;
	setp.ge.s32 	%p66, %r623, %r129;
	@%p66 bra 	$L__BB14_102;
	st.global.u32 	[%rd18+2048], %r1895;
$L__BB14_102:
	@%p49 bra 	$L__BB14_104;
	ld.global.u32 	%r1957, [%rd9];
	ld.global.u32 	%r1956, [%rd9+128];
	ld.global.u32 	%r1955, [%rd9+256];
	ld.global.u32 	%r1954, [%rd9+384];
	ld.global.u32 	%r1953, [%rd9+512];
	ld.global.u32 	%r1952, [%rd9+640];
	ld.global.u32 	%r1951, [%rd9+768];
	ld.global.u32 	%r1950, [%rd9+896];
	ld.global.u32 	%r1949, [%rd9+1024];
	ld.global.u32 	%r1948, [%rd9+1152];
	ld.global.u32 	%r1947, [%rd9+1280];
	ld.global.u32 	%r1946, [%rd9+1408];
	ld.global.u32 	%r1945, [%rd9+1536];
	ld.global.u32 	%r1944, [%rd9+1664];
	ld.global.u32 	%r1943, [%rd9+1792];
	ld.global.u32 	%r1942, [%rd9+1920];
	ld.global.u32 	%r1941, [%rd9+2048];
	bra.uni 	$L__BB14_138;
$L__BB14_104:
	cvt.u32.u64 	%r625, %rd8;
	mul.lo.s32 	%r626, %r4, 6528;
	sub.s32 	%r147, %r399, %r626;
	setp.ge.s32 	%p68, %r625, %r147;
	@%p68 bra 	$L__BB14_106;
	ld.global.u32 	%r1957, [%rd9];
$L__BB14_106:
	cvt.u32.u64 	%r628, %rd8;
	add.s32 	%r629, %r628, 32;
	setp.ge.s32 	%p69, %r629, %r147;
	@%p69 bra 	$L__BB14_108;
	ld.global.u32 	%r1956, [%rd9+128];
$L__BB14_108:
	cvt.u32.u64 	%r631, %rd8;
	add.s32 	%r632, %r631, 64;
	setp.ge.s32 	%p70, %r632, %r147;
	@%p70 bra 	$L__BB14_110;
	ld.global.u32 	%r1955, [%rd9+256];
$L__BB14_110:
	cvt.u32.u64 	%r634, %rd8;
	add.s32 	%r635, %r634, 96;
	setp.ge.s32 	%p71, %r635, %r147;
	@%p71 bra 	$L__BB14_112;
	ld.global.u32 	%r1954, [%rd9+384];
$L__BB14_112:
	cvt.u32.u64 	%r637, %rd8;
	add.s32 	%r638, %r637, 128;
	setp.ge.s32 	%p72, %r638, %r147;
	@%p72 bra 	$L__BB14_114;
	ld.global.u32 	%r1953, [%rd9+512];
$L__BB14_114:
	cvt.u32.u64 	%r640, %rd8;
	add.s32 	%r641, %r640, 160;
	setp.ge.s32 	%p73, %r641, %r147;
	@%p73 bra 	$L__BB14_116;
	ld.global.u32 	%r1952, [%rd9+640];
$L__BB14_116:
	cvt.u32.u64 	%r643, %rd8;
	add.s32 	%r644, %r643, 192;
	setp.ge.s32 	%p74, %r644, %r147;
	@%p74 bra 	$L__BB14_118;
	ld.global.u32 	%r1951, [%rd9+768];
$L__BB14_118:
	cvt.u32.u64 	%r646, %rd8;
	add.s32 	%r647, %r646, 224;
	setp.ge.s32 	%p75, %r647, %r147;
	@%p75 bra 	$L__BB14_120;
	ld.global.u32 	%r1950, [%rd9+896];
$L__BB14_120:
	cvt.u32.u64 	%r649, %rd8;
	add.s32 	%r650, %r649, 256;
	setp.ge.s32 	%p76, %r650, %r147;
	@%p76 bra 	$L__BB14_122;
	ld.global.u32 	%r1949, [%rd9+1024];
$L__BB14_122:
	cvt.u32.u64 	%r652, %rd8;
	add.s32 	%r653, %r652, 288;
	setp.ge.s32 	%p77, %r653, %r147;
	@%p77 bra 	$L__BB14_124;
	ld.global.u32 	%r1948, [%rd9+1152];
$L__BB14_124:
	cvt.u32.u64 	%r655, %rd8;
	add.s32 	%r656, %r655, 320;
	setp.ge.s32 	%p78, %r656, %r147;
	@%p78 bra 	$L__BB14_126;
	ld.global.u32 	%r1947, [%rd9+1280];
$L__BB14_126:
	cvt.u32.u64 	%r658, %rd8;
	add.s32 	%r659, %r658, 352;
	setp.ge.s32 	%p79, %r659, %r147;
	@%p79 bra 	$L__BB14_128;
	ld.global.u32 	%r1946, [%rd9+1408];
$L__BB14_128:
	cvt.u32.u64 	%r661, %rd8;
	add.s32 	%r662, %r661, 384;
	setp.ge.s32 	%p80, %r662, %r147;
	@%p80 bra 	$L__BB14_130;
	ld.global.u32 	%r1945, [%rd9+1536];
$L__BB14_130:
	cvt.u32.u64 	%r664, %rd8;
	add.s32 	%r665, %r664, 416;
	setp.ge.s32 	%p81, %r665, %r147;
	@%p81 bra 	$L__BB14_132;
	ld.global.u32 	%r1944, [%rd9+1664];
$L__BB14_132:
	cvt.u32.u64 	%r667, %rd8;
	add.s32 	%r668, %r667, 448;
	setp.ge.s32 	%p82, %r668, %r147;
	@%p82 bra 	$L__BB14_134;
	ld.global.u32 	%r1943, [%rd9+1792];
$L__BB14_134:
	cvt.u32.u64 	%r670, %rd8;
	add.s32 	%r671, %r670, 480;
	setp.ge.s32 	%p83, %r671, %r147;
	@%p83 bra 	$L__BB14_136;
	ld.global.u32 	%r1942, [%rd9+1920];
$L__BB14_136:
	cvt.u32.u64 	%r673, %rd8;
	add.s32 	%r674, %r673, 512;
	setp.ge.s32 	%p84, %r674, %r147;
	@%p84 bra 	$L__BB14_138;
	ld.global.u32 	%r1941, [%rd9+2048];
$L__BB14_138:
	@%p49 bra 	$L__BB14_140;
	add.s64 	%rd80, %rd17, %rd8;
	shl.b64 	%rd81, %rd80, 2;
	add.s64 	%rd82, %rd1, %rd81;
	st.global.u32 	[%rd82], %r1957;
	st.global.u32 	[%rd82+128], %r1956;
	st.global.u32 	[%rd82+256], %r1955;
	st.global.u32 	[%rd82+384], %r1954;
	st.global.u32 	[%rd82+512], %r1953;
	st.global.u32 	[%rd82+640], %r1952;
	st.global.u32 	[%rd82+768], %r1951;
	st.global.u32 	[%rd82+896], %r1950;
	st.global.u32 	[%rd82+1024], %r1949;
	st.global.u32 	[%rd82+1152], %r1948;
	st.global.u32 	[%rd82+1280], %r1947;
	st.global.u32 	[%rd82+1408], %r1946;
	st.global.u32 	[%rd82+1536], %r1945;
	st.global.u32 	[%rd82+1664], %r1944;
	st.global.u32 	[%rd82+1792], %r1943;
	st.global.u32 	[%rd82+1920], %r1942;
	st.global.u32 	[%rd82+2048], %r1941;
	bra.uni 	$L__BB14_174;
$L__BB14_140:
	cvt.u32.u64 	%r675, %rd8;
	mad.lo.s32 	%r198, %r4, -6528, %r399;
	setp.ge.s32 	%p86, %r675, %r198;
	add.s64 	%rd83, %rd17, %rd8;
	shl.b64 	%rd84, %rd83, 2;
	add.s64 	%rd19, %rd1, %rd84;
	@%p86 bra 	$L__BB14_142;
	st.global.u32 	[%rd19], %r1957;
$L__BB14_142:
	cvt.u32.u64 	%r676, %rd8;
	add.s32 	%r677, %r676, 32;
	setp.ge.s32 	%p87, %r677, %r198;
	@%p87 bra 	$L__BB14_144;
	st.global.u32 	[%rd19+128], %r1956;
$L__BB14_144:
	cvt.u32.u64 	%r678, %rd8;
	add.s32 	%r679, %r678, 64;
	setp.ge.s32 	%p88, %r679, %r198;
	@%p88 bra 	$L__BB14_146;
	st.global.u32 	[%rd19+256], %r1955;
$L__BB14_146:
	cvt.u32.u64 	%r680, %rd8;
	add.s32 	%r681, %r680, 96;
	setp.ge.s32 	%p89, %r681, %r198;
	@%p89 bra 	$L__BB14_148;
	st.global.u32 	[%rd19+384], %r1954;
$L__BB14_148:
	cvt.u32.u64 	%r682, %rd8;
	add.s32 	%r683, %r682, 128;
	setp.ge.s32 	%p90, %r683, %r198;
	@%p90 bra 	$L__BB14_150;
	st.global.u32 	[%rd19+512], %r1953;
$L__BB14_150:
	cvt.u32.u64 	%r684, %rd8;
	add.s32 	%r685, %r684, 160;
	setp.ge.s32 	%p91, %r685, %r198;
	@%p91 bra 	$L__BB14_152;
	st.global.u32 	[%rd19+640], %r1952;
$L__BB14_152:
	cvt.u32.u64 	%r686, %rd8;
	add.s32 	%r687, %r686, 192;
	setp.ge.s32 	%p92, %r687, %r198;
	@%p92 bra 	$L__BB14_154;
	st.global.u32 	[%rd19+768], %r1951;
$L__BB14_154:
	cvt.u32.u64 	%r688, %rd8;
	add.s32 	%r689, %r688, 224;
	setp.ge.s32 	%p93, %r689, %r198;
	@%p93 bra 	$L__BB14_156;
	st.global.u32 	[%rd19+896], %r1950;
$L__BB14_156:
	cvt.u32.u64 	%r690, %rd8;
	add.s32 	%r691, %r690, 256;
	setp.ge.s32 	%p94, %r691, %r198;
	@%p94 bra 	$L__BB14_158;
	st.global.u32 	[%rd19+1024], %r1949;
$L__BB14_158:
	cvt.u32.u64 	%r692, %rd8;
	add.s32 	%r693, %r692, 288;
	setp.ge.s32 	%p95, %r693, %r198;
	@%p95 bra 	$L__BB14_160;
	st.global.u32 	[%rd19+1152], %r1948;
$L__BB14_160:
	cvt.u32.u64 	%r694, %rd8;
	add.s32 	%r695, %r694, 320;
	setp.ge.s32 	%p96, %r695, %r198;
	@%p96 bra 	$L__BB14_162;
	st.global.u32 	[%rd19+1280], %r1947;
$L__BB14_162:
	cvt.u32.u64 	%r696, %rd8;
	add.s32 	%r697, %r696, 352;
	setp.ge.s32 	%p97, %r697, %r198;
	@%p97 bra 	$L__BB14_164;
	st.global.u32 	[%rd19+1408], %r1946;
$L__BB14_164:
	cvt.u32.u64 	%r698, %rd8;
	add.s32 	%r699, %r698, 384;
	setp.ge.s32 	%p98, %r699, %r198;
	@%p98 bra 	$L__BB14_166;
	st.global.u32 	[%rd19+1536], %r1945;
$L__BB14_166:
	cvt.u32.u64 	%r700, %rd8;
	add.s32 	%r701, %r700, 416;
	setp.ge.s32 	%p99, %r701, %r198;
	@%p99 bra 	$L__BB14_168;
	st.global.u32 	[%rd19+1664], %r1944;
$L__BB14_168:
	cvt.u32.u64 	%r702, %rd8;
	add.s32 	%r703, %r702, 448;
	setp.ge.s32 	%p100, %r703, %r198;
	@%p100 bra 	$L__BB14_170;
	st.global.u32 	[%rd19+1792], %r1943;
$L__BB14_170:
	cvt.u32.u64 	%r704, %rd8;
	add.s32 	%r705, %r704, 480;
	setp.ge.s32 	%p101, %r705, %r198;
	@%p101 bra 	$L__BB14_172;
	st.global.u32 	[%rd19+1920], %r1942;
$L__BB14_172:
	cvt.u32.u64 	%r706, %rd8;
	add.s32 	%r707, %r706, 512;
	setp.ge.s32 	%p102, %r707, %r198;
	@%p102 bra 	$L__BB14_174;
	st.global.u32 	[%rd19+2048], %r1941;
$L__BB14_174:
	// begin inline asm
	exit;
	// end inline asm
$L__BB14_175:
	mul.hi.u32 	%r708, %r1, 357913942;
	add.s32 	%r709, %r708, %r1;
	shl.b32 	%r710, %r709, 2;
	mov.u32 	%r711, _ZZN3cub18CUB_300001_SM_10006detail10radix_sort29DeviceRadixSortOnesweepKernelINS1_5radix10policy_hubIjjyE10Policy1000ELNS0_9SortOrderE0EjjyiiNS1_21identity_decomposer_tEEEvPT5_SB_PT3_PKSC_PT1_PKSG_PT2_PKSK_T4_iiT6_E1s;
	add.s32 	%r712, %r711, %r710;
	add.s32 	%r199, %r712, 13328;
	st.shared.u32 	[%r712+13328], %r1920;
	bar.sync 	0;
	setp.gt.u32 	%p103, %r1, 31;
	@%p103 bra 	$L__BB14_177;
	mov.u32 	%r743, _ZZN3cub18CUB_300001_SM_10006detail10radix_sort29DeviceRadixSortOnesweepKernelINS1_5radix10policy_hubIjjyE10Policy1000ELNS0_9SortOrderE0EjjyiiNS1_21identity_decomposer_tEEEvPT5_SB_PT3_PKSC_PT1_PKSG_PT2_PKSK_T4_iiT6_E1s;
	mad.lo.s32 	%r744, %r1, 52, %r743;
	ld.shared.u32 	%r745, [%r744+13328];
	ld.shared.u32 	%r746, [%r744+13332];
	ld.shared.u32 	%r747, [%r744+13336];
	ld.shared.u32 	%r748, [%r744+13340];
	ld.shared.u32 	%r749, [%r744+13344];
	ld.shared.u32 	%r750, [%r744+13348];
	ld.shared.u32 	%r751, [%r744+13352];
	ld.shared.u32 	%r752, [%r744+13356];
	ld.shared.u32 	%r753, [%r744+13360];
	ld.shared.u32 	%r754, [%r744+13364];
	ld.shared.u32 	%r755, [%r744+13368];
	ld.shared.u32 	%r756, [%r744+13372];
	add.s32 	%r757, %r746, %r745;
	add.s32 	%r758, %r757, %r747;
	add.s32 	%r759, %r758, %r748;
	add.s32 	%r760, %r759, %r749;
	add.s32 	%r761, %r760, %r750;
	add.s32 	%r762, %r761, %r751;
	add.s32 	%r763, %r762, %r752;
	add.s32 	%r764, %r763, %r753;
	add.s32 	%r765, %r764, %r754;
	add.s32 	%r766, %r765, %r755;
	add.s32 	%r717, %r766, %r756;
	mov.b32 	%r715, 1;
	mov.b32 	%r740, 0;
	mov.b32 	%r742, -1;
	// begin inline asm
	{  .reg .s32 r0;  .reg .pred p;  shfl.sync.up.b32 r0|p, %r717, %r715, %r740, %r742;  @p add.s32 r0, r0, %r717;  mov.s32 %r713, r0;}
	// end inline asm
	mov.b32 	%r721, 2;
	// begin inline asm
	{  .reg .s32 r0;  .reg .pred p;  shfl.sync.up.b32 r0|p, %r713, %r721, %r740, %r742;  @p add.s32 r0, r0, %r713;  mov.s32 %r719, r0;}
	// end inline asm
	mov.b32 	%r727, 4;
	// begin inline asm
	{  .reg .s32 r0;  .reg .pred p;  shfl.sync.up.b32 r0|p, %r719, %r727, %r740, %r742;  @p add.s32 r0, r0, %r719;  mov.s32 %r725, r0;}
	// end inline asm
	mov.b32 	%r733, 8;
	// begin inline asm
	{  .reg .s32 r0;  .reg .pred p;  shfl.sync.up.b32 r0|p, %r725, %r733, %r740, %r742;  @p add.s32 r0, r0, %r725;  mov.s32 %r731, r0;}
	// end inline asm
	mov.b32 	%r739, 16;
	// begin inline asm
	{  .reg .s32 r0;  .reg .pred p;  shfl.sync.up.b32 r0|p, %r731, %r739, %r740, %r742;  @p add.s32 r0, r0, %r731;  mov.s32 %r737, r0;}
	// end inline asm
	sub.s32 	%r767, %r737, %r717;
	add.s32 	%r768, %r745, %r767;
	add.s32 	%r769, %r746, %r768;
	add.s32 	%r770, %r747, %r769;
	add.s32 	%r771, %r748, %r770;
	add.s32 	%r772, %r749, %r771;
	add.s32 	%r773, %r750, %r772;
	add.s32 	%r774, %r751, %r773;
	add.s32 	%r775, %r752, %r774;
	add.s32 	%r776, %r753, %r775;
	add.s32 	%r777, %r754, %r776;
	add.s32 	%r778, %r755, %r777;
	st.shared.u32 	[%r744+13328], %r767;
	st.shared.u32 	[%r744+13332], %r768;
	st.shared.u32 	[%r744+13336], %r769;
	st.shared.u32 	[%r744+13340], %r770;
	st.shared.u32 	[%r744+13344], %r771;
	st.shared.u32 	[%r744+13348], %r772;
	st.shared.u32 	[%r744+13352], %r773;
	st.shared.u32 	[%r744+13356], %r774;
	st.shared.u32 	[%r744+13360], %r775;
	st.shared.u32 	[%r744+13364], %r776;
	st.shared.u32 	[%r744+13368], %r777;
	st.shared.u32 	[%r744+13372], %r778;
$L__BB14_177:
	bar.sync 	0;
	ld.shared.u32 	%r200, [%r199];
	@%p29 bra 	$L__BB14_179;
	ld.shared.u32 	%r779, [%r117];
	add.s32 	%r780, %r779, %r200;
	st.shared.u32 	[%r117], %r780;
	ld.shared.u32 	%r781, [%r117+1024];
	add.s32 	%r782, %r781, %r200;
	st.shared.u32 	[%r117+1024], %r782;
	ld.shared.u32 	%r783, [%r117+2048];
	add.s32 	%r784, %r783, %r200;
	st.shared.u32 	[%r117+2048], %r784;
	ld.shared.u32 	%r785, [%r117+3072];
	add.s32 	%r786, %r785, %r200;
	st.shared.u32 	[%r117+3072], %r786;
	ld.shared.u32 	%r787, [%r117+4096];
	add.s32 	%r788, %r787, %r200;
	st.shared.u32 	[%r117+4096], %r788;
	ld.shared.u32 	%r789, [%r117+5120];
	add.s32 	%r790, %r789, %r200;
	st.shared.u32 	[%r117+5120], %r790;
	ld.shared.u32 	%r791, [%r117+6144];
	add.s32 	%r792, %r791, %r200;
	st.shared.u32 	[%r117+6144], %r792;
	ld.shared.u32 	%r793, [%r117+7168];
	add.s32 	%r794, %r793, %r200;
	st.shared.u32 	[%r117+7168], %r794;
	ld.shared.u32 	%r795, [%r117+8192];
	add.s32 	%r796, %r795, %r200;
	st.shared.u32 	[%r117+8192], %r796;
	ld.shared.u32 	%r797, [%r117+9216];
	add.s32 	%r798, %r797, %r200;
	st.shared.u32 	[%r117+9216], %r798;
	ld.shared.u32 	%r799, [%r117+10240];
	add.s32 	%r800, %r799, %r200;
	st.shared.u32 	[%r117+10240], %r800;
	ld.shared.u32 	%r801, [%r117+11264];
	add.s32 	%r802, %r801, %r200;
	st.shared.u32 	[%r117+11264], %r802;
$L__BB14_179:
	bar.sync 	0;
	// begin inline asm
	mov.u32 %r803, %lanemask_le;
	// end inline asm
	mov.b32 	%r806, 1;
	// begin inline asm
	{
    .reg .pred p;
    and.b32 %r804, %r100, %r806;    setp.ne.u32 p, %r804, 0;
    vote.ballot.sync.b32 %r804, p, 0xffffffff;
    @!p not.b32 %r804, %r804;
}

	// end inline asm
	mov.b32 	%r809, 2;
	// begin inline asm
	{
    .reg .pred p;
    and.b32 %r807, %r100, %r809;    setp.ne.u32 p, %r807, 0;
    vote.ballot.sync.b32 %r807, p, 0xffffffff;
    @!p not.b32 %r807, %r807;
}

	// end inline asm
	and.b32  	%r829, %r807, %r804;
	mov.b32 	%r812, 4;
	// begin inline asm
	{
    .reg .pred p;
    and.b32 %r810, %r100, %r812;    setp.ne.u32 p, %r810, 0;
    vote.ballot.sync.b32 %r810, p, 0xffffffff;
    @!p not.b32 %r810, %r810;
}

	// end inline asm
	and.b32  	%r830, %r810, %r829;
	mov.b32 	%r815, 8;
	// begin inline asm
	{
    .reg .pred p;
    and.b32 %r813, %r100, %r815;    setp.ne.u32 p, %r813, 0;
    vote.ballot.sync.b32 %r813, p, 0xffffffff;
    @!p not.b32 %r813, %r813;
}

	// end inline asm
	and.b32  	%r831, %r813, %r830;
	mov.b32 	%r818, 16;
	// begin inline asm
	{
    .reg .pred p;
    and.b32 %r816, %r100, %r818;    setp.ne.u32 p, %r816, 0;
    vote.ballot.sync.b32 %r816, p, 0xffffffff;
    @!p not.b32 %r816, %r816;
}

	// end inline asm
	and.b32  	%r832, %r816, %r831;
	mov.b32 	%r821, 32;
	// begin inline asm
	{
    .reg .pred p;
    and.b32 %r819, %r100, %r821;    setp.ne.u32 p, %r819, 0;
    vote.ballot.sync.b32 %r819, p, 0xffffffff;
    @!p not.b32 %r819, %r819;
}

	// end inline asm
	and.b32  	%r833, %r819, %r832;
	mov.b32 	%r824, 64;
	// begin inline asm
	{
    .reg .pred p;
    and.b32 %r822, %r100, %r824;    setp.ne.u32 p, %r822, 0;
    vote.ballot.sync.b32 %r822, p, 0xffffffff;
    @!p not.b32 %r822, %r822;
}

	// end inline asm
	and.b32  	%r834, %r822, %r833;
	mov.b32 	%r827, 128;
	// begin inline asm
	{
    .reg .pred p;
    and.b32 %r825, %r100, %r827;    setp.ne.u32 p, %r825, 0;
    vote.ballot.sync.b32 %r825, p, 0xffffffff;
    @!p not.b32 %r825, %r825;
}

	// end inline asm
	and.b32  	%r835, %r825, %r834;
	clz.b32 	%r836, %r835;
	sub.s32 	%r202, 31, %r836;
	and.b32  	%r837, %r803, %r835;
	popc.b32 	%r203, %r837;
	setp.ne.s32 	%p105, %r402, %r202;
	mov.b32 	%r1958, 0;
	@%p105 bra 	$L__BB14_181;
	atom.shared.add.u32 	%r1958, [%r101], %r203;
$L__BB14_181:
	shfl.sync.idx.b32	%r863|%p106, %r1958, %r202, 31, -1;
	add.s32 	%r206, %r203, %r863;
	shr.u32 	%r864, %r1910, %r400;
	and.b32  	%r860, %r864, %r75;
	mov.b32 	%r840, 1;
	// begin inline asm
	{
    .reg .pred p;
    and.b32 %r838, %r860, %r840;    setp.ne.u32 p, %r838, 0;
    vote.ballot.sync.b32 %r838, p, 0xffffffff;
    @!p not.b32 %r838, %r838;
}

	// end inline asm
	mov.b32 	%r843, 2;
	// begin inline asm
	{
    .reg .pred p;
    and.b32 %r841, %r860, %r843;    setp.ne.u32 p, %r841, 0;
    vote.ballot.sync.b32 %r841, p, 0xffffffff;
    @!p not.b32 %r841, %r841;
}

	// end inline asm
	and.b32  	%r865, %r841, %r838;
	mov.b32 	%r846, 4;
	// begin inline asm
	{
    .reg .pred p;
    and.b32 %r844, %r860, %r846;    setp.ne.u32 p, %r844, 0;
    vote.ballot.sync.b32 %r844, p, 0xffffffff;
    @!p not.b32 %r844, %r844;
}

	// end inline asm
	and.b32  	%r866, %r844, %r865;
	mov.b32 	%r849, 8;
	// begin inline asm
	{
    .reg .pred p;
    and.b32 %r847, %r860, %r849;    setp.ne.u32 p, %r847, 0;
    vote.ballot.sync.b32 %r847, p, 0xffffffff;
    @!p not.b32 %r847, %r847;
}

	// end inline asm
	and.b32  	%r867, %r847, %r866;
	mov.b32 	%r852, 16;
	// begin inline asm
	{
    .reg .pred p;
    and.b32 %r850, %r860, %r852;    setp.ne.u32 p, %r850, 0;
    vote.ballot.sync.b32 %r850, p, 0xffffffff;
    @!p not.b32 %r850, %r850;
}

	// end inline asm
	and.b32  	%r868, %r850, %r867;
	mov.b32 	%r855, 32;
	// begin inline asm
	{
    .reg .pred p;
    and.b32 %r853, %r860, %r855;    setp.ne.u32 p, %r853, 0;
    vote.ballot.sync.b32 %r853, p, 0xffffffff;
    @!p not.b32 %r853, %r853;
}

	// end inline asm
	and.b32  	%r869, %r853, %r868;
	mov.b32 	%r858, 64;
	// begin inline asm
	{
    .reg .pred p;
    and.b32 %r856, %r860, %r858;    setp.ne.u32 p, %r856, 0;
    vote.ballot.sync.b32 %r856, p, 0xffffffff;
    @!p not.b32 %r856, %r856;
}

	// end inline asm
	and.b32  	%r870, %r856, %r869;
	mov.b32 	%r861, 128;
	// begin inline asm
	{
    .reg .pred p;
    and.b32 %r859, %r860, %r861;    setp.ne.u32 p, %r859, 0;
    vote.ballot.sync.b32 %r859, p, 0xffffffff;
    @!p not.b32 %r859, %r859;
}

	// end inline asm
	and.b32  	%r871, %r859, %r870;
	clz.b32 	%r872, %r871;
	sub.s32 	%r207, 31, %r872;
	and.b32  	%r873, %r803, %r871;
	popc.b32 	%r208, %r873;
	setp.ne.s32 	%p107, %r402, %r207;
	mov.b32 	%r1959, 0;
	@%p107 bra 	$L__BB14_183;
	atom.shared.add.u32 	%r1959, [%r102], %r208;
$L__BB14_183:
	shfl.sync.idx.b32	%r899|%p108, %r1959, %r207, 31, -1;
	add.s32 	%r211, %r208, %r899;
	shr.u32 	%r900, %r1909, %r400;
	and.b32  	%r896, %r900, %r75;
	mov.b32 	%r876, 1;
	// begin inline asm
	{
    .reg .pred p;
    and.b32 %r874, %r896, %r876;    setp.ne.u32 p, %r874, 0;
    vote.ballot.sync.b32 %r874, p, 0xffffffff;
    @!p not.b32 %r874, %r874;
}

	// end inline asm
	mov.b32 	%r879, 2;
	// begin inline asm
	{
    .reg .pred p;
    and.b32 %r877, %r896, %r879;    setp.ne.u32 p, %r877, 0;
    vote.ballot.sync.b32 %r877, p, 0xffffffff;
    @!p not.b32 %r877, %r877;
}

	// end inline asm
	and.b32  	%r901, %r877, %r874;
	mov.b32 	%r882, 4;
	// begin inline asm
	{
    .reg .pred p;
    and.b32 %r880, %r896, %r882;    setp.ne.u32 p, %r880, 0;
    vote.ballot.sync.b32 %r880, p, 0xffffffff;
    @!p not.b32 %r880, %r880;
}

	// end inline asm
	and.b32  	%r902, %r880, %r901;
	mov.b32 	%r885, 8;
	// begin inline asm
	{
    .reg .pred p;
    and.b32 %r883, %r896, %r885;    setp.ne.u32 p, %r883, 0;
    vote.ballot.sync.b32 %r883, p, 0xffffffff;
    @!p not.b32 %r883, %r883;
}

	// end inline asm
	and.b32  	%r903, %r883, %r902;
	mov.b32 	%r888, 16;
	// begin inline asm
	{
    .reg .pred p;
    and.b32 %r886, %r896, %r888;    setp.ne.u32 p, %r886, 0;
    vote.ballot.sync.b32 %r886, p, 0xffffffff;
    @!p not.b32 %r886, %r886;
}

	// end inline asm
	and.b32  	%r904, %r886, %r903;
	mov.b32 	%r891, 32;
	// begin inline asm
	{
    .reg .pred p;
    and.b32 %r889, %r896, %r891;    setp.ne.u32 p, %r889, 0;
    vote.ballot.sync.b32 %r889, p, 0xffffffff;
    @!p not.b32 %r889, %r889;
}

	// end inline asm
	and.b32  	%r905, %r889, %r904;
	mov.b32 	%r894, 64;
	// begin inline asm
	{
    .reg .pred p;
    and.b32 %r892, %r896, %r894;    setp.ne.u32 p, %r892, 0;
    vote.ballot.sync.b32 %r892, p, 0xffffffff;
    @!p not.b32 %r892, %r892;
}

	// end inline asm
	and.b32  	%r906, %r892, %r905;
	mov.b32 	%r897, 128;
	// begin inline asm
	{
    .reg .pred p;
    and.b32 %r895, %r896, %r897;    setp.ne.u32 p, %r895, 0;
    vote.ballot.sync.b32 %r895, p, 0xffffffff;
    @!p not.b32 %r895, %r895;
}

	// end inline asm
	and.b32  	%r907, %r895, %r906;
	clz.b32 	%r908, %r907;
	sub.s32 	%r212, 31, %r908;
	and.b32  	%r909, %r803, %r907;
	popc.b32 	%r213, %r909;
	setp.ne.s32 	%p109, %r402, %r212;
	mov.b32 	%r1960, 0;
	@%p109 bra 	$L__BB14_185;
	atom.shared.add.u32 	%r1960, [%r103], %r213;
$L__BB14_185:
	shfl.sync.idx.b32	%r935|%p110, %r1960, %r212, 31, -1;
	add.s32 	%r216, %r213, %r935;
	shr.u32 	%r936, %r1908, %r400;
	and.b32  	%r932, %r936, %r75;
	mov.b32 	%r912, 1;
	// begin inline asm
	{
    .reg .pred p;
    and.b32 %r910, %r932, %r912;    setp.ne.u32 p, %r910, 0;
    vote.ballot.sync.b32 %r910, p, 0xffffffff;
    @!p not.b32 %r910, %r910;
}

	// end inline asm
	mov.b32 	%r915, 2;
	// begin inline asm
	{
    .reg .pred p;
    and.b32 %r913, %r932, %r915;    setp.ne.u32 p, %r913, 0;
    vote.ballot.sync.b32 %r913, p, 0xffffffff;
    @!p not.b32 %r913, %r913;
}

	// end inline asm
	and.b32  	%r937, %r913, %r910;
	mov.b32 	%r918, 4;
	// begin inline asm
	{
    .reg .pred p;
    and.b32 %r916, %r932, %r918;    setp.ne.u32 p, %r916, 0;
    vote.ballot.sync.b32 %r916, p, 0xffffffff;
    @!p not.b32 %r916, %r916;
}

	// end inline asm
	and.b32  	%r938, %r916, %r937;
	mov.b32 	%r921, 8;
	// begin inline asm
	{
    .reg .pred p;
    and.b32 %r919, %r932, %r921;    setp.ne.u32 p, %r919, 0;
    vote.ballot.sync.b32 %r919, p, 0xffffffff;
    @!p not.b32 %r919, %r919;
}

	// end inline asm
	and.b32  	%r939, %r919, %r938;
	mov.b32 	%r924, 16;
	// begin inline asm
	{
    .reg .pred p;
    and.b32 %r922, %r932, %r924;    setp.ne.u32 p, %r922, 0;
    vote.ballot.sync.b32 %r922, p, 0xffffffff;
    @!p not.b32 %r922, %r922;
}

	// end inline asm
	and.b32  	%r940, %r922, %r939;
	mov.b32 	%r927, 32;
	// begin inline asm
	{
    .reg .pred p;
    and.b32 %r925, %r932, %r927;    setp.ne.u32 p, %r925, 0;
    vote.ballot.sync.b32 %r925, p, 0xffffffff;
    @!p not.b32 %r925, %r925;
}

	// end inline asm
	and.b32  	%r941, %r925, %r940;
	mov.b32 	%r930, 64;
	// begin inline asm
	{
    .reg .pred p;
    and.b32 %r928, %r932, %r930;    setp.ne.u32 p, %r928, 0;
    vote.ballot.sync.b32 %r928, p, 0xffffffff;
    @!p not.b32 %r928, %r928;
}

	// end inline asm
	and.b32  	%r942, %r928, %r941;
	mov.b32 	%r933, 128;
	// begin inline asm
	{
    .reg .pred p;
    and.b32 %r931, %r932, %r933;    setp.ne.u32 p, %r931, 0;
    vote.ballot.sync.b32 %r931, p, 0xffffffff;
    @!p not.b32 %r931, %r931;
}

	// end inline asm
	and.b32  	%r943, %r931, %r942;
	clz.b32 	%r944, %r943;
	sub.s32 	%r217, 31, %r944;
	and.b32  	%r945, %r803, %r943;
	popc.b32 	%r218, %r945;
	setp.ne.s32 	%p111, %r402, %r217;
	mov.b32 	%r1961, 0;
	@%p111 bra 	$L__BB14_187;
	atom.shared.add.u32 	%r1961, [%r104], %r218;
$L__BB14_187:
	shfl.sync.idx.b32	%r971|%p112, %r1961, %r217, 31, -1;
	add.s32 	%r221, %r218, %r971;
	shr.u32 	%r972, %r1907, %r400;
	and.b32  	%r968, %r972, %r75;
	mov.b32 	%r948, 1;
	// begin inline asm
	{
    .reg .pred p;
    and.b32 %r946, %r968, %r948;    setp.ne.u32 p, %r946, 0;
    vote.ballot.sync.b32 %r946, p, 0xffffffff;
    @!p not.b32 %r946, %r946;
}

	// end inline asm
	mov.b32 	%r951, 2;
	// begin inline asm
	{
    .reg .pred p;
    and.b32 %r949, %r968, %r951;    setp.ne.u32 p, %r949, 0;
    vote.ballot.sync.b32 %r949, p, 0xffffffff;
    @!p not.b32 %r949, %r949;
}

	// end inline asm
	and.b32  	%r973, %r949, %r946;
	mov.b32 	%r954, 4;
	// begin inline asm
	{
    .reg .pred p;
    and.b32 %r952, %r968, %r954;    setp.ne.u32 p, %r952, 0;
    vote.ballot.sync.b32 %r952, p, 0xffffffff;
    @!p not.b32 %r952, %r952;
}

	// end inline asm
	and.b32  	%r974, %r952, %r973;
	mov.b32 	%r957, 8;
	// begin inline asm
	{
    .reg .pred p;
    and.b32 %r955, %r968, %r957;    setp.ne.u32 p, %r955, 0;
    vote.ballot.sync.b32 %r955, p, 0xffffffff;
    @!p not.b32 %r955, %r955;
}

	// end inline asm
	and.b32  	%r975, %r955, %r974;
	mov.b32 	%r960, 16;
	// begin inline asm
	{
    .reg .pred p;
    and.b32 %r958, %r968, %r960;    setp.ne.u32 p, %r958, 0;
    vote.ballot.sync.b32 %r958, p, 0xffffffff;
    @!p not.b32 %r958, %r958;
}

	// end inline asm
	and.b32  	%r976, %r958, %r975;
	mov.b32 	%r963, 32;
	// begin inline asm
	{
    .reg .pred p;
    and.b32 %r961, %r968, %r963;    setp.ne.u32 p, %r961, 0;
    vote.ballot.sync.b32 %r961, p, 0xffffffff;
    @!p not.b32 %r961, %r961;
}

	// end inline asm
	and.b32  	%r977, %r961, %r976;
	mov.b32 	%r966, 64;
	// begin inline asm
	{
    .reg .pred p;
    and.b32 %r964, %r968, %r966;    setp.ne.u32 p, %r964, 0;
    vote.ballot.sync.b32 %r964, p, 0xffffffff;
    @!p not.b32 %r964, %r964;
}

	// end inline asm
	and.b32  	%r978, %r964, %r977;
	mov.b32 	%r969, 128;
	// begin inline asm
	{
    .reg .pred p;
    and.b32 %r967, %r968, %r969;    setp.ne.u32 p, %r967, 0;
    vote.ballot.sync.b32 %r967, p, 0xffffffff;
    @!p not.b32 %r967, %r967;
}

	// end inline asm
	and.b32  	%r979, %r967, %r978;
	clz.b32 	%r980, %r979;
	sub.s32 	%r222, 31, %r980;
	and.b32  	%r981, %r803, %r979;
	popc.b32 	%r223, %r981;
	setp.ne.s32 	%p113, %r402, %r222;
	mov.b32 	%r1962, 0;
	@%p113 bra 	$L__BB14_189;
	atom.shared.add.u32 	%r1962, [%r105], %r223;
$L__BB14_189:
	shfl.sync.idx.b32	%r1007|%p114, %r1962, %r222, 31, -1;
	add.s32 	%r226, %r223, %r1007;
	shr.u32 	%r1008, %r1906, %r400;
	and.b32  	%r1004, %r1008, %r75;
	mov.b32 	%r984, 1;
	// begin inline asm
	{
    .reg .pred p;
    and.b32 %r982, %r1004, %r984;    setp.ne.u32 p, %r982, 0;
    vote.ballot.sync.b32 %r982, p, 0xffffffff;
    @!p not.b32 %r982, %r982;
}

	// end inline asm
	mov.b32 	%r987, 2;
	// begin inline asm
	{
    .reg .pred p;
    and.b32 %r985, %r1004, %r987;    setp.ne.u32 p, %r985, 0;
    vote.ballot.sync.b32 %r985, p, 0xffffffff;
    @!p not.b32 %r985, %r985;
}

	// end inline asm
	and.b32  	%r1009, %r985, %r982;
	mov.b32 	%r990, 4;
	// begin inline asm
	{
    .reg .pred p;
    and.b32 %r988, %r1004, %r990;    setp.ne.u32 p, %r988, 0;
    vote.ballot.sync.b32 %r988, p, 0xffffffff;
    @!p not.b32 %r988, %r988;
}

	// end inline asm
	and.b32  	%r1010, %r988, %r1009;
	mov.b32 	%r993, 8;
	// begin inline asm
	{
    .reg .pred p;
    and.b32 %r991, %r1004, %r993;    setp.ne.u32 p, %r991, 0;
    vote.ballot.sync.b32 %r991, p, 0xffffffff;
    @!p not.b32 %r991, %r991;
}

	// end inline asm
	and.b32  	%r1011, %r991, %r1010;
	mov.b32 	%r996, 16;
	// begin inline asm
	{
    .reg .pred p;
    and.b32 %r994, %r1004, %r996;    setp.ne.u32 p, %r994, 0;
    vote.ballot.sync.b32 %r994, p, 0xffffffff;
    @!p not.b32 %r994, %r994;
}

	// end inline asm
	and.b32  	%r1012, %r994, %r1011;
	mov.b32 	%r999, 32;
	// begin inline asm
	{
    .reg .pred p;
    and.b32 %r997, %r1004, %r999;    setp.ne.u32 p, %r997, 0;
    vote.ballot.sync.b32 %r997, p, 0xffffffff;
    @!p not.b32 %r997, %r997;
}

	// end inline asm
	and.b32  	%r1013, %r997, %r1012;
	mov.b32 	%r1002, 64;
	// begin inline asm
	{
    .reg .pred p;
    and.b32 %r1000, %r1004, %r1002;    setp.ne.u32 p, %r1000, 0;
    vote.ballot.sync.b32 %r1000, p, 0xffffffff;
    @!p not.b32 %r1000, %r1000;
}

	// end inline asm
	and.b32  	%r1014, %r1000, %r1013;
	mov.b32 	%r1005, 128;
	// begin inline asm
	{
    .reg .pred p;
    and.b32 %r1003, %r1004, %r1005;    setp.ne.u32 p, %r1003, 0;
    vote.ballot.sync.b32 %r1003, p, 0xffffffff;
    @!p not.b32 %r1003, %r1003;
}

	// end inline asm
	and.b32  	%r1015, %r1003, %r1014;
	clz.b32 	%r1016, %r1015;
	sub.s32 	%r227, 31, %r1016;
	and.b32  	%r1017, %r803, %r1015;
	popc.b32 	%r228, %r1017;
	setp.ne.s32 	%p115, %r402, %r227;
	mov.b32 	%r1963, 0;
	@%p115 bra 	$L__BB14_191;
	atom.shared.add.u32 	%r1963, [%r106], %r228;
$L__BB14_191:
	shfl.sync.idx.b32	%r1043|%p116, %r1963, %r227, 31, -1;
	add.s32 	%r231, %r228, %r1043;
	shr.u32 	%r1044, %r1905, %r400;
	and.b32  	%r1040, %r1044, %r75;
	mov.b32 	%r1020, 1;
	// begin inline asm
	{
    .reg .pred p;
    and.b32 %r1018, %r1040, %r1020;    setp.ne.u32 p, %r1018, 0;
    vote.ballot.sync.b32 %r1018, p, 0xffffffff;
    @!p not.b32 %r1018, %r1018;
}

	// end inline asm
	mov.b32 	%r1023, 2;
	// begin inline asm
	{
    .reg .pred p;
    and.b32 %r1021, %r1040, %r1023;    setp.ne.u32 p, %r1021, 0;
    vote.ballot.sync.b32 %r1021, p, 0xffffffff;
    @!p not.b32 %r1021, %r1021;
}

	// end inline asm
	and.b32  	%r1045, %r1021, %r1018;
	mov.b32 	%r1026, 4;
	// begin inline asm
	{
    .reg .pred p;
    and.b32 %r1024, %r1040, %r1026;    setp.ne.u32 p, %r1024, 0;
    vote.ballot.sync.b32 %r1024, p, 0xffffffff;
    @!p not.b32 %r1024, %r1024;
}

	// end inline asm
	and.b32  	%r1046, %r1024, %r1045;
	mov.b32 	%r1029, 8;
	// begin inline asm
	{
    .reg .pred p;
    and.b32 %r1027, %r1040, %r1029;    setp.ne.u32 p, %r1027, 0;
    vote.ballot.sync.b32 %r1027, p, 0xffffffff;
    @!p not.b32 %r1027, %r1027;
}

	// end inline asm
	and.b32  	%r1047, %r1027, %r1046;
	mov.b32 	%r1032, 16;
	// begin inline asm
	{
    .reg .pred p;
    and.b32 %r1030, %r1040, %r1032;    setp.ne.u32 p, %r1030, 0;
    vote.ballot.sync.b32 %r1030, p, 0xffffffff;
    @!p not.b32 %r1030, %r1030;
}

	// end inline asm
	and.b32  	%r1048, %r1030, %r1047;
	mov.b32 	%r1035, 32;
	// begin inline asm
	{
    .reg .pred p;
    and.b32 %r1033, %r1040, %r1035;    setp.ne.u32 p, %r1033, 0;
    vote.ballot.sync.b32 %r1033, p, 0xffffffff;
    @!p not.b32 %r1033, %r1033;
}

	// end inline asm
	and.b32  	%r1049, %r1033, %r1048;
	mov.b32 	%r1038, 64;
	// begin inline asm
	{
    .reg .pred p;
    and.b32 %r1036, %r1040, %r1038;    setp.ne.u32 p, %r1036, 0;
    vote.ballot.sync.b32 %r1036, p, 0xffffffff;
    @!p not.b32 %r1036, %r1036;
}

	// end inline asm
	and.b32  	%r1050, %r1036, %r1049;
	mov.b32 	%r1041, 128;
	// begin inline asm
	{
    .reg .pred p;
    and.b32 %r1039, %r1040, %r1041;    setp.ne.u32 p, %r1039, 0;
    vote.ballot.sync.b32 %r1039, p, 0xffffffff;
    @!p not.b32 %r1039, %r1039;
}

	// end inline asm
	and.b32  	%r1051, %r1039, %r1050;
	clz.b32 	%r1052, %r1051;
	sub.s32 	%r232, 31, %r1052;
	and.b32  	%r1053, %r803, %r1051;
	popc.b32 	%r233, %r1053;
	setp.ne.s32 	%p117, %r402, %r232;
	mov.b32 	%r1964, 0;
	@%p117 bra 	$L__BB14_193;
	atom.shared.add.u32 	%r1964, [%r107], %r233;
$L__BB14_193:
	shfl.sync.idx.b32	%r1079|%p118, %r1964, %r232, 31, -1;
	add.s32 	%r236, %r233, %r1079;
	shr.u32 	%r1080, %r1904, %r400;
	and.b32  	%r1076, %r1080, %r75;
	mov.b32 	%r1056, 1;
	// begin inline asm
	{
    .reg .pred p;
    and.b32 %r1054, %r1076, %r1056;    setp.ne.u32 p, %r1054, 0;
    vote.ballot.sync.b32 %r1054, p, 0xffffffff;
    @!p not.b32 %r1054, %r1054;
}

	// end inline asm
	mov.b32 	%r1059, 2;
	// begin inline asm
	{
    .reg .pred p;
    and.b32 %r1057, %r1076, %r1059;    setp.ne.u32 p, %r1057, 0;
    vote.ballot.sync.b32 %r1057, p, 0xffffffff;
    @!p not.b32 %r1057, %r1057;
}

	// end inline asm
	and.b32  	%r1081, %r1057, %r1054;
	mov.b32 	%r1062, 4;
	// begin inline asm
	{
    .reg .pred p;
    and.b32 %r1060, %r1076, %r1062;    setp.ne.u32 p, %r1060, 0;
    vote.ballot.sync.b32 %r1060, p, 0xffffffff;
    @!p not.b32 %r1060, %r1060;
}

	// end inline asm
	and.b32  	%r1082, %r1060, %r1081;
	mov.b32 	%r1065, 8;
	// begin inline asm
	{
    .reg .pred p;
    and.b32 %r1063, %r1076, %r1065;    setp.ne.u32 p, %r1063, 0;
    vote.ballot.sync.b32 %r1063, p, 0xffffffff;
    @!p not.b32 %r1063, %r1063;
}

	// end inline asm
	and.b32  	%r1083, %r1063, %r1082;
	mov.b32 	%r1068, 16;
	// begin inline asm
	{
    .reg .pred p;
    and.b32 %r1066, %r1076, %r1068;    setp.ne.u32 p, %r1066, 0;
    vote.ballot.sync.b32 %r1066, p, 0xffffffff;
    @!p not.b32 %r1066, %r1066;
}

	// end inline asm
	and.b32  	%r1084, %r1066, %r1083;
	mov.b32 	%r1071, 32;
	// begin inline asm
	{
    .reg .pred p;
    and.b32 %r1069, %r1076, %r1071;    setp.ne.u32 p, %r1069, 0;
    vote.ballot.sync.b32 %r1069, p, 0xffffffff;
    @!p not.b32 %r1069, %r1069;
}

	// end inline asm
	and.b32  	%r1085, %r1069, %r1084;
	mov.b32 	%r1074, 64;
	// begin inline asm
	{
    .reg .pred p;
    and.b32 %r1072, %r1076, %r1074;    setp.ne.u32 p, %r1072, 0;
    vote.ballot.sync.b32 %r1072, p, 0xffffffff;
    @!p not.b32 %r1072, %r1072;
}

	// end inline asm
	and.b32  	%r1086, %r1072, %r1085;
	mov.b32 	%r1077, 128;
	// begin inline asm
	{
    .reg .pred p;
    and.b32 %r1075, %r1076, %r1077;    setp.ne.u32 p, %r1075, 0;
    vote.ballot.sync.b32 %r1075, p, 0xffffffff;
    @!p not.b32 %r1075, %r1075;
}

	// end inline asm
	and.b32  	%r1087, %r1075, %r1086;
	clz.b32 	%r1088, %r1087;
	sub.s32 	%r237, 31, %r1088;
	and.b32  	%r1089, %r803, %r1087;
	popc.b32 	%r238, %r1089;
	setp.ne.s32 	%p119, %r402, %r237;
	mov.b32 	%r1965, 0;
	@%p119 bra 	$L__BB14_195;
	atom.shared.add.u32 	%r1965, [%r108], %r238;
$L__BB14_195:
	shfl.sync.idx.b32	%r1115|%p120, %r1965, %r237, 31, -1;
	add.s32 	%r241, %r238, %r1115;
	shr.u32 	%r1116, %r1903, %r400;
	and.b32  	%r1112, %r1116, %r75;
	mov.b32 	%r1092, 1;
	// begin inline asm
	{
    .reg .pred p;
    and.b32 %r1090, %r1112, %r1092;    setp.ne.u32 p, %r1090, 0;
    vote.ballot.sync.b32 %r1090, p, 0xffffffff;
    @!p not.b32 %r1090, %r1090;
}

	// end inline asm
	mov.b32 	%r1095, 2;
	// begin inline asm
	{
    .reg .pred p;
    and.b32 %r1093, %r1112, %r1095;    setp.ne.u32 p, %r1093, 0;
    vote.ballot.sync.b32 %r1093, p, 0xffffffff;
    @!p not.b32 %r1093, %r1093;
}

	// end inline asm
	and.b32  	%r1117, %r1093, %r1090;
	mov.b32 	%r1098, 4;
	// begin inline asm
	{
    .reg .pred p;
    and.b32 %r1096, %r1112, %r1098;    setp.ne.u32 p, %r1096, 0;
    vote.ballot.sync.b32 %r1096, p, 0xffffffff;
    @!p not.b32 %r1096, %r1096;
}

	// end inline asm
	and.b32  	%r1118, %r1096, %r1117;
	mov.b32 	%r1101, 8;
	// begin inline asm
	{
    .reg .pred p;
    and.b32 %r1099, %r1112, %r1101;    setp.ne.u32 p, %r1099, 0;
    vote.ballot.sync.b32 %r1099, p, 0xffffffff;
    @!p not.b32 %r1099, %r1099;
}

	// end inline asm
	and.b32  	%r1119, %r1099, %r1118;
	mov.b32 	%r1104, 16;
	// begin inline asm
	{
    .reg .pred p;
    and.b32 %r1102, %r1112, %r1104;    setp.ne.u32 p, %r1102, 0;
    vote.ballot.sync.b32 %r1102, p, 0xffffffff;
    @!p not.b32 %r1102, %r1102;
}

	// end inline asm
	and.b32  	%r1120, %r1102, %r1119;
	mov.b32 	%r1107, 32;
	// begin inline asm
	{
    .reg .pred p;
    and.b32 %r1105, %r1112, %r1107;    setp.ne.u32 p, %r1105, 0;
    vote.ballot.sync.b32 %r1105, p, 0xffffffff;
    @!p not.b32 %r1105, %r1105;
}

	// end inline asm
	and.b32  	%r1121, %r1105, %r1120;
	mov.b32 	%r1110, 64;
	// begin inline asm
	{
    .reg .pred p;
    and.b32 %r1108, %r1112, %r1110;    setp.ne.u32 p, %r1108, 0;
    vote.ballot.sync.b32 %r1108, p, 0xffffffff;
    @!p not.b32 %r1108, %r1108;
}

	// end inline asm
	and.b32  	%r1122, %r1108, %r1121;
	mov.b32 	%r1113, 128;
	// begin inline asm
	{
    .reg .pred p;
    and.b32 %r1111, %r1112, %r1113;    setp.ne.u32 p, %r1111, 0;
    vote.ballot.sync.b32 %r1111, p, 0xffffffff;
    @!p not.b32 %r1111, %r1111;
}

	// end inline asm
	and.b32  	%r1123, %r1111, %r1122;
	clz.b32 	%r1124, %r1123;
	sub.s32 	%r242, 31, %r1124;
	and.b32  	%r1125, %r803, %r1123;
	popc.b32 	%r243, %r1125;
	setp.ne.s32 	%p121, %r402, %r242;
	mov.b32 	%r1966, 0;
	@%p121 bra 	$L__BB14_197;
	atom.shared.add.u32 	%r1966, [%r109], %r243;
$L__BB14_197:
	shfl.sync.idx.b32	%r1151|%p122, %r1966, %r242, 31, -1;
	add.s32 	%r246, %r243, %r1151;
	shr.u32 	%r1152, %r1902, %r400;
	and.b32  	%r1148, %r1152, %r75;
	mov.b32 	%r1128, 1;
	// begin inline asm
	{
    .reg .pred p;
    and.b32 %r1126, %r1148, %r1128;    setp.ne.u32 p, %r1126, 0;
    vote.ballot.sync.b32 %r1126, p, 0xffffffff;
    @!p not.b32 %r1126, %r1126;
}

	// end inline asm
	mov.b32 	%r1131, 2;
	// begin inline asm
	{
    .reg .pred p;
    and.b32 %r1129, %r1148, %r1131;    setp.ne.u32 p, %r1129, 0;
    vote.ballot.sync.b32 %r1129, p, 0xffffffff;
    @!p not.b32 %r1129, %r1129;
}

	// end inline asm
	and.b32  	%r1153, %r1129, %r1126;
	mov.b32 	%r1134, 4;
	// begin inline asm
	{
    .reg .pred p;
    and.b32 %r1132, %r1148, %r1134;    setp.ne.u32 p, %r1132, 0;
    vote.ballot.sync.b32 %r1132, p, 0xffffffff;
    @!p not.b32 %r1132, %r1132;
}

	// end inline asm
	and.b32  	%r1154, %r1132, %r1153;
	mov.b32 	%r1137, 8;
	// begin inline asm
	{
    .reg .pred p;
    and.b32 %r1135, %r1148, %r1137;    setp.ne.u32 p, %r1135, 0;
    vote.ballot.sync.b32 %r1135, p, 0xffffffff;
    @!p not.b32 %r1135, %r1135;
}

	// end inline asm
	and.b32  	%r1155, %r1135, %r1154;
	mov.b32 	%r1140, 16;
	// begin inline asm
	{
    .reg .pred p;
    and.b32 %r1138, %r1148, %r1140;    setp.ne.u32 p, %r1138, 0;
    vote.ballot.sync.b32 %r1138, p, 0xffffffff;
    @!p not.b32 %r1138, %r1138;
}

	// end inline asm
	and.b32  	%r1156, %r1138, %r1155;
	mov.b32 	%r1143, 32;
	// begin inline asm
	{
    .reg .pred p;
    and.b32 %r1141, %r1148, %r1143;    setp.ne.u32 p, %r1141, 0;
    vote.ballot.sync.b32 %r1141, p, 0xffffffff;
    @!p not.b32 %r1141, %r1141;
}

	// end inline asm
	and.b32  	%r1157, %r1141, %r1156;
	mov.b32 	%r1146, 64;
	// begin inline asm
	{
    .reg .pred p;
    and.b32 %r1144, %r1148, %r1146;    setp.ne.u32 p, %r1144, 0;
    vote.ballot.sync.b32 %r1144, p, 0xffffffff;
    @!p not.b32 %r1144, %r1144;
}

	// end inline asm
	and.b32  	%r1158, %r1144, %r1157;
	mov.b32 	%r1149, 128;
	// begin inline asm
	{
    .reg .pred p;
    and.b32 %r1147, %r1148, %r1149;    setp.ne.u32 p, %r1147, 0;
    vote.ballot.sync.b32 %r1147, p, 0xffffffff;
    @!p not.b32 %r1147, %r1147;
}

	// end inline asm
	and.b32  	%r1159, %r1147, %r1158;
	clz.b32 	%r1160, %r1159;
	sub.s32 	%r247, 31, %r1160;
	and.b32  	%r1161, %r803, %r1159;
	popc.b32 	%r248, %r1161;
	setp.ne.s32 	%p123, %r402, %r247;
	mov.b32 	%r1967, 0;
	@%p123 bra 	$L__BB14_199;
	atom.shared.add.u32 	%r1967, [%r110], %r248;
$L__BB14_199:
	shfl.sync.idx.b32	%r1187|%p124, %r1967, %r247, 31, -1;
	add.s32 	%r251, %r248, %r1187;
	shr.u32 	%r1188, %r1901, %r400;
	and.b32  	%r1184, %r1188, %r75;
	mov.b32 	%r1164, 1;
	// begin inline asm
	{
    .reg .pred p;
    and.b32 %r1162, %r1184, %r1164;    setp.ne.u32 p, %r1162, 0;
    vote.ballot.sync.b32 %r1162, p, 0xffffffff;
    @!p not.b32 %r1162, %r1162;
}

	// end inline asm
	mov.b32 	%r1167, 2;
	// begin inline asm
	{
    .reg .pred p;
    and.b32 %r1165, %r1184, %r1167;    setp.ne.u32 p, %r1165, 0;
    vote.ballot.sync.b32 %r1165, p, 0xffffffff;
    @!p not.b32 %r1165, %r1165;
}

	// end inline asm
	and.b32  	%r1189, %r1165, %r1162;
	mov.b32 	%r1170, 4;
	// begin inline asm
	{
    .reg .pred p;
    and.b32 %r1168, %r1184, %r1170;    setp.ne.u32 p, %r1168, 0;
    vote.ballot.sync.b32 %r1168, p, 0xffffffff;
    @!p not.b32 %r1168, %r1168;
}

	// end inline asm
	and.b32  	%r1190, %r1168, %r1189;
	mov.b32 	%r1173, 8;
	// begin inline asm
	{
    .reg .pred p;
    and.b32 %r1171, %r1184, %r1173;    setp.ne.u32 p, %r1171, 0;
    vote.ballot.sync.b32 %r1171, p, 0xffffffff;
    @!p not.b32 %r1171, %r1171;
}

	// end inline asm
	and.b32  	%r1191, %r1171, %r1190;
	mov.b32 	%r1176, 16;
	// begin inline asm
	{
    .reg .pred p;
    and.b32 %r1174, %r1184, %r1176;    setp.ne.u32 p, %r1174, 0;
    vote.ballot.sync.b32 %r1174, p, 0xffffffff;
    @!p not.b32 %r1174, %r1174;
}

	// end inline asm
	and.b32  	%r1192, %r1174, %r1191;
	mov.b32 	%r1179, 32;
	// begin inline asm
	{
    .reg .pred p;
    and.b32 %r1177, %r1184, %r1179;    setp.ne.u32 p, %r1177, 0;
    vote.ballot.sync.b32 %r1177, p, 0xffffffff;
    @!p not.b32 %r1177, %r1177;
}

	// end inline asm
	and.b32  	%r1193, %r1177, %r1192;
	mov.b32 	%r1182, 64;
	// begin inline asm
	{
    .reg .pred p;
    and.b32 %r1180, %r1184, %r1182;    setp.ne.u32 p, %r1180, 0;
    vote.ballot.sync.b32 %r1180, p, 0xffffffff;
    @!p not.b32 %r1180, %r1180;
}

	// end inline asm
	and.b32  	%r1194, %r1180, %r1193;
	mov.b32 	%r1185, 128;
	// begin inline asm
	{
    .reg .pred p;
    and.b32 %r1183, %r1184, %r1185;    setp.ne.u32 p, %r1183, 0;
    vote.ballot.sync.b32 %r1183, p, 0xffffffff;
    @!p not.b32 %r1183, %r1183;
}

	// end inline asm
	and.b32  	%r1195, %r1183, %r1194;
	clz.b32 	%r1196, %r1195;
	sub.s32 	%r252, 31, %r1196;
	and.b32  	%r1197, %r803, %r1195;
	popc.b32 	%r253, %r1197;
	setp.ne.s32 	%p125, %r402, %r252;
	mov.b32 	%r1968, 0;
	@%p125 bra 	$L__BB14_201;
	atom.shared.add.u32 	%r1968, [%r111], %r253;
$L__BB14_201:
	shfl.sync.idx.b32	%r1223|%p126, %r1968, %r252, 31, -1;
	add.s32 	%r256, %r253, %r1223;
	shr.u32 	%r1224, %r1900, %r400;
	and.b32  	%r1220, %r1224, %r75;
	mov.b32 	%r1200, 1;
	// begin inline asm
	{
    .reg .pred p;
    and.b32 %r1198, %r1220, %r1200;    setp.ne.u32 p, %r1198, 0;
    vote.ballot.sync.b32 %r1198, p, 0xffffffff;
    @!p not.b32 %r1198, %r1198;
}

	// end inline asm
	mov.b32 	%r1203, 2;
	// begin inline asm
	{
    .reg .pred p;
    and.b32 %r1201, %r1220, %r1203;    setp.ne.u32 p, %r1201, 0;
    vote.ballot.sync.b32 %r1201, p, 0xffffffff;
    @!p not.b32 %r1201, %r1201;
}

	// end inline asm
	and.b32  	%r1225, %r1201, %r1198;
	mov.b32 	%r1206, 4;
	// begin inline asm
	{
    .reg .pred p;
    and.b32 %r1204, %r1220, %r1206;    setp.ne.u32 p, %r1204, 0;
    vote.ballot.sync.b32 %r1204, p, 0xffffffff;
    @!p not.b32 %r1204, %r1204;
}

	// end inline asm
	and.b32  	%r1226, %r1204, %r1225;
	mov.b32 	%r1209, 8;
	// begin inline asm
	{
    .reg .pred p;
    and.b32 %r1207, %r1220, %r1209;    setp.ne.u32 p, %r1207, 0;
    vote.ballot.sync.b32 %r1207, p, 0xffffffff;
    @!p not.b32 %r1207, %r1207;
}

	// end inline asm
	and.b32  	%r1227, %r1207, %r1226;
	mov.b32 	%r1212, 16;
	// begin inline asm
	{
    .reg .pred p;
    and.b32 %r1210, %r1220, %r1212;    setp.ne.u32 p, %r1210, 0;
    vote.ballot.sync.b32 %r1210, p, 0xffffffff;
    @!p not.b32 %r1210, %r1210;
}

	// end inline asm
	and.b32  	%r1228, %r1210, %r1227;
	mov.b32 	%r1215, 32;
	// begin inline asm
	{
    .reg .pred p;
    and.b32 %r1213, %r1220, %r1215;    setp.ne.u32 p, %r1213, 0;
    vote.ballot.sync.b32 %r1213, p, 0xffffffff;
    @!p not.b32 %r1213, %r1213;
}

	// end inline asm
	and.b32  	%r1229, %r1213, %r1228;
	mov.b32 	%r1218, 64;
	// begin inline asm
	{
    .reg .pred p;
    and.b32 %r1216, %r1220, %r1218;    setp.ne.u32 p, %r1216, 0;
    vote.ballot.sync.b32 %r1216, p, 0xffffffff;
    @!p not.b32 %r1216, %r1216;
}

	// end inline asm
	and.b32  	%r1230, %r1216, %r1229;
	mov.b32 	%r1221, 128;
	// begin inline asm
	{
    .reg .pred p;
    and.b32 %r1219, %r1220, %r1221;    setp.ne.u32 p, %r1219, 0;
    vote.ballot.sync.b32 %r1219, p, 0xffffffff;
    @!p not.b32 %r1219, %r1219;
}

	// end inline asm
	and.b32  	%r1231, %r1219, %r1230;
	clz.b32 	%r1232, %r1231;
	sub.s32 	%r257, 31, %r1232;
	and.b32  	%r1233, %r803, %r1231;
	popc.b32 	%r258, %r1233;
	setp.ne.s32 	%p127, %r402, %r257;
	mov.b32 	%r1969, 0;
	@%p127 bra 	$L__BB14_203;
	atom.shared.add.u32 	%r1969, [%r112], %r258;
$L__BB14_203:
	shfl.sync.idx.b32	%r1259|%p128, %r1969, %r257, 31, -1;
	add.s32 	%r261, %r258, %r1259;
	shr.u32 	%r1260, %r1899, %r400;
	and.b32  	%r1256, %r1260, %r75;
	mov.b32 	%r1236, 1;
	// begin inline asm
	{
    .reg .pred p;
    and.b32 %r1234, %r1256, %r1236;    setp.ne.u32 p, %r1234, 0;
    vote.ballot.sync.b32 %r1234, p, 0xffffffff;
    @!p not.b32 %r1234, %r1234;
}

	// end inline asm
	mov.b32 	%r1239, 2;
	// begin inline asm
	{
    .reg .pred p;
    and.b32 %r1237, %r1256, %r1239;    setp.ne.u32 p, %r1237, 0;
    vote.ballot.sync.b32 %r1237, p, 0xffffffff;
    @!p not.b32 %r1237, %r1237;
}

	// end inline asm
	and.b32  	%r1261, %r1237, %r1234;
	mov.b32 	%r1242, 4;
	// begin inline asm
	{
    .reg .pred p;
    and.b32 %r1240, %r1256, %r1242;    setp.ne.u32 p, %r1240, 0;
    vote.ballot.sync.b32 %r1240, p, 0xffffffff;
    @!p not.b32 %r1240, %r1240;
}

	// end inline asm
	and.b32  	%r1262, %r1240, %r1261;
	mov.b32 	%r1245, 8;
	// begin inline asm
	{
    .reg .pred p;
    and.b32 %r1243, %r1256, %r1245;    setp.ne.u32 p, %r1243, 0;
    vote.ballot.sync.b32 %r1243, p, 0xffffffff;
    @!p not.b32 %r1243, %r1243;
}

	// end inline asm
	and.b32  	%r1263, %r1243, %r1262;
	mov.b32 	%r1248, 16;
	// begin inline asm
	{
    .reg .pred p;
    and.b32 %r1246, %r1256, %r1248;    setp.ne.u32 p, %r1246, 0;
    vote.ballot.sync.b32 %r1246, p, 0xffffffff;
    @!p not.b32 %r1246, %r1246;
}

	// end inline asm
	and.b32  	%r1264, %r1246, %r1263;
	mov.b32 	%r1251, 32;
	// begin inline asm
	{
    .reg .pred p;
    and.b32 %r1249, %r1256, %r1251;    setp.ne.u32 p, %r1249, 0;
    vote.ballot.sync.b32 %r1249, p, 0xffffffff;
    @!p not.b32 %r1249, %r1249;
}

	// end inline asm
	and.b32  	%r1265, %r1249, %r1264;
	mov.b32 	%r1254, 64;
	// begin inline asm
	{
    .reg .pred p;
    and.b32 %r1252, %r1256, %r1254;    setp.ne.u32 p, %r1252, 0;
    vote.ballot.sync.b32 %r1252, p, 0xffffffff;
    @!p not.b32 %r1252, %r1252;
}

	// end inline asm
	and.b32  	%r1266, %r1252, %r1265;
	mov.b32 	%r1257, 128;
	// begin inline asm
	{
    .reg .pred p;
    and.b32 %r1255, %r1256, %r1257;    setp.ne.u32 p, %r1255, 0;
    vote.ballot.sync.b32 %r1255, p, 0xffffffff;
    @!p not.b32 %r1255, %r1255;
}

	// end inline asm
	and.b32  	%r1267, %r1255, %r1266;
	clz.b32 	%r1268, %r1267;
	sub.s32 	%r262, 31, %r1268;
	and.b32  	%r1269, %r803, %r1267;
	popc.b32 	%r263, %r1269;
	setp.ne.s32 	%p129, %r402, %r262;
	mov.b32 	%r1970, 0;
	@%p129 bra 	$L__BB14_205;
	shl.b32 	%r1270, %r1, 5;
	and.b32  	%r1271, %r1270, 31744;
	mov.u32 	%r1272, _ZZN3cub18CUB_300001_SM_10006detail10radix_sort29DeviceRadixSortOnesweepKernelINS1_5radix10policy_hubIjjyE10Policy1000ELNS0_9SortOrderE0EjjyiiNS1_21identity_decomposer_tEEEvPT5_SB_PT3_PKSC_PT1_PKSG_PT2_PKSK_T4_iiT6_E1s;
	add.s32 	%r1273, %r1272, %r1271;
	shr.u32 	%r1274, %r1899, %r400;
	and.b32  	%r1275, %r1274, %r75;
	shl.b32 	%r1276, %r1275, 2;
	add.s32 	%r1277, %r1273, %r1276;
	atom.shared.add.u32 	%r1970, [%r1277], %r263;
$L__BB14_205:
	shfl.sync.idx.b32	%r1303|%p130, %r1970, %r262, 31, -1;
	add.s32 	%r266, %r263, %r1303;
	shr.u32 	%r1304, %r1898, %r400;
	and.b32  	%r1300, %r1304, %r75;
	mov.b32 	%r1280, 1;
	// begin inline asm
	{
    .reg .pred p;
    and.b32 %r1278, %r1300, %r1280;    setp.ne.u32 p, %r1278, 0;
    vote.ballot.sync.b32 %r1278, p, 0xffffffff;
    @!p not.b32 %r1278, %r1278;
}

	// end inline asm
	mov.b32 	%r1283, 2;
	// begin inline asm
	{
    .reg .pred p;
    and.b32 %r1281, %r1300, %r1283;    setp.ne.u32 p, %r1281, 0;
    vote.ballot.sync.b32 %r1281, p, 0xffffffff;
    @!p not.b32 %r1281, %r1281;
}

	// end inline asm
	and.b32  	%r1305, %r1281, %r1278;
	mov.b32 	%r1286, 4;
	// begin inline asm
	{
    .reg .pred p;
    and.b32 %r1284, %r1300, %r1286;    setp.ne.u32 p, %r1284, 0;
    vote.ballot.sync.b32 %r1284, p, 0xffffffff;
    @!p not.b32 %r1284, %r1284;
}

	// end inline asm
	and.b32  	%r1306, %r1284, %r1305;
	mov.b32 	%r1289, 8;
	// begin inline asm
	{
    .reg .pred p;
    and.b32 %r1287, %r1300, %r1289;    setp.ne.u32 p, %r1287, 0;
    vote.ballot.sync.b32 %r1287, p, 0xffffffff;
    @!p not.b32 %r1287, %r1287;
}

	// end inline asm
	and.b32  	%r1307, %r1287, %r1306;
	mov.b32 	%r1292, 16;
	// begin inline asm
	{
    .reg .pred p;
    and.b32 %r1290, %r1300, %r1292;    setp.ne.u32 p, %r1290, 0;
    vote.ballot.sync.b32 %r1290, p, 0xffffffff;
    @!p not.b32 %r1290, %r1290;
}

	// end inline asm
	and.b32  	%r1308, %r1290, %r1307;
	mov.b32 	%r1295, 32;
	// begin inline asm
	{
    .reg .pred p;
    and.b32 %r1293, %r1300, %r1295;    setp.ne.u32 p, %r1293, 0;
    vote.ballot.sync.b32 %r1293, p, 0xffffffff;
    @!p not.b32 %r1293, %r1293;
}

	// end inline asm
	and.b32  	%r1309, %r1293, %r1308;
	mov.b32 	%r1298, 64;
	// begin inline asm
	{
    .reg .pred p;
    and.b32 %r1296, %r1300, %r1298;    setp.ne.u32 p, %r1296, 0;
    vote.ballot.sync.b32 %r1296, p, 0xffffffff;
    @!p not.b32 %r1296, %r1296;
}

	// end inline asm
	and.b32  	%r1310, %r1296, %r1309;
	mov.b32 	%r1301, 128;
	// begin inline asm
	{
    .reg .pred p;
    and.b32 %r1299, %r1300, %r1301;    setp.ne.u32 p, %r1299, 0;
    vote.ballot.sync.b32 %r1299, p, 0xffffffff;
    @!p not.b32 %r1299, %r1299;
}

	// end inline asm
	and.b32  	%r1311, %r1299, %r1310;
	clz.b32 	%r1312, %r1311;
	sub.s32 	%r267, 31, %r1312;
	and.b32  	%r1313, %r803, %r1311;
	popc.b32 	%r268, %r1313;
	setp.ne.s32 	%p131, %r402, %r267;
	mov.b32 	%r1971, 0;
	@%p131 bra 	$L__BB14_207;
	atom.shared.add.u32 	%r1971, [%r113], %r268;
$L__BB14_207:
	shfl.sync.idx.b32	%r1339|%p132, %r1971, %r267, 31, -1;
	add.s32 	%r271, %r268, %r1339;
	shr.u32 	%r1340, %r1897, %r400;
	and.b32  	%r1336, %r1340, %r75;
	mov.b32 	%r1316, 1;
	// begin inline asm
	{
    .reg .pred p;
    and.b32 %r1314, %r1336, %r1316;    setp.ne.u32 p, %r1314, 0;
    vote.ballot.sync.b32 %r1314, p, 0xffffffff;
    @!p not.b32 %r1314, %r1314;
}

	// end inline asm
	mov.b32 	%r1319, 2;
	// begin inline asm
	{
    .reg .pred p;
    and.b32 %r1317, %r1336, %r1319;    setp.ne.u32 p, %r1317, 0;
    vote.ballot.sync.b32 %r1317, p, 0xffffffff;
    @!p not.b32 %r1317, %r1317;
}

	// end inline asm
	and.b32  	%r1341, %r1317, %r1314;
	mov.b32 	%r1322, 4;
	// begin inline asm
	{
    .reg .pred p;
    and.b32 %r1320, %r1336, %r1322;    setp.ne.u32 p, %r1320, 0;
    vote.ballot.sync.b32 %r1320, p, 0xffffffff;
    @!p not.b32 %r1320, %r1320;
}

	// end inline asm
	and.b32  	%r1342, %r1320, %r1341;
	mov.b32 	%r1325, 8;
	// begin inline asm
	{
    .reg .pred p;
    and.b32 %r1323, %r1336, %r1325;    setp.ne.u32 p, %r1323, 0;
    vote.ballot.sync.b32 %r1323, p, 0xffffffff;
    @!p not.b32 %r1323, %r1323;
}

	// end inline asm
	and.b32  	%r1343, %r1323, %r1342;
	mov.b32 	%r1328, 16;
	// begin inline asm
	{
    .reg .pred p;
    and.b32 %r1326, %r1336, %r1328;    setp.ne.u32 p, %r1326, 0;
    vote.ballot.sync.b32 %r1326, p, 0xffffffff;
    @!p not.b32 %r1326, %r1326;
}

	// end inline asm
	and.b32  	%r1344, %r1326, %r1343;
	mov.b32 	%r1331, 32;
	// begin inline asm
	{
    .reg .pred p;
    and.b32 %r1329, %r1336, %r1331;    setp.ne.u32 p, %r1329, 0;
    vote.ballot.sync.b32 %r1329, p, 0xffffffff;
    @!p not.b32 %r1329, %r1329;
}

	// end inline asm
	and.b32  	%r1345, %r1329, %r1344;
	mov.b32 	%r1334, 64;
	// begin inline asm
	{
    .reg .pred p;
    and.b32 %r1332, %r1336, %r1334;    setp.ne.u32 p, %r1332, 0;
    vote.ballot.sync.b32 %r1332, p, 0xffffffff;
    @!p not.b32 %r1332, %r1332;
}

	// end inline asm
	and.b32  	%r1346, %r1332, %r1345;
	mov.b32 	%r1337, 128;
	// begin inline asm
	{
    .reg .pred p;
    and.b32 %r1335, %r1336, %r1337;    setp.ne.u32 p, %r1335, 0;
    vote.ballot.sync.b32 %r1335, p, 0xffffffff;
    @!p not.b32 %r1335, %r1335;
}

	// end inline asm
	and.b32  	%r1347, %r1335, %r1346;
	clz.b32 	%r1348, %r1347;
	sub.s32 	%r272, 31, %r1348;
	and.b32  	%r1349, %r803, %r1347;
	popc.b32 	%r273, %r1349;
	setp.ne.s32 	%p133, %r402, %r272;
	mov.b32 	%r1972, 0;
	@%p133 bra 	$L__BB14_209;
	atom.shared.add.u32 	%r1972, [%r114], %r273;
$L__BB14_209:
	shfl.sync.idx.b32	%r1375|%p134, %r1972, %r272, 31, -1;
	add.s32 	%r276, %r273, %r1375;
	shr.u32 	%r1376, %r1896, %r400;
	and.b32  	%r1372, %r1376, %r75;
	mov.b32 	%r1352, 1;
	// begin inline asm
	{
    .reg .pred p;
    and.b32 %r1350, %r1372, %r1352;    setp.ne.u32 p, %r1350, 0;
    vote.ballot.sync.b32 %r1350, p, 0xffffffff;
    @!p not.b32 %r1350, %r1350;
}

	// end inline asm
	mov.b32 	%r1355, 2;
	// begin inline asm
	{
    .reg .pred p;
    and.b32 %r1353, %r1372, %r1355;    setp.ne.u32 p, %r1353, 0;
    vote.ballot.sync.b32 %r1353, p, 0xffffffff;
    @!p not.b32 %r1353, %r1353;
}

	// end inline asm
	and.b32  	%r1377, %r1353, %r1350;
	mov.b32 	%r1358, 4;
	// begin inline asm
	{
    .reg .pred p;
    and.b32 %r1356, %r1372, %r1358;    setp.ne.u32 p, %r1356, 0;
    vote.ballot.sync.b32 %r1356, p, 0xffffffff;
    @!p not.b32 %r1356, %r1356;
}

	// end inline asm
	and.b32  	%r1378, %r1356, %r1377;
	mov.b32 	%r1361, 8;
	// begin inline asm
	{
    .reg .pred p;
    and.b32 %r1359, %r1372, %r1361;    setp.ne.u32 p, %r1359, 0;
    vote.ballot.sync.b32 %r1359, p, 0xffffffff;
    @!p not.b32 %r1359, %r1359;
}

	// end inline asm
	and.b32  	%r1379, %r1359, %r1378;
	mov.b32 	%r1364, 16;
	// begin inline asm
	{
    .reg .pred p;
    and.b32 %r1362, %r1372, %r1364;    setp.ne.u32 p, %r1362, 0;
    vote.ballot.sync.b32 %r1362, p, 0xffffffff;
    @!p not.b32 %r1362, %r1362;
}

	// end inline asm
	and.b32  	%r1380, %r1362, %r1379;
	mov.b32 	%r1367, 32;
	// begin inline asm
	{
    .reg .pred p;
    and.b32 %r1365, %r1372, %r1367;    setp.ne.u32 p, %r1365, 0;
    vote.ballot.sync.b32 %r1365, p, 0xffffffff;
    @!p not.b32 %r1365, %r1365;
}

	// end inline asm
	and.b32  	%r1381, %r1365, %r1380;
	mov.b32 	%r1370, 64;
	// begin inline asm
	{
    .reg .pred p;
    and.b32 %r1368, %r1372, %r1370;    setp.ne.u32 p, %r1368, 0;
    vote.ballot.sync.b32 %r1368, p, 0xffffffff;
    @!p not.b32 %r1368, %r1368;
}

	// end inline asm
	and.b32  	%r1382, %r1368, %r1381;
	mov.b32 	%r1373, 128;
	// begin inline asm
	{
    .reg .pred p;
    and.b32 %r1371, %r1372, %r1373;    setp.ne.u32 p, %r1371, 0;
    vote.ballot.sync.b32 %r1371, p, 0xffffffff;
    @!p not.b32 %r1371, %r1371;
}

	// end inline asm
	and.b32  	%r1383, %r1371, %r1382;
	clz.b32 	%r1384, %r1383;
	sub.s32 	%r277, 31, %r1384;
	and.b32  	%r1385, %r803, %r1383;
	popc.b32 	%r278, %r1385;
	setp.ne.s32 	%p135, %r402, %r277;
	mov.b32 	%r1973, 0;
	@%p135 bra 	$L__BB14_211;
	atom.shared.add.u32 	%r1973, [%r115], %r278;
$L__BB14_211:
	shfl.sync.idx.b32	%r1411|%p136, %r1973, %r277, 31, -1;
	add.s32 	%r281, %r278, %r1411;
	shr.u32 	%r1412, %r1895, %r400;
	and.b32  	%r1408, %r1412, %r75;
	mov.b32 	%r1388, 1;
	// begin inline asm
	{
    .reg .pred p;
    and.b32 %r1386, %r1408, %r1388;    setp.ne.u32 p, %r1386, 0;
    vote.ballot.sync.b32 %r1386, p, 0xffffffff;
    @!p not.b32 %r1386, %r1386;
}

	// end inline asm
	mov.b32 	%r1391, 2;
	// begin inline asm
	{
    .reg .pred p;
    and.b32 %r1389, %r1408, %r1391;    setp.ne.u32 p, %r1389, 0;
    vote.ballot.sync.b32 %r1389, p, 0xffffffff;
    @!p not.b32 %r1389, %r1389;
}

	// end inline asm
	and.b32  	%r1413, %r1389, %r1386;
	mov.b32 	%r1394, 4;
	// begin inline asm
	{
    .reg .pred p;
    and.b32 %r1392, %r1408, %r1394;    setp.ne.u32 p, %r1392, 0;
    vote.ballot.sync.b32 %r1392, p, 0xffffffff;
    @!p not.b32 %r1392, %r1392;
}

	// end inline asm
	and.b32  	%r1414, %r1392, %r1413;
	mov.b32 	%r1397, 8;
	// begin inline asm
	{
    .reg .pred p;
    and.b32 %r1395, %r1408, %r1397;    setp.ne.u32 p, %r1395, 0;
    vote.ballot.sync.b32 %r1395, p, 0xffffffff;
    @!p not.b32 %r1395, %r1395;
}

	// end inline asm
	and.b32  	%r1415, %r1395, %r1414;
	mov.b32 	%r1400, 16;
	// begin inline asm
	{
    .reg .pred p;
    and.b32 %r1398, %r1408, %r1400;    setp.ne.u32 p, %r1398, 0;
    vote.ballot.sync.b32 %r1398, p, 0xffffffff;
    @!p not.b32 %r1398, %r1398;
}

	// end inline asm
	and.b32  	%r1416, %r1398, %r1415;
	mov.b32 	%r1403, 32;
	// begin inline asm
	{
    .reg .pred p;
    and.b32 %r1401, %r1408, %r1403;    setp.ne.u32 p, %r1401, 0;
    vote.ballot.sync.b32 %r1401, p, 0xffffffff;
    @!p not.b32 %r1401, %r1401;
}

	// end inline asm
	and.b32  	%r1417, %r1401, %r1416;
	mov.b32 	%r1406, 64;
	// begin inline asm
	{
    .reg .pred p;
    and.b32 %r1404, %r1408, %r1406;    setp.ne.u32 p, %r1404, 0;
    vote.ballot.sync.b32 %r1404, p, 0xffffffff;
    @!p not.b32 %r1404, %r1404;
}

	// end inline asm
	and.b32  	%r1418, %r1404, %r1417;
	mov.b32 	%r1409, 128;
	// begin inline asm
	{
    .reg .pred p;
    and.b32 %r1407, %r1408, %r1409;    setp.ne.u32 p, %r1407, 0;
    vote.ballot.sync.b32 %r1407, p, 0xffffffff;
    @!p not.b32 %r1407, %r1407;
}

	// end inline asm
	and.b32  	%r1419, %r1407, %r1418;
	clz.b32 	%r1420, %r1419;
	sub.s32 	%r282, 31, %r1420;
	and.b32  	%r1421, %r803, %r1419;
	popc.b32 	%r283, %r1421;
	setp.ne.s32 	%p137, %r402, %r282;
	mov.b32 	%r1974, 0;
	@%p137 bra 	$L__BB14_213;
	atom.shared.add.u32 	%r1974, [%r116], %r283;
$L__BB14_213:
	shfl.sync.idx.b32	%r1422|%p139, %r1974, %r282, 31, -1;
	add.s32 	%r1423, %r283, %r1422;
	bar.sync 	0;
	shl.b32 	%r1424, %r206, 2;
	mov.u32 	%r1425, _ZZN3cub18CUB_300001_SM_10006detail10radix_sort29DeviceRadixSortOnesweepKernelINS1_5radix10policy_hubIjjyE10Policy1000ELNS0_9SortOrderE0EjjyiiNS1_21identity_decomposer_tEEEvPT5_SB_PT3_PKSC_PT1_PKSG_PT2_PKSK_T4_iiT6_E1s;
	add.s32 	%r286, %r1425, %r1424;
	st.shared.u32 	[%r286+-4], %r1911;
	shl.b32 	%r1426, %r211, 2;
	add.s32 	%r287, %r1425, %r1426;
	st.shared.u32 	[%r287+-4], %r1910;
	shl.b32 	%r1427, %r216, 2;
	add.s32 	%r288, %r1425, %r1427;
	st.shared.u32 	[%r288+-4], %r1909;
	shl.b32 	%r1428, %r221, 2;
	add.s32 	%r289, %r1425, %r1428;
	st.shared.u32 	[%r289+-4], %r1908;
	shl.b32 	%r1429, %r226, 2;
	add.s32 	%r290, %r1425, %r1429;
	st.shared.u32 	[%r290+-4], %r1907;
	shl.b32 	%r1430, %r231, 2;
	add.s32 	%r291, %r1425, %r1430;
	st.shared.u32 	[%r291+-4], %r1906;
	shl.b32 	%r1431, %r236, 2;
	add.s32 	%r292, %r1425, %r1431;
	st.shared.u32 	[%r292+-4], %r1905;
	shl.b32 	%r1432, %r241, 2;
	add.s32 	%r293, %r1425, %r1432;
	st.shared.u32 	[%r293+-4], %r1904;
	shl.b32 	%r1433, %r246, 2;
	add.s32 	%r294, %r1425, %r1433;
	st.shared.u32 	[%r294+-4], %r1903;
	shl.b32 	%r1434, %r251, 2;
	add.s32 	%r295, %r1425, %r1434;
	st.shared.u32 	[%r295+-4], %r1902;
	shl.b32 	%r1435, %r256, 2;
	add.s32 	%r296, %r1425, %r1435;
	st.shared.u32 	[%r296+-4], %r1901;
	shl.b32 	%r1436, %r261, 2;
	add.s32 	%r297, %r1425, %r1436;
	st.shared.u32 	[%r297+-4], %r1900;
	shl.b32 	%r1437, %r266, 2;
	add.s32 	%r298, %r1425, %r1437;
	st.shared.u32 	[%r298+-4], %r1899;
	shl.b32 	%r1438, %r271, 2;
	add.s32 	%r299, %r1425, %r1438;
	st.shared.u32 	[%r299+-4], %r1898;
	shl.b32 	%r1439, %r276, 2;
	add.s32 	%r300, %r1425, %r1439;
	st.shared.u32 	[%r300+-4], %r1897;
	shl.b32 	%r1440, %r281, 2;
	add.s32 	%r301, %r1425, %r1440;
	st.shared.u32 	[%r301+-4], %r1896;
	shl.b32 	%r1441, %r1423, 2;
	add.s32 	%r302, %r1425, %r1441;
	st.shared.u32 	[%r302+-4], %r1895;
	shl.b32 	%r1442, %r1, 3;
	add.s32 	%r1443, %r1425, %r1442;
	add.s32 	%r303, %r1443, 26112;
	@%p29 bra 	$L__BB14_221;
	ld.param.u64 	%rd368, [_ZN3cub18CUB_300001_SM_10006detail10radix_sort29DeviceRadixSortOnesweepKernelINS1_5radix10policy_hubIjjyE10Policy1000ELNS0_9SortOrderE0EjjyiiNS1_21identity_decomposer_tEEEvPT5_SB_PT3_PKSC_PT1_PKSG_PT2_PKSK_T4_iiT6__param_3];
	cvta.to.global.u64 	%rd85, %rd368;
	shl.b64 	%rd86, %rd10, 3;
	add.s64 	%rd87, %rd85, %rd86;
	ld.global.u64 	%rd88, [%rd87];
	cvt.s64.s32 	%rd89, %r200;
	sub.s64 	%rd371, %rd88, %rd89;
	st.shared.u64 	[%r303], %rd371;
	setp.lt.s32 	%p140, %r4, 1;
	mov.u32 	%r1978, %r1920;
	@%p140 bra 	$L__BB14_220;
	mov.b32 	%r1976, -1;
	mov.u32 	%r1975, %r4;
	mov.u32 	%r1978, %r1920;
$L__BB14_216:
	ld.param.u64 	%rd361, [_ZN3cub18CUB_300001_SM_10006detail10radix_sort29DeviceRadixSortOnesweepKernelINS1_5radix10policy_hubIjjyE10Policy1000ELNS0_9SortOrderE0EjjyiiNS1_21identity_decomposer_tEEEvPT5_SB_PT3_PKSC_PT1_PKSG_PT2_PKSK_T4_iiT6__param_0];
	add.s32 	%r307, %r1975, -1;
	shl.b32 	%r1445, %r307, 8;
	add.s32 	%r1446, %r1445, %r1;
	cvta.to.global.u64 	%rd90, %rd361;
	mul.wide.s32 	%rd91, %r1446, 4;
	add.s64 	%rd21, %rd90, %rd91;
$L__BB14_217:
	membar.cta;
	ld.volatile.global.u32 	%r308, [%rd21];
	setp.eq.s32 	%p141, %r308, 0;
	@%p141 bra 	$L__BB14_217;
	and.b32  	%r1447, %r308, 1073741823;
	add.s32 	%r1978, %r1447, %r1978;
	setp.gt.s32 	%p142, %r308, -1;
	vote.sync.ballot.b32 	%r1976, %p142, %r1976;
	setp.gt.u32 	%p144, %r1975, 1;
	and.pred  	%p145, %p142, %p144;
	mov.u32 	%r1975, %r307;
	@%p145 bra 	$L__BB14_216;
	ld.shared.u64 	%rd371, [%r303];
$L__BB14_220:
	ld.param.u64 	%rd362, [_ZN3cub18CUB_300001_SM_10006detail10radix_sort29DeviceRadixSortOnesweepKernelINS1_5radix10policy_hubIjjyE10Policy1000ELNS0_9SortOrderE0EjjyiiNS1_21identity_decomposer_tEEEvPT5_SB_PT3_PKSC_PT1_PKSG_PT2_PKSK_T4_iiT6__param_0];
	or.b32  	%r1448, %r1978, -2147483648;
	cvta.to.global.u64 	%rd92, %rd362;
	shl.b32 	%r1449, %r4, 8;
	add.s32 	%r1450, %r1449, %r1;
	mul.wide.s32 	%rd93, %r1450, 4;
	add.s64 	%rd94, %rd92, %rd93;
	st.volatile.global.u32 	[%rd94], %r1448;
	sub.s32 	%r1451, %r1978, %r1920;
	cvt.s64.s32 	%rd95, %r1451;
	add.s64 	%rd96, %rd371, %rd95;
	st.shared.u64 	[%r303], %rd96;
$L__BB14_221:
	ld.param.u64 	%rd365, [_ZN3cub18CUB_300001_SM_10006detail10radix_sort29DeviceRadixSortOnesweepKernelINS1_5radix10policy_hubIjjyE10Policy1000ELNS0_9SortOrderE0EjjyiiNS1_21identity_decomposer_tEEEvPT5_SB_PT3_PKSC_PT1_PKSG_PT2_PKSK_T4_iiT6__param_2];
	setp.gt.u32 	%p146, %r1, 255;
	setp.lt.s32 	%p147, %r5, %r399;
	setp.eq.s64 	%p148, %rd365, 0;
	or.pred  	%p149, %p148, %p147;
	or.pred  	%p150, %p146, %p149;
	@%p150 bra 	$L__BB14_223;
	ld.param.u64 	%rd366, [_ZN3cub18CUB_300001_SM_10006detail10radix_sort29DeviceRadixSortOnesweepKernelINS1_5radix10policy_hubIjjyE10Policy1000ELNS0_9SortOrderE0EjjyiiNS1_21identity_decomposer_tEEEvPT5_SB_PT3_PKSC_PT1_PKSG_PT2_PKSK_T4_iiT6__param_2];
	ld.shared.u64 	%rd97, [%r303];
	cvt.s64.s32 	%rd98, %r1920;
	cvt.s64.s32 	%rd99, %r200;
	add.s64 	%rd100, %rd99, %rd98;
	add.s64 	%rd101, %rd100, %rd97;
	cvta.to.global.u64 	%rd102, %rd366;
	shl.b64 	%rd103, %rd10, 3;
	add.s64 	%rd104, %rd102, %rd103;
	st.global.u64 	[%rd104], %rd101;
$L__BB14_223:
	setp.gt.s32 	%p151, %r5, %r399;
	bar.sync 	0;
	@%p151 bra 	$L__BB14_225;
	ld.shared.u32 	%r1452, [%r117];
	shr.u32 	%r1453, %r1452, %r400;
	and.b32  	%r1454, %r1453, %r75;
	shl.b32 	%r1455, %r1454, 3;
	add.s32 	%r1457, %r1425, 26112;
	add.s32 	%r1458, %r1457, %r1455;
	ld.shared.u64 	%rd105, [%r1458];
	add.s64 	%rd106, %rd105, %rd10;
	shl.b64 	%rd107, %rd106, 2;
	add.s64 	%rd108, %rd2, %rd107;
	st.global.u32 	[%rd108], %r1452;
	bar.warp.sync 	-1;
	ld.shared.u32 	%r1459, [%r117+1536];
	shr.u32 	%r1460, %r1459, %r400;
	and.b32  	%r1461, %r1460, %r75;
	shl.b32 	%r1462, %r1461, 3;
	add.s32 	%r1463, %r1457, %r1462;
	ld.shared.u64 	%rd109, [%r1463];
	add.s64 	%rd110, %rd109, %rd10;
	shl.b64 	%rd111, %rd110, 2;
	add.s64 	%rd112, %rd2, %rd111;
	st.global.u32 	[%rd112+1536], %r1459;
	bar.warp.sync 	-1;
	ld.shared.u32 	%r1464, [%r117+3072];
	shr.u32 	%r1465, %r1464, %r400;
	and.b32  	%r1466, %r1465, %r75;
	shl.b32 	%r1467, %r1466, 3;
	add.s32 	%r1468, %r1457, %r1467;
	ld.shared.u64 	%rd113, [%r1468];
	add.s64 	%rd114, %rd113, %rd10;
	shl.b64 	%rd115, %rd114, 2;
	add.s64 	%rd116, %rd2, %rd115;
	st.global.u32 	[%rd116+3072], %r1464;
	bar.warp.sync 	-1;
	ld.shared.u32 	%r1469, [%r117+4608];
	shr.u32 	%r1470, %r1469, %r400;
	and.b32  	%r1471, %r1470, %r75;
	shl.b32 	%r1472, %r1471, 3;
	add.s32 	%r1473, %r1457, %r1472;
	ld.shared.u64 	%rd117, [%r1473];
	add.s64 	%rd118, %rd117, %rd10;
	shl.b64 	%rd119, %rd118, 2;
	add.s64 	%rd120, %rd2, %rd119;
	st.global.u32 	[%rd120+4608], %r1469;
	bar.warp.sync 	-1;
	ld.shared.u32 	%r1474, [%r117+6144];
	shr.u32 	%r1475, %r1474, %r400;
	and.b32  	%r1476, %r1475, %r75;
	shl.b32 	%r1477, %r1476, 3;
	add.s32 	%r1478, %r1457, %r1477;
	ld.shared.u64 	%rd121, [%r1478];
	add.s64 	%rd122, %rd121, %rd10;
	shl.b64 	%rd123, %rd122, 2;
	add.s64 	%rd124, %rd2, %rd123;
	st.global.u32 	[%rd124+6144], %r1474;
	bar.warp.sync 	-1;
	ld.shared.u32 	%r1479, [%r117+7680];
	shr.u32 	%r1480, %r1479, %r400;
	and.b32  	%r1481, %r1480, %r75;
	shl.b32 	%r1482, %r1481, 3;
	add.s32 	%r1483, %r1457, %r1482;
	ld.shared.u64 	%rd125, [%r1483];
	add.s64 	%rd126, %rd125, %rd10;
	shl.b64 	%rd127, %rd126, 2;
	add.s64 	%rd128, %rd2, %rd127;
	st.global.u32 	[%rd128+7680], %r1479;
	bar.warp.sync 	-1;
	ld.shared.u32 	%r1484, [%r117+9216];
	shr.u32 	%r1485, %r1484, %r400;
	and.b32  	%r1486, %r1485, %r75;
	shl.b32 	%r1487, %r1486, 3;
	add.s32 	%r1488, %r1457, %r1487;
	ld.shared.u64 	%rd129, [%r1488];
	add.s64 	%rd130, %rd129, %rd10;
	shl.b64 	%rd131, %rd130, 2;
	add.s64 	%rd132, %rd2, %rd131;
	st.global.u32 	[%rd132+9216], %r1484;
	bar.warp.sync 	-1;
	ld.shared.u32 	%r1489, [%r117+10752];
	shr.u32 	%r1490, %r1489, %r400;
	and.b32  	%r1491, %r1490, %r75;
	shl.b32 	%r1492, %r1491, 3;
	add.s32 	%r1493, %r1457, %r1492;
	ld.shared.u64 	%rd133, [%r1493];
	add.s64 	%rd134, %rd133, %rd10;
	shl.b64 	%rd135, %rd134, 2;
	add.s64 	%rd136, %rd2, %rd135;
	st.global.u32 	[%rd136+10752], %r1489;
	bar.warp.sync 	-1;
	ld.shared.u32 	%r1494, [%r117+12288];
	shr.u32 	%r1495, %r1494, %r400;
	and.b32  	%r1496, %r1495, %r75;
	shl.b32 	%r1497, %r1496, 3;
	add.s32 	%r1498, %r1457, %r1497;
	ld.shared.u64 	%rd137, [%r1498];
	add.s64 	%rd138, %rd137, %rd10;
	shl.b64 	%rd139, %rd138, 2;
	add.s64 	%rd140, %rd2, %rd139;
	st.global.u32 	[%rd140+12288], %r1494;
	bar.warp.sync 	-1;
	ld.shared.u32 	%r1499, [%r117+13824];
	shr.u32 	%r1500, %r1499, %r400;
	and.b32  	%r1501, %r1500, %r75;
	shl.b32 	%r1502, %r1501, 3;
	add.s32 	%r1503, %r1457, %r1502;
	ld.shared.u64 	%rd141, [%r1503];
	add.s64 	%rd142, %rd141, %rd10;
	shl.b64 	%rd143, %rd142, 2;
	add.s64 	%rd144, %rd2, %rd143;
	st.global.u32 	[%rd144+13824], %r1499;
	bar.warp.sync 	-1;
	ld.shared.u32 	%r1504, [%r117+15360];
	shr.u32 	%r1505, %r1504, %r400;
	and.b32  	%r1506, %r1505, %r75;
	shl.b32 	%r1507, %r1506, 3;
	add.s32 	%r1508, %r1457, %r1507;
	ld.shared.u64 	%rd145, [%r1508];
	add.s64 	%rd146, %rd145, %rd10;
	shl.b64 	%rd147, %rd146, 2;
	add.s64 	%rd148, %rd2, %rd147;
	st.global.u32 	[%rd148+15360], %r1504;
	bar.warp.sync 	-1;
	ld.shared.u32 	%r1509, [%r117+16896];
	shr.u32 	%r1510, %r1509, %r400;
	and.b32  	%r1511, %r1510, %r75;
	shl.b32 	%r1512, %r1511, 3;
	add.s32 	%r1513, %r1457, %r1512;
	ld.shared.u64 	%rd149, [%r1513];
	add.s64 	%rd150, %rd149, %rd10;
	shl.b64 	%rd151, %rd150, 2;
	add.s64 	%rd152, %rd2, %rd151;
	st.global.u32 	[%rd152+16896], %r1509;
	bar.warp.sync 	-1;
	ld.shared.u32 	%r1514, [%r117+18432];
	shr.u32 	%r1515, %r1514, %r400;
	and.b32  	%r1516, %r1515, %r75;
	shl.b32 	%r1517, %r1516, 3;
	add.s32 	%r1518, %r1457, %r1517;
	ld.shared.u64 	%rd153, [%r1518];
	add.s64 	%rd154, %rd153, %rd10;
	shl.b64 	%rd155, %rd154, 2;
	add.s64 	%rd156, %rd2, %rd155;
	st.global.u32 	[%rd156+18432], %r1514;
	bar.warp.sync 	-1;
	ld.shared.u32 	%r1519, [%r117+19968];
	shr.u32 	%r1520, %r1519, %r400;
	and.b32  	%r1521, %r1520, %r75;
	shl.b32 	%r1522, %r1521, 3;
	add.s32 	%r1523, %r1457, %r1522;
	ld.shared.u64 	%rd157, [%r1523];
	add.s64 	%rd158, %rd157, %rd10;
	shl.b64 	%rd159, %rd158, 2;
	add.s64 	%rd160, %rd2, %rd159;
	st.global.u32 	[%rd160+19968], %r1519;
	bar.warp.sync 	-1;
	ld.shared.u32 	%r1524, [%r117+21504];
	shr.u32 	%r1525, %r1524, %r400;
	and.b32  	%r1526, %r1525, %r75;
	shl.b32 	%r1527, %r1526, 3;
	add.s32 	%r1528, %r1457, %r1527;
	ld.shared.u64 	%rd161, [%r1528];
	add.s64 	%rd162, %rd161, %rd10;
	shl.b64 	%rd163, %rd162, 2;
	add.s64 	%rd164, %rd2, %rd163;
	st.global.u32 	[%rd164+21504], %r1524;
	bar.warp.sync 	-1;
	ld.shared.u32 	%r1529, [%r117+23040];
	shr.u32 	%r1530, %r1529, %r400;
	and.b32  	%r1531, %r1530, %r75;
	shl.b32 	%r1532, %r1531, 3;
	add.s32 	%r1533, %r1457, %r1532;
	ld.shared.u64 	%rd165, [%r1533];
	add.s64 	%rd166, %rd165, %rd10;
	shl.b64 	%rd167, %rd166, 2;
	add.s64 	%rd168, %rd2, %rd167;
	st.global.u32 	[%rd168+23040], %r1529;
	bar.warp.sync 	-1;
	ld.shared.u32 	%r1534, [%r117+24576];
	shr.u32 	%r1535, %r1534, %r400;
	and.b32  	%r1536, %r1535, %r75;
	shl.b32 	%r1537, %r1536, 3;
	add.s32 	%r1538, %r1457, %r1537;
	ld.shared.u64 	%rd169, [%r1538];
	add.s64 	%rd170, %rd169, %rd10;
	shl.b64 	%rd171, %rd170, 2;
	add.s64 	%rd172, %rd2, %rd171;
	st.global.u32 	[%rd172+24576], %r1534;
	bar.warp.sync 	-1;
	bra.uni 	$L__BB14_260;
$L__BB14_225:
	mad.lo.s32 	%r312, %r4, -6528, %r399;
	setp.ge.s32 	%p152, %r1, %r312;
	@%p152 bra 	$L__BB14_227;
	ld.shared.u32 	%r1539, [%r117];
	shr.u32 	%r1540, %r1539, %r400;
	and.b32  	%r1541, %r1540, %r75;
	shl.b32 	%r1542, %r1541, 3;
	add.s32 	%r1544, %r1425, %r1542;
	ld.shared.u64 	%rd173, [%r1544+26112];
	add.s64 	%rd174, %rd173, %rd10;
	shl.b64 	%rd175, %rd174, 2;
	add.s64 	%rd176, %rd2, %rd175;
	st.global.u32 	[%rd176], %r1539;
$L__BB14_227:
	bar.warp.sync 	-1;
	add.s32 	%r1545, %r1, 384;
	setp.ge.s32 	%p153, %r1545, %r312;
	@%p153 bra 	$L__BB14_229;
	ld.shared.u32 	%r1546, [%r117+1536];
	shr.u32 	%r1547, %r1546, %r400;
	and.b32  	%r1548, %r1547, %r75;
	shl.b32 	%r1549, %r1548, 3;
	add.s32 	%r1551, %r1425, %r1549;
	ld.shared.u64 	%rd177, [%r1551+26112];
	add.s64 	%rd178, %rd177, %rd10;
	shl.b64 	%rd179, %rd178, 2;
	add.s64 	%rd180, %rd2, %rd179;
	st.global.u32 	[%rd180+1536], %r1546;
$L__BB14_229:
	bar.warp.sync 	-1;
	add.s32 	%r1552, %r1, 768;
	setp.ge.s32 	%p154, %r1552, %r312;
	@%p154 bra 	$L__BB14_231;
	ld.shared.u32 	%r1553, [%r117+3072];
	shr.u32 	%r1554, %r1553, %r400;
	and.b32  	%r1555, %r1554, %r75;
	shl.b32 	%r1556, %r1555, 3;
	add.s32 	%r1558, %r1425, %r1556;
	ld.shared.u64 	%rd181, [%r1558+26112];
	add.s64 	%rd182, %rd181, %rd10;
	shl.b64 	%rd183, %rd182, 2;
	add.s64 	%rd184, %rd2, %rd183;
	st.global.u32 	[%rd184+3072], %r1553;
$L__BB14_231:
	bar.warp.sync 	-1;
	add.s32 	%r1559, %r1, 1152;
	setp.ge.s32 	%p155, %r1559, %r312;
	@%p155 bra 	$L__BB14_233;
	ld.shared.u32 	%r1560, [%r117+4608];
	shr.u32 	%r1561, %r1560, %r400;
	and.b32  	%r1562, %r1561, %r75;
	shl.b32 	%r1563, %r1562, 3;
	add.s32 	%r1565, %r1425, %r1563;
	ld.shared.u64 	%rd185, [%r1565+26112];
	add.s64 	%rd186, %rd185, %rd10;
	shl.b64 	%rd187, %rd186, 2;
	add.s64 	%rd188, %rd2, %rd187;
	st.global.u32 	[%rd188+4608], %r1560;
$L__BB14_233:
	bar.warp.sync 	-1;
	add.s32 	%r1566, %r1, 1536;
	setp.ge.s32 	%p156, %r1566, %r312;
	@%p156 bra 	$L__BB14_235;
	ld.shared.u32 	%r1567, [%r117+6144];
	shr.u32 	%r1568, %r1567, %r400;
	and.b32  	%r1569, %r1568, %r75;
	shl.b32 	%r1570, %r1569, 3;
	add.s32 	%r1572, %r1425, %r1570;
	ld.shared.u64 	%rd189, [%r1572+26112];
	add.s64 	%rd190, %rd189, %rd10;
	shl.b64 	%rd191, %rd190, 2;
	add.s64 	%rd192, %rd2, %rd191;
	st.global.u32 	[%rd192+6144], %r1567;
$L__BB14_235:
	bar.warp.sync 	-1;
	add.s32 	%r1573, %r1, 1920;
	setp.ge.s32 	%p157, %r1573, %r312;
	@%p157 bra 	$L__BB14_237;
	ld.shared.u32 	%r1574, [%r117+7680];
	shr.u32 	%r1575, %r1574, %r400;
	and.b32  	%r1576, %r1575, %r75;
	shl.b32 	%r1577, %r1576, 3;
	add.s32 	%r1579, %r1425, %r1577;
	ld.shared.u64 	%rd193, [%r1579+26112];
	add.s64 	%rd194, %rd193, %rd10;
	shl.b64 	%rd195, %rd194, 2;
	add.s64 	%rd196, %rd2, %rd195;
	st.global.u32 	[%rd196+7680], %r1574;
$L__BB14_237:
	bar.warp.sync 	-1;
	add.s32 	%r1580, %r1, 2304;
	setp.ge.s32 	%p158, %r1580, %r312;
	@%p158 bra 	$L__BB14_239;
	ld.shared.u32 	%r1581, [%r117+9216];
	shr.u32 	%r1582, %r1581, %r400;
	and.b32  	%r1583, %r1582, %r75;
	shl.b32 	%r1584, %r1583, 3;
	add.s32 	%r1586, %r1425, %r1584;
	ld.shared.u64 	%rd197, [%r1586+26112];
	add.s64 	%rd198, %rd197, %rd10;
	shl.b64 	%rd199, %rd198, 2;
	add.s64 	%rd200, %rd2, %rd199;
	st.global.u32 	[%rd200+9216], %r1581;
$L__BB14_239:
	bar.warp.sync 	-1;
	add.s32 	%r1587, %r1, 2688;
	setp.ge.s32 	%p159, %r1587, %r312;
	@%p159 bra 	$L__BB14_241;
	ld.shared.u32 	%r1588, [%r117+10752];
	shr.u32 	%r1589, %r1588, %r400;
	and.b32  	%r1590, %r1589, %r75;
	shl.b32 	%r1591, %r1590, 3;
	add.s32 	%r1593, %r1425, %r1591;
	ld.shared.u64 	%rd201, [%r1593+26112];
	add.s64 	%rd202, %rd201, %rd10;
	shl.b64 	%rd203, %rd202, 2;
	add.s64 	%rd204, %rd2, %rd203;
	st.global.u32 	[%rd204+10752], %r1588;
$L__BB14_241:
	bar.warp.sync 	-1;
	or.b32  	%r1594, %r1, 3072;
	setp.ge.s32 	%p160, %r1594, %r312;
	@%p160 bra 	$L__BB14_243;
	ld.shared.u32 	%r1595, [%r117+12288];
	shr.u32 	%r1596, %r1595, %r400;
	and.b32  	%r1597, %r1596, %r75;
	shl.b32 	%r1598, %r1597, 3;
	add.s32 	%r1600, %r1425, %r1598;
	ld.shared.u64 	%rd205, [%r1600+26112];
	add.s64 	%rd206, %rd205, %rd10;
	shl.b64 	%rd207, %rd206, 2;
	add.s64 	%rd208, %rd2, %rd207;
	st.global.u32 	[%rd208+12288], %r1595;
$L__BB14_243:
	bar.warp.sync 	-1;
	add.s32 	%r1601, %r1, 3456;
	setp.ge.s32 	%p161, %r1601, %r312;
	@%p161 bra 	$L__BB14_245;
	ld.shared.u32 	%r1602, [%r117+13824];
	shr.u32 	%r1603, %r1602, %r400;
	and.b32  	%r1604, %r1603, %r75;
	shl.b32 	%r1605, %r1604, 3;
	add.s32 	%r1607, %r1425, %r1605;
	ld.shared.u64 	%rd209, [%r1607+26112];
	add.s64 	%rd210, %rd209, %rd10;
	shl.b64 	%rd211, %rd210, 2;
	add.s64 	%rd212, %rd2, %rd211;
	st.global.u32 	[%rd212+13824], %r1602;
$L__BB14_245:
	bar.warp.sync 	-1;
	add.s32 	%r1608, %r1, 3840;
	setp.ge.s32 	%p162, %r1608, %r312;
	@%p162 bra 	$L__BB14_247;
	ld.shared.u32 	%r1609, [%r117+15360];
	shr.u32 	%r1610, %r1609, %r400;
	and.b32  	%r1611, %r1610, %r75;
	shl.b32 	%r1612, %r1611, 3;
	add.s32 	%r1614, %r1425, %r1612;
	ld.shared.u64 	%rd213, [%r1614+26112];
	add.s64 	%rd214, %rd213, %rd10;
	shl.b64 	%rd215, %rd214, 2;
	add.s64 	%rd216, %rd2, %rd215;
	st.global.u32 	[%rd216+15360], %r1609;
$L__BB14_247:
	bar.warp.sync 	-1;
	add.s32 	%r1615, %r1, 4224;
	setp.ge.s32 	%p163, %r1615, %r312;
	@%p163 bra 	$L__BB14_249;
	ld.shared.u32 	%r1616, [%r117+16896];
	shr.u32 	%r1617, %r1616, %r400;
	and.b32  	%r1618, %r1617, %r75;
	shl.b32 	%r1619, %r1618, 3;
	add.s32 	%r1621, %r1425, %r1619;
	ld.shared.u64 	%rd217, [%r1621+26112];
	add.s64 	%rd218, %rd217, %rd10;
	shl.b64 	%rd219, %rd218, 2;
	add.s64 	%rd220, %rd2, %rd219;
	st.global.u32 	[%rd220+16896], %r1616;
$L__BB14_249:
	bar.warp.sync 	-1;
	add.s32 	%r1622, %r1, 4608;
	setp.ge.s32 	%p164, %r1622, %r312;
	@%p164 bra 	$L__BB14_251;
	ld.shared.u32 	%r1623, [%r117+18432];
	shr.u32 	%r1624, %r1623, %r400;
	and.b32  	%r1625, %r1624, %r75;
	shl.b32 	%r1626, %r1625, 3;
	add.s32 	%r1628, %r1425, %r1626;
	ld.shared.u64 	%rd221, [%r1628+26112];
	add.s64 	%rd222, %rd221, %rd10;
	shl.b64 	%rd223, %rd222, 2;
	add.s64 	%rd224, %rd2, %rd223;
	st.global.u32 	[%rd224+18432], %r1623;
$L__BB14_251:
	bar.warp.sync 	-1;
	add.s32 	%r1629, %r1, 4992;
	setp.ge.s32 	%p165, %r1629, %r312;
	@%p165 bra 	$L__BB14_253;
	ld.shared.u32 	%r1630, [%r117+19968];
	shr.u32 	%r1631, %r1630, %r400;
	and.b32  	%r1632, %r1631, %r75;
	shl.b32 	%r1633, %r1632, 3;
	add.s32 	%r1635, %r1425, %r1633;
	ld.shared.u64 	%rd225, [%r1635+26112];
	add.s64 	%rd226, %rd225, %rd10;
	shl.b64 	%rd227, %rd226, 2;
	add.s64 	%rd228, %rd2, %rd227;
	st.global.u32 	[%rd228+19968], %r1630;
$L__BB14_253:
	bar.warp.sync 	-1;
	add.s32 	%r1636, %r1, 5376;
	setp.ge.s32 	%p166, %r1636, %r312;
	@%p166 bra 	$L__BB14_255;
	ld.shared.u32 	%r1637, [%r117+21504];
	shr.u32 	%r1638, %r1637, %r400;
	and.b32  	%r1639, %r1638, %r75;
	shl.b32 	%r1640, %r1639, 3;
	add.s32 	%r1642, %r1425, %r1640;
	ld.shared.u64 	%rd229, [%r1642+26112];
	add.s64 	%rd230, %rd229, %rd10;
	shl.b64 	%rd231, %rd230, 2;
	add.s64 	%rd232, %rd2, %rd231;
	st.global.u32 	[%rd232+21504], %r1637;
$L__BB14_255:
	bar.warp.sync 	-1;
	add.s32 	%r1643, %r1, 5760;
	setp.ge.s32 	%p167, %r1643, %r312;
	@%p167 bra 	$L__BB14_257;
	ld.shared.u32 	%r1644, [%r117+23040];
	shr.u32 	%r1645, %r1644, %r400;
	and.b32  	%r1646, %r1645, %r75;
	shl.b32 	%r1647, %r1646, 3;
	add.s32 	%r1649, %r1425, %r1647;
	ld.shared.u64 	%rd233, [%r1649+26112];
	add.s64 	%rd234, %rd233, %rd10;
	shl.b64 	%rd235, %rd234, 2;
	add.s64 	%rd236, %rd2, %rd235;
	st.global.u32 	[%rd236+23040], %r1644;
$L__BB14_257:
	bar.warp.sync 	-1;
	or.b32  	%r1650, %r1, 6144;
	setp.ge.s32 	%p168, %r1650, %r312;
	@%p168 bra 	$L__BB14_259;
	ld.shared.u32 	%r1651, [%r117+24576];
	shr.u32 	%r1652, %r1651, %r400;
	and.b32  	%r1653, %r1652, %r75;
	shl.b32 	%r1654, %r1653, 3;
	add.s32 	%r1656, %r1425, %r1654;
	ld.shared.u64 	%rd237, [%r1656+26112];
	add.s64 	%rd238, %rd237, %rd10;
	shl.b64 	%rd239, %rd238, 2;
	add.s64 	%rd240, %rd2, %rd239;
	st.global.u32 	[%rd240+24576], %r1651;
$L__BB14_259:
	bar.warp.sync 	-1;
$L__BB14_260:
	setp.gt.s32 	%p169, %r5, %r399;
	ld.shared.u32 	%r1657, [%r117];
	shr.u32 	%r1658, %r1657, %r400;
	and.b32  	%r313, %r1658, %r75;
	ld.shared.u32 	%r1659, [%r117+1536];
	shr.u32 	%r1660, %r1659, %r400;
	and.b32  	%r314, %r1660, %r75;
	ld.shared.u32 	%r1661, [%r117+3072];
	shr.u32 	%r1662, %r1661, %r400;
	and.b32  	%r315, %r1662, %r75;
	ld.shared.u32 	%r1663, [%r117+4608];
	shr.u32 	%r1664, %r1663, %r400;
	and.b32  	%r316, %r1664, %r75;
	ld.shared.u32 	%r1665, [%r117+6144];
	shr.u32 	%r1666, %r1665, %r400;
	and.b32  	%r317, %r1666, %r75;
	ld.shared.u32 	%r1667, [%r117+7680];
	shr.u32 	%r1668, %r1667, %r400;
	and.b32  	%r318, %r1668, %r75;
	ld.shared.u32 	%r1669, [%r117+9216];
	shr.u32 	%r1670, %r1669, %r400;
	and.b32  	%r319, %r1670, %r75;
	ld.shared.u32 	%r1671, [%r117+10752];
	shr.u32 	%r1672, %r1671, %r400;
	and.b32  	%r320, %r1672, %r75;
	ld.shared.u32 	%r1673, [%r117+12288];
	shr.u32 	%r1674, %r1673, %r400;
	and.b32  	%r321, %r1674, %r75;
	ld.shared.u32 	%r1675, [%r117+13824];
	shr.u32 	%r1676, %r1675, %r400;
	and.b32  	%r322, %r1676, %r75;
	ld.shared.u32 	%r1677, [%r117+15360];
	shr.u32 	%r1678, %r1677, %r400;
	and.b32  	%r323, %r1678, %r75;
	ld.shared.u32 	%r1679, [%r117+16896];
	shr.u32 	%r1680, %r1679, %r400;
	and.b32  	%r324, %r1680, %r75;
	ld.shared.u32 	%r1681, [%r117+18432];
	shr.u32 	%r1682, %r1681, %r400;
	and.b32  	%r325, %r1682, %r75;
	ld.shared.u32 	%r1683, [%r117+19968];
	shr.u32 	%r1684, %r1683, %r400;
	and.b32  	%r326, %r1684, %r75;
	ld.shared.u32 	%r1685, [%r117+21504];
	shr.u32 	%r1686, %r1685, %r400;
	and.b32  	%r327, %r1686, %r75;
	ld.shared.u32 	%r1687, [%r117+23040];
	shr.u32 	%r1688, %r1687, %r400;
	and.b32  	%r328, %r1688, %r75;
	ld.shared.u32 	%r1689, [%r117+24576];
	shr.u32 	%r1690, %r1689, %r400;
	and.b32  	%r329, %r1690, %r75;
	@%p169 bra 	$L__BB14_262;
	ld.global.u32 	%r1995, [%rd9];
	ld.global.u32 	%r1996, [%rd9+128];
	ld.global.u32 	%r1997, [%rd9+256];
	ld.global.u32 	%r1998, [%rd9+384];
	ld.global.u32 	%r1999, [%rd9+512];
	ld.global.u32 	%r2000, [%rd9+640];
	ld.global.u32 	%r2001, [%rd9+768];
	ld.global.u32 	%r2002, [%rd9+896];
	ld.global.u32 	%r2003, [%rd9+1024];
	ld.global.u32 	%r2004, [%rd9+1152];
	ld.global.u32 	%r2005, [%rd9+1280];
	ld.global.u32 	%r2006, [%rd9+1408];
	ld.global.u32 	%r2007, [%rd9+1536];
	ld.global.u32 	%r2008, [%rd9+1664];
	ld.global.u32 	%r2009, [%rd9+1792];
	ld.global.u32 	%r2010, [%rd9+1920];
	ld.global.u32 	%r2011, [%rd9+2048];
	bra.uni 	$L__BB14_296;
$L__BB14_262:
	cvt.u32.u64 	%r1692, %rd8;
	mul.lo.s32 	%r1693, %r4, 6528;
	sub.s32 	%r347, %r399, %r1693;
	setp.ge.s32 	%p170, %r1692, %r347;
	@%p170 bra 	$L__BB14_264;
	ld.global.u32 	%r1995, [%rd9];
$L__BB14_264:
	add.s32 	%r1696, %r1692, 32;
	setp.ge.s32 	%p171, %r1696, %r347;
	@%p171 bra 	$L__BB14_266;
	ld.global.u32 	%r1996, [%rd9+128];
$L__BB14_266:
	add.s32 	%r1699, %r1692, 64;
	setp.ge.s32 	%p172, %r1699, %r347;
	@%p172 bra 	$L__BB14_268;
	ld.global.u32 	%r1997, [%rd9+256];
$L__BB14_268:
	add.s32 	%r1702, %r1692, 96;
	setp.ge.s32 	%p173, %r1702, %r347;
	@%p173 bra 	$L__BB14_270;
	ld.global.u32 	%r1998, [%rd9+384];
$L__BB14_270:
	add.s32 	%r1705, %r1692, 128;
	setp.ge.s32 	%p174, %r1705, %r347;
	@%p174 bra 	$L__BB14_272;
	ld.global.u32 	%r1999, [%rd9+512];
$L__BB14_272:
	add.s32 	%r1708, %r1692, 160;
	setp.ge.s32 	%p175, %r1708, %r347;
	@%p175 bra 	$L__BB14_274;
	ld.global.u32 	%r2000, [%rd9+640];
$L__BB14_274:
	add.s32 	%r1711, %r1692, 192;
	setp.ge.s32 	%p176, %r1711, %r347;
	@%p176 bra 	$L__BB14_276;
	ld.global.u32 	%r2001, [%rd9+768];
$L__BB14_276:
	cvt.u32.u64 	%r1713, %rd8;
	add.s32 	%r1714, %r1713, 224;
	setp.ge.s32 	%p177, %r1714, %r347;
	@%p177 bra 	$L__BB14_278;
	ld.global.u32 	%r2002, [%rd9+896];
$L__BB14_278:
	cvt.u32.u64 	%r1716, %rd8;
	add.s32 	%r1717, %r1716, 256;
	setp.ge.s32 	%p178, %r1717, %r347;
	@%p178 bra 	$L__BB14_280;
	ld.global.u32 	%r2003, [%rd9+1024];
$L__BB14_280:
	cvt.u32.u64 	%r1719, %rd8;
	add.s32 	%r1720, %r1719, 288;
	setp.ge.s32 	%p179, %r1720, %r347;
	@%p179 bra 	$L__BB14_282;
	ld.global.u32 	%r2004, [%rd9+1152];
$L__BB14_282:
	cvt.u32.u64 	%r1722, %rd8;
	add.s32 	%r1723, %r1722, 320;
	setp.ge.s32 	%p180, %r1723, %r347;
	@%p180 bra 	$L__BB14_284;
	ld.global.u32 	%r2005, [%rd9+1280];
$L__BB14_284:
	cvt.u32.u64 	%r1725, %rd8;
	add.s32 	%r1726, %r1725, 352;
	setp.ge.s32 	%p181, %r1726, %r347;
	@%p181 bra 	$L__BB14_286;
	ld.global.u32 	%r2006, [%rd9+1408];
$L__BB14_286:
	cvt.u32.u64 	%r1728, %rd8;
	add.s32 	%r1729, %r1728, 384;
	setp.ge.s32 	%p182, %r1729, %r347;
	@%p182 bra 	$L__BB14_288;
	ld.global.u32 	%r2007, [%rd9+1536];
$L__BB14_288:
	cvt.u32.u64 	%r1731, %rd8;
	add.s32 	%r1732, %r1731, 416;
	setp.ge.s32 	%p183, %r1732, %r347;
	@%p183 bra 	$L__BB14_290;
	ld.global.u32 	%r2008, [%rd9+1664];
$L__BB14_290:
	cvt.u32.u64 	%r1734, %rd8;
	add.s32 	%r1735, %r1734, 448;
	setp.ge.s32 	%p184, %r1735, %r347;
	@%p184 bra 	$L__BB14_292;
	ld.global.u32 	%r2009, [%rd9+1792];
$L__BB14_292:
	cvt.u32.u64 	%r1737, %rd8;
	add.s32 	%r1738, %r1737, 480;
	setp.ge.s32 	%p185, %r1738, %r347;
	@%p185 bra 	$L__BB14_294;
	ld.global.u32 	%r2010, [%rd9+1920];
$L__BB14_294:
	cvt.u32.u64 	%r1740, %rd8;
	add.s32 	%r1741, %r1740, 512;
	setp.ge.s32 	%p186, %r1741, %r347;
	@%p186 bra 	$L__BB14_296;
	ld.global.u32 	%r2011, [%rd9+2048];
$L__BB14_296:
	bar.sync 	0;
	st.shared.u32 	[%r286+-4], %r1995;
	st.shared.u32 	[%r287+-4], %r1996;
	st.shared.u32 	[%r288+-4], %r1997;
	st.shared.u32 	[%r289+-4], %r1998;
	st.shared.u32 	[%r290+-4], %r1999;
	st.shared.u32 	[%r291+-4], %r2000;
	st.shared.u32 	[%r292+-4], %r2001;
	st.shared.u32 	[%r293+-4], %r2002;
	st.shared.u32 	[%r294+-4], %r2003;
	st.shared.u32 	[%r295+-4], %r2004;
	st.shared.u32 	[%r296+-4], %r2005;
	st.shared.u32 	[%r297+-4], %r2006;
	st.shared.u32 	[%r298+-4], %r2007;
	st.shared.u32 	[%r299+-4], %r2008;
	st.shared.u32 	[%r300+-4], %r2009;
	st.shared.u32 	[%r301+-4], %r2010;
	st.shared.u32 	[%r302+-4], %r2011;
	bar.sync 	0;
	@%p169 bra 	$L__BB14_298;
	ld.shared.u32 	%r1742, [%r117];
	shl.b32 	%r1743, %r313, 3;
	mov.u32 	%r1744, _ZZN3cub18CUB_300001_SM_10006detail10radix_sort29DeviceRadixSortOnesweepKernelINS1_5radix10policy_hubIjjyE10Policy1000ELNS0_9SortOrderE0EjjyiiNS1_21identity_decomposer_tEEEvPT5_SB_PT3_PKSC_PT1_PKSG_PT2_PKSK_T4_iiT6_E1s;
	add.s32 	%r1745, %r1744, 26112;
	add.s32 	%r1746, %r1745, %r1743;
	ld.shared.u64 	%rd241, [%r1746];
	add.s64 	%rd242, %rd241, %rd10;
	shl.b64 	%rd243, %rd242, 2;
	add.s64 	%rd244, %rd1, %rd243;
	st.global.u32 	[%rd244], %r1742;
	bar.warp.sync 	-1;
	ld.shared.u32 	%r1747, [%r117+1536];
	shl.b32 	%r1748, %r314, 3;
	add.s32 	%r1749, %r1745, %r1748;
	ld.shared.u64 	%rd245, [%r1749];
	add.s64 	%rd246, %rd245, %rd10;
	shl.b64 	%rd247, %rd246, 2;
	add.s64 	%rd248, %rd1, %rd247;
	st.global.u32 	[%rd248+1536], %r1747;
	bar.warp.sync 	-1;
	ld.shared.u32 	%r1750, [%r117+3072];
	shl.b32 	%r1751, %r315, 3;
	add.s32 	%r1752, %r1745, %r1751;
	ld.shared.u64 	%rd249, [%r1752];
	add.s64 	%rd250, %rd249, %rd10;
	shl.b64 	%rd251, %rd250, 2;
	add.s64 	%rd252, %rd1, %rd251;
	st.global.u32 	[%rd252+3072], %r1750;
	bar.warp.sync 	-1;
	ld.shared.u32 	%r1753, [%r117+4608];
	shl.b32 	%r1754, %r316, 3;
	add.s32 	%r1755, %r1745, %r1754;
	ld.shared.u64 	%rd253, [%r1755];
	add.s64 	%rd254, %rd253, %rd10;
	shl.b64 	%rd255, %rd254, 2;
	add.s64 	%rd256, %rd1, %rd255;
	st.global.u32 	[%rd256+4608], %r1753;
	bar.warp.sync 	-1;
	ld.shared.u32 	%r1756, [%r117+6144];
	shl.b32 	%r1757, %r317, 3;
	add.s32 	%r1758, %r1745, %r1757;
	ld.shared.u64 	%rd257, [%r1758];
	add.s64 	%rd258, %rd257, %rd10;
	shl.b64 	%rd259, %rd258, 2;
	add.s64 	%rd260, %rd1, %rd259;
	st.global.u32 	[%rd260+6144], %r1756;
	bar.warp.sync 	-1;
	ld.shared.u32 	%r1759, [%r117+7680];
	shl.b32 	%r1760, %r318, 3;
	add.s32 	%r1761, %r1745, %r1760;
	ld.shared.u64 	%rd261, [%r1761];
	add.s64 	%rd262, %rd261, %rd10;
	shl.b64 	%rd263, %rd262, 2;
	add.s64 	%rd264, %rd1, %rd263;
	st.global.u32 	[%rd264+7680], %r1759;
	bar.warp.sync 	-1;
	ld.shared.u32 	%r1762, [%r117+9216];
	shl.b32 	%r1763, %r319, 3;
	add.s32 	%r1764, %r1745, %r1763;
	ld.shared.u64 	%rd265, [%r1764];
	add.s64 	%rd266, %rd265, %rd10;
	shl.b64 	%rd267, %rd266, 2;
	add.s64 	%rd268, %rd1, %rd267;
	st.global.u32 	[%rd268+9216], %r1762;
	bar.warp.sync 	-1;
	ld.shared.u32 	%r1765, [%r117+10752];
	shl.b32 	%r1766, %r320, 3;
	add.s32 	%r1767, %r1745, %r1766;
	ld.shared.u64 	%rd269, [%r1767];
	add.s64 	%rd270, %rd269, %rd10;
	shl.b64 	%rd271, %rd270, 2;
	add.s64 	%rd272, %rd1, %rd271;
	st.global.u32 	[%rd272+10752], %r1765;
	bar.warp.sync 	-1;
	ld.shared.u32 	%r1768, [%r117+12288];
	shl.b32 	%r1769, %r321, 3;
	add.s32 	%r1770, %r1745, %r1769;
	ld.shared.u64 	%rd273, [%r1770];
	add.s64 	%rd274, %rd273, %rd10;
	shl.b64 	%rd275, %rd274, 2;
	add.s64 	%rd276, %rd1, %rd275;
	st.global.u32 	[%rd276+12288], %r1768;
	bar.warp.sync 	-1;
	ld.shared.u32 	%r1771, [%r117+13824];
	shl.b32 	%r1772, %r322, 3;
	add.s32 	%r1773, %r1745, %r1772;
	ld.shared.u64 	%rd277, [%r1773];
	add.s64 	%rd278, %rd277, %rd10;
	shl.b64 	%rd279, %rd278, 2;
	add.s64 	%rd280, %rd1, %rd279;
	st.global.u32 	[%rd280+13824], %r1771;
	bar.warp.sync 	-1;
	ld.shared.u32 	%r1774, [%r117+15360];
	shl.b32 	%r1775, %r323, 3;
	add.s32 	%r1776, %r1745, %r1775;
	ld.shared.u64 	%rd281, [%r1776];
	add.s64 	%rd282, %rd281, %rd10;
	shl.b64 	%rd283, %rd282, 2;
	add.s64 	%rd284, %rd1, %rd283;
	st.global.u32 	[%rd284+15360], %r1774;
	bar.warp.sync 	-1;
	ld.shared.u32 	%r1777, [%r117+16896];
	shl.b32 	%r1778, %r324, 3;
	add.s32 	%r1779, %r1745, %r1778;
	ld.shared.u64 	%rd285, [%r1779];
	add.s64 	%rd286, %rd285, %rd10;
	shl.b64 	%rd287, %rd286, 2;
	add.s64 	%rd288, %rd1, %rd287;
	st.global.u32 	[%rd288+16896], %r1777;
	bar.warp.sync 	-1;
	ld.shared.u32 	%r1780, [%r117+18432];
	shl.b32 	%r1781, %r325, 3;
	add.s32 	%r1782, %r1745, %r1781;
	ld.shared.u64 	%rd289, [%r1782];
	add.s64 	%rd290, %rd289, %rd10;
	shl.b64 	%rd291, %rd290, 2;
	add.s64 	%rd292, %rd1, %rd291;
	st.global.u32 	[%rd292+18432], %r1780;
	bar.warp.sync 	-1;
	ld.shared.u32 	%r1783, [%r117+19968];
	shl.b32 	%r1784, %r326, 3;
	add.s32 	%r1785, %r1745, %r1784;
	ld.shared.u64 	%rd293, [%r1785];
	add.s64 	%rd294, %rd293, %rd10;
	shl.b64 	%rd295, %rd294, 2;
	add.s64 	%rd296, %rd1, %rd295;
	st.global.u32 	[%rd296+19968], %r1783;
	bar.warp.sync 	-1;
	ld.shared.u32 	%r1786, [%r117+21504];
	shl.b32 	%r1787, %r327, 3;
	add.s32 	%r1788, %r1745, %r1787;
	ld.shared.u64 	%rd297, [%r1788];
	add.s64 	%rd298, %rd297, %rd10;
	shl.b64 	%rd299, %rd298, 2;
	add.s64 	%rd300, %rd1, %rd299;
	st.global.u32 	[%rd300+21504], %r1786;
	bar.warp.sync 	-1;
	ld.shared.u32 	%r1789, [%r117+23040];
	shl.b32 	%r1790, %r328, 3;
	add.s32 	%r1791, %r1745, %r1790;
	ld.shared.u64 	%rd301, [%r1791];
	add.s64 	%rd302, %rd301, %rd10;
	shl.b64 	%rd303, %rd302, 2;
	add.s64 	%rd304, %rd1, %rd303;
	st.global.u32 	[%rd304+23040], %r1789;
	bar.warp.sync 	-1;
	ld.shared.u32 	%r1792, [%r117+24576];
	shl.b32 	%r1793, %r329, 3;
	add.s32 	%r1794, %r1745, %r1793;
	ld.shared.u64 	%rd305, [%r1794];
	add.s64 	%rd306, %rd305, %rd10;
	shl.b64 	%rd307, %rd306, 2;
	add.s64 	%rd308, %rd1, %rd307;
	st.global.u32 	[%rd308+24576], %r1792;
	bar.warp.sync 	-1;
	bra.uni 	$L__BB14_333;
$L__BB14_298:
	mad.lo.s32 	%r398, %r4, -6528, %r399;
	shl.b32 	%r1795, %r313, 3;
	mov.u32 	%r1796, _ZZN3cub18CUB_300001_SM_10006detail10radix_sort29DeviceRadixSortOnesweepKernelINS1_5radix10policy_hubIjjyE10Policy1000ELNS0_9SortOrderE0EjjyiiNS1_21identity_decomposer_tEEEvPT5_SB_PT3_PKSC_PT1_PKSG_PT2_PKSK_T4_iiT6_E1s;
	add.s32 	%r1797, %r1796, %r1795;
	ld.shared.u64 	%rd24, [%r1797+26112];
	setp.ge.s32 	%p188, %r1, %r398;
	@%p188 bra 	$L__BB14_300;
	ld.shared.u32 	%r1798, [%r117];
	add.s64 	%rd309, %rd24, %rd10;
	shl.b64 	%rd310, %rd309, 2;
	add.s64 	%rd311, %rd1, %rd310;
	st.global.u32 	[%rd311], %r1798;
$L__BB14_300:
	bar.warp.sync 	-1;
	shl.b32 	%r1799, %r314, 3;
	add.s32 	%r1801, %r1796, %r1799;
	ld.shared.u64 	%rd25, [%r1801+26112];
	add.s32 	%r1802, %r1, 384;
	setp.ge.s32 	%p189, %r1802, %r398;
	@%p189 bra 	$L__BB14_302;
	ld.shared.u32 	%r1803, [%r117+1536];
	add.s64 	%rd312, %rd25, %rd10;
	shl.b64 	%rd313, %rd312, 2;
	add.s64 	%rd314, %rd1, %rd313;
	st.global.u32 	[%rd314+1536], %r1803;
$L__BB14_302:
	bar.warp.sync 	-1;
	shl.b32 	%r1804, %r315, 3;
	add.s32 	%r1806, %r1796, %r1804;
	ld.shared.u64 	%rd26, [%r1806+26112];
	add.s32 	%r1807, %r1, 768;
	setp.ge.s32 	%p190, %r1807, %r398;
	@%p190 bra 	$L__BB14_304;
	ld.shared.u32 	%r1808, [%r117+3072];
	add.s64 	%rd315, %rd26, %rd10;
	shl.b64 	%rd316, %rd315, 2;
	add.s64 	%rd317, %rd1, %rd316;
	st.global.u32 	[%rd317+3072], %r1808;
$L__BB14_304:
	bar.warp.sync 	-1;
	shl.b32 	%r1809, %r316, 3;
	add.s32 	%r1811, %r1796, %r1809;
	ld.shared.u64 	%rd27, [%r1811+26112];
	add.s32 	%r1812, %r1, 1152;
	setp.ge.s32 	%p191, %r1812, %r398;
	@%p191 bra 	$L__BB14_306;
	ld.shared.u32 	%r1813, [%r117+4608];
	add.s64 	%rd318, %rd27, %rd10;
	shl.b64 	%rd319, %rd318, 2;
	add.s64 	%rd320, %rd1, %rd319;
	st.global.u32 	[%rd320+4608], %r1813;
$L__BB14_306:
	bar.warp.sync 	-1;
	shl.b32 	%r1814, %r317, 3;
	add.s32 	%r1816, %r1796, %r1814;
	ld.shared.u64 	%rd28, [%r1816+26112];
	add.s32 	%r1817, %r1, 1536;
	setp.ge.s32 	%p192, %r1817, %r398;
	@%p192 bra 	$L__BB14_308;
	ld.shared.u32 	%r1818, [%r117+6144];
	add.s64 	%rd321, %rd28, %rd10;
	shl.b64 	%rd322, %rd321, 2;
	add.s64 	%rd323, %rd1, %rd322;
	st.global.u32 	[%rd323+6144], %r1818;
$L__BB14_308:
	bar.warp.sync 	-1;
	shl.b32 	%r1819, %r318, 3;
	add.s32 	%r1821, %r1796, %r1819;
	ld.shared.u64 	%rd29, [%r1821+26112];
	add.s32 	%r1822, %r1, 1920;
	setp.ge.s32 	%p193, %r1822, %r398;
	@%p193 bra 	$L__BB14_310;
	ld.shared.u32 	%r1823, [%r117+7680];
	add.s64 	%rd324, %rd29, %rd10;
	shl.b64 	%rd325, %rd324, 2;
	add.s64 	%rd326, %rd1, %rd325;
	st.global.u32 	[%rd326+7680], %r1823;
$L__BB14_310:
	bar.warp.sync 	-1;
	shl.b32 	%r1824, %r319, 3;
	add.s32 	%r1826, %r1796, %r1824;
	ld.shared.u64 	%rd30, [%r1826+26112];
	add.s32 	%r1827, %r1, 2304;
	setp.ge.s32 	%p194, %r1827, %r398;
	@%p194 bra 	$L__BB14_312;
	ld.shared.u32 	%r1828, [%r117+9216];
	add.s64 	%rd327, %rd30, %rd10;
	shl.b64 	%rd328, %rd327, 2;
	add.s64 	%rd329, %rd1, %rd328;
	st.global.u32 	[%rd329+9216], %r1828;
$L__BB14_312:
	bar.warp.sync 	-1;
	shl.b32 	%r1829, %r320, 3;
	add.s32 	%r1831, %r1796, %r1829;
	ld.shared.u64 	%rd31, [%r1831+26112];
	add.s32 	%r1832, %r1, 2688;
	setp.ge.s32 	%p195, %r1832, %r398;
	@%p195 bra 	$L__BB14_314;
	ld.shared.u32 	%r1833, [%r117+10752];
	add.s64 	%rd330, %rd31, %rd10;
	shl.b64 	%rd331, %rd330, 2;
	add.s64 	%rd332, %rd1, %rd331;
	st.global.u32 	[%rd332+10752], %r1833;
$L__BB14_314:
	bar.warp.sync 	-1;
	shl.b32 	%r1834, %r321, 3;
	add.s32 	%r1836, %r1796, %r1834;
	ld.shared.u64 	%rd32, [%r1836+26112];
	or.b32  	%r1837, %r1, 3072;
	setp.ge.s32 	%p196, %r1837, %r398;
	@%p196 bra 	$L__BB14_316;
	ld.shared.u32 	%r1838, [%r117+12288];
	add.s64 	%rd333, %rd32, %rd10;
	shl.b64 	%rd334, %rd333, 2;
	add.s64 	%rd335, %rd1, %rd334;
	st.global.u32 	[%rd335+12288], %r1838;
$L__BB14_316:
	bar.warp.sync 	-1;
	shl.b32 	%r1839, %r322, 3;
	add.s32 	%r1841, %r1796, %r1839;
	ld.shared.u64 	%rd33, [%r1841+26112];
	add.s32 	%r1842, %r1, 3456;
	setp.ge.s32 	%p197, %r1842, %r398;
	@%p197 bra 	$L__BB14_318;
	ld.shared.u32 	%r1843, [%r117+13824];
	add.s64 	%rd336, %rd33, %rd10;
	shl.b64 	%rd337, %rd336, 2;
	add.s64 	%rd338, %rd1, %rd337;
	st.global.u32 	[%rd338+13824], %r1843;
$L__BB14_318:
	bar.warp.sync 	-1;
	shl.b32 	%r1844, %r323, 3;
	add.s32 	%r1846, %r1796, %r1844;
	ld.shared.u64 	%rd34, [%r1846+26112];
	add.s32 	%r1847, %r1, 3840;
	setp.ge.s32 	%p198, %r1847, %r398;
	@%p198 bra 	$L__BB14_320;
	ld.shared.u32 	%r1848, [%r117+15360];
	add.s64 	%rd339, %rd34, %rd10;
	shl.b64 	%rd340, %rd339, 2;
	add.s64 	%rd341, %rd1, %rd340;
	st.global.u32 	[%rd341+15360], %r1848;
$L__BB14_320:
	bar.warp.sync 	-1;
	shl.b32 	%r1849, %r324, 3;
	add.s32 	%r1851, %r1796, %r1849;
	ld.shared.u64 	%rd35, [%r1851+26112];
	add.s32 	%r1852, %r1, 4224;
	setp.ge.s32 	%p199, %r1852, %r398;
	@%p199 bra 	$L__BB14_322;
	ld.shared.u32 	%r1853, [%r117+16896];
	add.s64 	%rd342, %rd35, %rd10;
	shl.b64 	%rd343, %rd342, 2;
	add.s64 	%rd344, %rd1, %rd343;
	st.global.u32 	[%rd344+16896], %r1853;
$L__BB14_322:
	bar.warp.sync 	-1;
	shl.b32 	%r1854, %r325, 3;
	add.s32 	%r1856, %r1796, %r1854;
	ld.shared.u64 	%rd36, [%r1856+26112];
	add.s32 	%r1857, %r1, 4608;
	setp.ge.s32 	%p200, %r1857, %r398;
	@%p200 bra 	$L__BB14_324;
	ld.shared.u32 	%r1858, [%r117+18432];
	add.s64 	%rd345, %rd36, %rd10;
	shl.b64 	%rd346, %rd345, 2;
	add.s64 	%rd347, %rd1, %rd346;
	st.global.u32 	[%rd347+18432], %r1858;
$L__BB14_324:
	bar.warp.sync 	-1;
	shl.b32 	%r1859, %r326, 3;
	add.s32 	%r1861, %r1796, %r1859;
	ld.shared.u64 	%rd37, [%r1861+26112];
	add.s32 	%r1862, %r1, 4992;
	setp.ge.s32 	%p201, %r1862, %r398;
	@%p201 bra 	$L__BB14_326;
	ld.shared.u32 	%r1863, [%r117+19968];
	add.s64 	%rd348, %rd37, %rd10;
	shl.b64 	%rd349, %rd348, 2;
	add.s64 	%rd350, %rd1, %rd349;
	st.global.u32 	[%rd350+19968], %r1863;
$L__BB14_326:
	bar.warp.sync 	-1;
	shl.b32 	%r1864, %r327, 3;
	add.s32 	%r1866, %r1796, %r1864;
	ld.shared.u64 	%rd38, [%r1866+26112];
	add.s32 	%r1867, %r1, 5376;
	setp.ge.s32 	%p202, %r1867, %r398;
	@%p202 bra 	$L__BB14_328;
	ld.shared.u32 	%r1868, [%r117+21504];
	add.s64 	%rd351, %rd38, %rd10;
	shl.b64 	%rd352, %rd351, 2;
	add.s64 	%rd353, %rd1, %rd352;
	st.global.u32 	[%rd353+21504], %r1868;
$L__BB14_328:
	bar.warp.sync 	-1;
	shl.b32 	%r1869, %r328, 3;
	add.s32 	%r1871, %r1796, %r1869;
	ld.shared.u64 	%rd39, [%r1871+26112];
	add.s32 	%r1872, %r1, 5760;
	setp.ge.s32 	%p203, %r1872, %r398;
	@%p203 bra 	$L__BB14_330;
	ld.shared.u32 	%r1873, [%r117+23040];
	add.s64 	%rd354, %rd39, %rd10;
	shl.b64 	%rd355, %rd354, 2;
	add.s64 	%rd356, %rd1, %rd355;
	st.global.u32 	[%rd356+23040], %r1873;
$L__BB14_330:
	bar.warp.sync 	-1;
	shl.b32 	%r1874, %r329, 3;
	add.s32 	%r1876, %r1796, %r1874;
	ld.shared.u64 	%rd357, [%r1876+26112];
	add.s64 	%rd40, %rd357, %rd10;
	or.b32  	%r1877, %r1, 6144;
	setp.ge.s32 	%p204, %r1877, %r398;
	@%p204 bra 	$L__BB14_332;
	ld.shared.u32 	%r1878, [%r117+24576];
	shl.b64 	%rd358, %rd40, 2;
	add.s64 	%rd359, %rd1, %rd358;
	st.global.u32 	[%rd359+24576], %r1878;
$L__BB14_332:
	bar.warp.sync 	-1;
$L__BB14_333:
	ret;

}


// ===== COMPILED SASS (sm_100) =====

	.target	sm_100

	.elftype	@"ET_EXEC"


//--------------------- .note.nv.tkinfo           --------------------------
	.section	.note.nv.tkinfo,"",@"SHT_NOTE"
	.sectionflags	@"SHF_NOTE_NV_TKINFO"
	.tkinfo
        /*0018*/ 	.word	0x00000002
        /*0030*/ 	.string	""
        /*0030*/ 	.string	"ptxas"
        /*0030*/ 	.string	"Cuda compilation tools, release 13.0, V13.0.88"
        /*0030*/ 	.string	"Build cuda_13.0.r13.0/compiler.36424714_0"
        /*0030*/ 	.string	"-arch sm_100 -m 64 "



//--------------------- .note.nv.cuinfo           --------------------------
	.section	.note.nv.cuinfo,"",@"SHT_NOTE"
	.sectionflags	@"SHF_NOTE_NV_CUINFO"
        /*0018*/ 	.short	0x0002
        /*001a*/ 	.short	0x0064
        /*001c*/ 	.short	0x0082
	.zero		2


//--------------------- .nv.info                  --------------------------
	.section	.nv.info,"",@"SHT_CUDA_INFO"
	.align	4


	//----- nvinfo : EIATTR_REGCOUNT
	.align		4
        /*0000*/ 	.byte	0x04, 0x2f
        /*0002*/ 	.short	(.L_55 - .L_54)
	.align		4
.L_54:
        /*0004*/ 	.word	index@(_Z18compute_aes_kernelm)
        /*0008*/ 	.word	0x000000a8


	//----- nvinfo : EIATTR_FRAME_SIZE
	.align		4
.L_55:
        /*000c*/ 	.byte	0x04, 0x11
        /*000e*/ 	.short	(.L_57 - .L_56)
	.align		4
.L_56:
        /*0010*/ 	.word	index@(_Z18compute_aes_kernelm)
        /*0014*/ 	.word	0x00000000


	//----- nvinfo : EIATTR_REGCOUNT
	.align		4
.L_57:
        /*0018*/ 	.byte	0x04, 0x2f
        /*001a*/ 	.short	(.L_59 - .L_58)
	.align		4
.L_58:
        /*001c*/ 	.word	index@(_Z18check_pairs_kernelv)
        /*0020*/ 	.word	0x00000020


	//----- nvinfo : EIATTR_FRAME_SIZE
	.align		4
.L_59:
        /*0024*/ 	.byte	0x04, 0x11
        /*0026*/ 	.short	(.L_61 - .L_60)
	.align		4
.L_60:
        /*0028*/ 	.word	index@(_Z18check_pairs_kernelv)
        /*002c*/ 	.word	0x00000000


	//----- nvinfo : EIATTR_REGCOUNT
	.align		4
.L_61:
        /*0030*/ 	.byte	0x04, 0x2f
        /*0032*/ 	.short	(.L_63 - .L_62)
	.align		4
.L_62:
        /*0034*/ 	.word	index@(_ZN3cub18CUB_300001_SM_10006detail11EmptyKernelIvEEvv)
        /*0038*/ 	.word	0x00000004


	//----- nvinfo : EIATTR_FRAME_SIZE
	.align		4
.L_63:
        /*003c*/ 	.byte	0x04, 0x11
        /*003e*/ 	.short	(.L_65 - .L_64)
	.align		4
.L_64:
        /*0040*/ 	.word	index@(_ZN3cub18CUB_300001_SM_10006detail11EmptyKernelIvEEvv)
        /*0044*/ 	.word	0x00000000


	//----- nvinfo : EIATTR_REGCOUNT
	.align		4
.L_65:
        /*0048*/ 	.byte	0x04, 0x2f
        /*004a*/ 	.short	(.L_67 - .L_66)
	.align		4
.L_66:
        /*004c*/ 	.word	index@(_ZN3cub18CUB_300001_SM_10006detail9transform16transform_kernelINS2_10policy_hubILb1EN4cuda3std3__45tupleIJN6thrust24THRUST_300001_SM_1000_NS12zip_iteratorINS8_IJNSA_10device_ptrI8aes_pairEENSC_ImEEEEEEEEEEE10policy1000EiNS7_10__identityENSA_7pointerINS8_IJSD_mEEENSA_8cuda_cub3tagENSA_11use_defaultESQ_EEJSH_EEEvT0_iT1_T2_DpNS2_10kernel_argIT3_EE)
        /*0050*/ 	.word	0x00000028


	//----- nvinfo : EIATTR_FRAME_SIZE
	.align		4
.L_67:
        /*0054*/ 	.byte	0x04, 0x11
        /*0056*/ 	.short	(.L_69 - .L_68)
	.align		4
.L_68:
        /*0058*/ 	.word	index@(_ZN3cub18CUB_300001_SM_10006detail9transform16transform_kernelINS2_10policy_hubILb1EN4cuda3std3__45tupleIJN6thrust24THRUST_300001_SM_1000_NS12zip_iteratorINS8_IJNSA_10device_ptrI8aes_pairEENSC_ImEEEEEEEEEEE10policy1000EiNS7_10__identityENSA_7pointerINS8_IJSD_mEEENSA_8cuda_cub3tagENSA_11use_defaultESQ_EEJSH_EEEvT0_iT1_T2_DpNS2_10kernel_argIT3_EE)
        /*005c*/ 	.word	0x00000000


	//----- nvinfo : EIATTR_REGCOUNT
	.align		4
.L_69:
        /*0060*/ 	.byte	0x04, 0x2f
        /*0062*/ 	.short	(.L_71 - .L_70)
	.align		4
.L_70:
        /*0064*/ 	.word	index@(_ZN3cub18CUB_300001_SM_10006detail9transform16transform_kernelINS2_10policy_hubILb1EN4cuda3std3__45tupleIJN6thrust24THRUST_300001_SM_1000_NS12zip_iteratorINS8_IJNSA_10device_ptrI8aes_pairEENSC_ImEEEEEEEEEEE10policy1000ElNS7_10__identityENSA_7pointerINS8_IJSD_mEEENSA_8cuda_cub3tagENSA_11use_defaultESQ_EEJSH_EEEvT0_iT1_T2_DpNS2_10kernel_argIT3_EE)
        /*0068*/ 	.word	0x00000028


	//----- nvinfo : EIATTR_FRAME_SIZE
	.align		4
.L_71:
        /*006c*/ 	.byte	0x04, 0x11
        /*006e*/ 	.short	(.L_73 - .L_72)
	.align		4
.L_72:
        /*0070*/ 	.word	index@(_ZN3cub18CUB_300001_SM_10006detail9transform16transform_kernelINS2_10policy_hubILb1EN4cuda3std3__45tupleIJN6thrust24THRUST_300001_SM_1000_NS12zip_iteratorINS8_IJNSA_10device_ptrI8aes_pairEENSC_ImEEEEEEEEEEE10policy1000ElNS7_10__identityENSA_7pointerINS8_IJSD_mEEENSA_8cuda_cub3tagENSA_11use_defaultESQ_EEJSH_EEEvT0_iT1_T2_DpNS2_10kernel_argIT3_EE)
        /*0074*/ 	.word	0x00000000


	//----- nvinfo : EIATTR_REGCOUNT
	.align		4
.L_73:
        /*0078*/ 	.byte	0x04, 0x2f
        /*007a*/ 	.short	(.L_75 - .L_74)
	.align		4
.L_74:
        /*007c*/ 	.word	index@(_ZN3cub18CUB_300001_SM_10006detail9transform16transform_kernelINS2_10policy_hubILb1EN4cuda3std3__45tupleIJN6thrust24THRUST_300001_SM_1000_NS6detail15normal_iteratorINSA_7pointerINS8_IJ8aes_pairmEEENSA_8cuda_cub3tagENSA_11use_defaultESI_EEEEEEEE10policy1000EiNS7_10__identityENSA_12zip_iteratorINS8_IJNSA_10device_ptrISE_EENSQ_ImEEEEEEEJPSF_EEEvT0_iT1_T2_DpNS2_10kernel_argIT3_EE)
        /*0080*/ 	.word	0x00000020


	//----- nvinfo : EIATTR_FRAME_SIZE
	.align		4
.L_75:
        /*0084*/ 	.byte	0x04, 0x11
        /*0086*/ 	.short	(.L_77 - .L_76)
	.align		4
.L_76:
        /*0088*/ 	.word	index@(_ZN3cub18CUB_300001_SM_10006detail9transform16transform_kernelINS2_10policy_hubILb1EN4cuda3std3__45tupleIJN6thrust24THRUST_300001_SM_1000_NS6detail15normal_iteratorINSA_7pointerINS8_IJ8aes_pairmEEENSA_8cuda_cub3tagENSA_11use_defaultESI_EEEEEEEE10policy1000EiNS7_10__identityENSA_12zip_iteratorINS8_IJNSA_10device_ptrISE_EENSQ_ImEEEEEEEJPSF_EEEvT0_iT1_T2_DpNS2_10kernel_argIT3_EE)
        /*008c*/ 	.word	0x00000000


	//----- nvinfo : EIATTR_REGCOUNT
	.align		4
.L_77:
        /*0090*/ 	.byte	0x04, 0x2f
        /*0092*/ 	.short	(.L_79 - .L_78)
	.align		4
.L_78:
        /*0094*/ 	.word	index@(_ZN3cub18CUB_300001_SM_10006detail9transform16transform_kernelINS2_10policy_hubILb1EN4cuda3std3__45tupleIJN6thrust24THRUST_300001_SM_1000_NS6detail15normal_iteratorINSA_7pointerINS8_IJ8aes_pairmEEENSA_8cuda_cub3tagENSA_11use_defaultESI_EEEEEEEE10policy1000ElNS7_10__identityENSA_12zip_iteratorINS8_IJNSA_10device_ptrISE_EENSQ_ImEEEEEEEJPSF_EEEvT0_iT1_T2_DpNS2_10kernel_argIT3_EE)
        /*0098*/ 	.word	0x00000020


	//----- nvinfo : EIATTR_FRAME_SIZE
	.align		4
.L_79:
        /*009c*/ 	.byte	0x04, 0x11
        /*009e*/ 	.short	(.L_81 - .L_80)
	.align		4
.L_80:
        /*00a0*/ 	.word	index@(_ZN3cub18CUB_300001_SM_10006detail9transform16transform_kernelINS2_10policy_hubILb1EN4cuda3std3__45tupleIJN6thrust24THRUST_300001_SM_1000_NS6detail15normal_iteratorINSA_7pointerINS8_IJ8aes_pairmEEENSA_8cuda_cub3tagENSA_11use_defaultESI_EEEEEEEE10policy1000ElNS7_10__identityENSA_12zip_iteratorINS8_IJNSA_10device_ptrISE_EENSQ_ImEEEEEEEJPSF_EEEvT0_iT1_T2_DpNS2_10kernel_argIT3_EE)
        /*00a4*/ 	.word	0x00000000


	//----- nvinfo : EIATTR_REGCOUNT
	.align		4
.L_81:
        /*00a8*/ 	.byte	0x04, 0x2f
        /*00aa*/ 	.short	(.L_83 - .L_82)
	.align		4
.L_82:
        /*00ac*/ 	.word	index@(_ZN3cub18CUB_300001_SM_10006detail10radix_sort31DeviceRadixSortSingleTileKernelINS1_5radix10policy_hubIjN4cuda3std3__45tupleIJ8aes_pairmEEEyE10Policy1000ELNS0_9SortOrderE0EjSB_yNS1_21identity_decomposer_tEEEvPKT1_PSG_PKT2_PSK_T3_iiT4_)
        /*00b0*/ 	.word	0x00000048


	//----- nvinfo : EIATTR_FRAME_SIZE
	.align		4
.L_83:
        /*00b4*/ 	.byte	0x04, 0x11
        /*00b6*/ 	.short	(.L_85 - .L_84)
	.align		4
.L_84:
        /*00b8*/ 	.word	index@(_ZN3cub18CUB_300001_SM_10006detail10radix_sort31DeviceRadixSortSingleTileKernelINS1_5radix10policy_hubIjN4cuda3std3__45tupleIJ8aes_pairmEEEyE10Policy1000ELNS0_9SortOrderE0EjSB_yNS1_21identity_decomposer_tEEEvPKT1_PSG_PKT2_PSK_T3_iiT4_)
        /*00bc*/ 	.word	0x00000000


	//----- nvinfo : EIATTR_REGCOUNT
	.align		4
.L_85:
        /*00c0*/ 	.byte	0x04, 0x2f
        /*00c2*/ 	.short	(.L_87 - .L_86)
	.align		4
.L_86:
        /*00c4*/ 	.word	index@(_ZN3cub18CUB_300001_SM_10006detail10radix_sort30DeviceRadixSortHistogramKernelINS1_5radix10policy_hubIjN4cuda3std3__45tupleIJ8aes_pairmEEEyE10Policy1000ELNS0_9SortOrderE0EjyNS1_21identity_decomposer_tEEEvPT2_PKT1_SG_iiT3_)
        /*00c8*/ 	.word	0x00000020


	//----- nvinfo : EIATTR_FRAME_SIZE
	.align		4
.L_87:
        /*00cc*/ 	.byte	0x04, 0x11
        /*00ce*/ 	.short	(.L_89 - .L_88)
	.align		4
.L_88:
        /*00d0*/ 	.word	index@(_ZN3cub18CUB_300001_SM_10006detail10radix_sort30DeviceRadixSortHistogramKernelINS1_5radix10policy_hubIjN4cuda3std3__45tupleIJ8aes_pairmEEEyE10Policy1000ELNS0_9SortOrderE0EjyNS1_21identity_decomposer_tEEEvPT2_PKT1_SG_iiT3_)
        /*00d4*/ 	.word	0x00000000


	//----- nvinfo : EIATTR_REGCOUNT
	.align		4
.L_89:
        /*00d8*/ 	.byte	0x04, 0x2f
        /*00da*/ 	.short	(.L_91 - .L_90)
	.align		4
.L_90:
        /*00dc*/ 	.word	index@(_ZN3cub18CUB_300001_SM_10006detail10radix_sort33DeviceRadixSortExclusiveSumKernelINS1_5radix10policy_hubIjN4cuda3std3__45tupleIJ8aes_pairmEEEyE10Policy1000EyEEvPT0_)
        /*00e0*/ 	.word	0x00000020


	//----- nvinfo : EIATTR_FRAME_SIZE
	.align		4
.L_91:
        /*00e4*/ 	.byte	0x04, 0x11
        /*00e6*/ 	.short	(.L_93 - .L_92)
	.align		4
.L_92:
        /*00e8*/ 	.word	index@(_ZN3cub18CUB_300001_SM_10006detail10radix_sort33DeviceRadixSortExclusiveSumKernelINS1_5radix10policy_hubIjN4cuda3std3__45tupleIJ8aes_pairmEEEyE10Policy1000EyEEvPT0_)
        /*00ec*/ 	.word	0x00000000


	//----- nvinfo : EIATTR_REGCOUNT
	.align		4
.L_93:
        /*00f0*/ 	.byte	0x04, 0x2f
        /*00f2*/ 	.short	(.L_95 - .L_94)
	.align		4
.L_94:
        /*00f4*/ 	.word	index@(_ZN3cub18CUB_300001_SM_10006detail10radix_sort29DeviceRadixSortOnesweepKernelINS1_5radix10policy_hubIjN4cuda3std3__45tupleIJ8aes_pairmEEEyE10Policy1000ELNS0_9SortOrderE0EjSB_yiiNS1_21identity_decomposer_tEEEvPT5_SH_PT3_PKSI_PT1_PKSM_PT2_PKSQ_T4_iiT6_)
        /*00f8*/ 	.word	0x00000028


	//----- nvinfo : EIATTR_FRAME_SIZE
	.align		4
.L_95:
        /*00fc*/ 	.byte	0x04, 0x11
        /*00fe*/ 	.short	(.L_97 - .L_96)
	.align		4
.L_96:
        /*0100*/ 	.word	index@(_ZN3cub18CUB_300001_SM_10006detail10radix_sort29DeviceRadixSortOnesweepKernelINS1_5radix10policy_hubIjN4cuda3std3__45tupleIJ8aes_pairmEEEyE10Policy1000ELNS0_9SortOrderE0EjSB_yiiNS1_21identity_decomposer_tEEEvPT5_SH_PT3_PKSI_PT1_PKSM_PT2_PKSQ_T4_iiT6_)
        /*0104*/ 	.word	0x00000000


	//----- nvinfo : EIATTR_REGCOUNT
	.align		4
.L_97:
        /*0108*/ 	.byte	0x04, 0x2f
        /*010a*/ 	.short	(.L_99 - .L_98)
	.align		4
.L_98:
        /*010c*/ 	.word	index@(_ZN3cub18CUB_300001_SM_10006detail10radix_sort31DeviceRadixSortSingleTileKernelINS1_5radix10policy_hubIjjyE10Policy1000ELNS0_9SortOrderE0EjjyNS1_21identity_decomposer_tEEEvPKT1_PSA_PKT2_PSE_T3_iiT4_)
        /*0110*/ 	.word	0x00000099


	//----- nvinfo : EIATTR_FRAME_SIZE
	.align		4
.L_99:
        /*0114*/ 	.byte	0x04, 0x11
        /*0116*/ 	.short	(.L_101 - .L_100)
	.align		4
.L_100:
        /*0118*/ 	.word	index@(_ZN3cub18CUB_300001_SM_10006detail10radix_sort31DeviceRadixSortSingleTileKernelINS1_5radix10policy_hubIjjyE10Policy1000ELNS0_9SortOrderE0EjjyNS1_21identity_decomposer_tEEEvPKT1_PSA_PKT2_PSE_T3_iiT4_)
        /*011c*/ 	.word	0x00000000


	//----- nvinfo : EIATTR_REGCOUNT
	.align		4
.L_101:
        /*0120*/ 	.byte	0x04, 0x2f
        /*0122*/ 	.short	(.L_103 - .L_102)
	.align		4
.L_102:
        /*0124*/ 	.word	index@(_ZN3cub18CUB_300001_SM_10006detail10radix_sort30DeviceRadixSortHistogramKernelINS1_5radix10policy_hubIjjyE10Policy1000ELNS0_9SortOrderE0EjyNS1_21identity_decomposer_tEEEvPT2_PKT1_SA_iiT3_)
        /*0128*/ 	.word	0x00000020


	//----- nvinfo : EIATTR_FRAME_SIZE
	.align		4
.L_103:
        /*012c*/ 	.byte	0x04, 0x11
        /*012e*/ 	.short	(.L_105 - .L_104)
	.align		4
.L_104:
        /*0130*/ 	.word	index@(_ZN3cub18CUB_300001_SM_10006detail10radix_sort30DeviceRadixSortHistogramKernelINS1_5radix10policy_hubIjjyE10Policy1000ELNS0_9SortOrderE0EjyNS1_21identity_decomposer_tEEEvPT2_PKT1_SA_iiT3_)
        /*0134*/ 	.word	0x00000000


	//----- nvinfo : EIATTR_REGCOUNT
	.align		4
.L_105:
        /*0138*/ 	.byte	0x04, 0x2f
        /*013a*/ 	.short	(.L_107 - .L_106)
	.align		4
.L_106:
        /*013c*/ 	.word	index@(_ZN3cub18CUB_300001_SM_10006detail10radix_sort33DeviceRadixSortExclusiveSumKernelINS1_5radix10policy_hubIjjyE10Policy1000EyEEvPT0_)
        /*0140*/ 	.word	0x00000020


	//----- nvinfo : EIATTR_FRAME_SIZE
	.align		4
.L_107:
        /*0144*/ 	.byte	0x04, 0x11
        /*0146*/ 	.short	(.L_109 - .L_108)
	.align		4
.L_108:
        /*0148*/ 	.word	index@(_ZN3cub18CUB_300001_SM_10006detail10radix_sort33DeviceRadixSortExclusiveSumKernelINS1_5radix10policy_hubIjjyE10Policy1000EyEEvPT0_)
        /*014c*/ 	.word	0x00000000


	//----- nvinfo : EIATTR_REGCOUNT
	.align		4
.L_109:
        /*0150*/ 	.byte	0x04, 0x2f
        /*0152*/ 	.short	(.L_111 - .L_110)
	.align		4
.L_110:
        /*0154*/ 	.word	index@(_ZN3cub18CUB_300001_SM_10006detail10radix_sort29DeviceRadixSortOnesweepKernelINS1_5radix10policy_hubIjjyE10Policy1000ELNS0_9SortOrderE0EjjyiiNS1_21identity_decomposer_tEEEvPT5_SB_PT3_PKSC_PT1_PKSG_PT2_PKSK_T4_iiT6_)
        /*0158*/ 	.word	0x00000050


	//----- nvinfo : EIATTR_FRAME_SIZE
	.align		4
.L_111:
        /*015c*/ 	.byte	0x04, 0x11
        /*015e*/ 	.short	(.L_113 - .L_112)
	.align		4
.L_112:
        /*0160*/ 	.word	index@(_ZN3cub18CUB_300001_SM_10006detail10radix_sort29DeviceRadixSortOnesweepKernelINS1_5radix10policy_hubIjjyE10Policy1000ELNS0_9SortOrderE0EjjyiiNS1_21identity_decomposer_tEEEvPT5_SB_PT3_PKSC_PT1_PKSG_PT2_PKSK_T4_iiT6_)
        /*0164*/ 	.word	0x00000008


	//----- nvinfo : EIATTR_MIN_STACK_SIZE
	.align		4
.L_113:
        /*0168*/ 	.byte	0x04, 0x12
        /*016a*/ 	.short	(.L_115 - .L_114)
	.align		4
.L_114:
        /*016c*/ 	.word	index@(_ZN3cub18CUB_300001_SM_10006detail10radix_sort29DeviceRadixSortOnesweepKernelINS1_5radix10policy_hubIjjyE10Policy1000ELNS0_9SortOrderE0EjjyiiNS1_21identity_decomposer_tEEEvPT5_SB_PT3_PKSC_PT1_PKSG_PT2_PKSK_T4_iiT6_)
        /*0170*/ 	.word	0x00000008


	//----- nvinfo : EIATTR_MIN_STACK_SIZE
	.align		4
.L_115:
        /*0174*/ 	.byte	0x04, 0x12
        /*0176*/ 	.short	(.L_117 - .L_116)
	.align		4
.L_116:
        /*0178*/ 	.word	index@(_ZN3cub18CUB_300001_SM_10006detail10radix_sort33DeviceRadixSortExclusiveSumKernelINS1_5radix10policy_hubIjjyE10Policy1000EyEEvPT0_)
        /*017c*/ 	.word	0x00000000


	//----- nvinfo : EIATTR_MIN_STACK_SIZE
	.align		4
.L_117:
        /*0180*/ 	.byte	0x04, 0x12
        /*0182*/ 	.short	(.L_119 - .L_118)
	.align		4
.L_118:
        /*0184*/ 	.word	index@(_ZN3cub18CUB_300001_SM_10006detail10radix_sort30DeviceRadixSortHistogramKernelINS1_5radix10policy_hubIjjyE10Policy1000ELNS0_9SortOrderE0EjyNS1_21identity_decomposer_tEEEvPT2_PKT1_SA_iiT3_)
        /*0188*/ 	.word	0x00000000


	//----- nvinfo : EIATTR_MIN_STACK_SIZE
	.align		4
.L_119:
        /*018c*/ 	.byte	0x04, 0x12
        /*018e*/ 	.short	(.L_121 - .L_120)
	.align		4
.L_120:
        /*0190*/ 	.word	index@(_ZN3cub18CUB_300001_SM_10006detail10radix_sort31DeviceRadixSortSingleTileKernelINS1_5radix10policy_hubIjjyE10Policy1000ELNS0_9SortOrderE0EjjyNS1_21identity_decomposer_tEEEvPKT1_PSA_PKT2_PSE_T3_iiT4_)
        /*0194*/ 	.word	0x00000000


	//----- nvinfo : EIATTR_MIN_STACK_SIZE
	.align		4
.L_121:
        /*0198*/ 	.byte	0x04, 0x12
        /*019a*/ 	.short	(.L_123 - .L_122)
	.align		4
.L_122:
        /*019c*/ 	.word	index@(_ZN3cub18CUB_300001_SM_10006detail10radix_sort29DeviceRadixSortOnesweepKernelINS1_5radix10policy_hubIjN4cuda3std3__45tupleIJ8aes_pairmEEEyE10Policy1000ELNS0_9SortOrderE0EjSB_yiiNS1_21identity_decomposer_tEEEvPT5_SH_PT3_PKSI_PT1_PKSM_PT2_PKSQ_T4_iiT6_)
        /*01a0*/ 	.word	0x00000000


	//----- nvinfo : EIATTR_MIN_STACK_SIZE
	.align		4
.L_123:
        /*01a4*/ 	.byte	0x04, 0x12
        /*01a6*/ 	.short	(.L_125 - .L_124)
	.align		4
.L_124:
        /*01a8*/ 	.word	index@(_ZN3cub18CUB_300001_SM_10006detail10radix_sort33DeviceRadixSortExclusiveSumKernelINS1_5radix10policy_hubIjN4cuda3std3__45tupleIJ8aes_pairmEEEyE10Policy1000EyEEvPT0_)
        /*01ac*/ 	.word	0x00000000


	//----- nvinfo : EIATTR_MIN_STACK_SIZE
	.align		4
.L_125:
        /*01b0*/ 	.byte	0x04, 0x12
        /*01b2*/ 	.short	(.L_127 - .L_126)
	.align		4
.L_126:
        /*01b4*/ 	.word	index@(_ZN3cub18CUB_300001_SM_10006detail10radix_sort30DeviceRadixSortHistogramKernelINS1_5radix10policy_hubIjN4cuda3std3__45tupleIJ8aes_pairmEEEyE10Policy1000ELNS0_9SortOrderE0EjyNS1_21identity_decomposer_tEEEvPT2_PKT1_SG_iiT3_)
        /*01b8*/ 	.word	0x00000000


	//----- nvinfo : EIATTR_MIN_STACK_SIZE
	.align		4
.L_127:
        /*01bc*/ 	.byte	0x04, 0x12
        /*01be*/ 	.short	(.L_129 - .L_128)
	.align		4
.L_128:
        /*01c0*/ 	.word	index@(_ZN3cub18CUB_300001_SM_10006detail10radix_sort31DeviceRadixSortSingleTileKernelINS1_5radix10policy_hubIjN4cuda3std3__45tupleIJ8aes_pairmEEEyE10Policy1000ELNS0_9SortOrderE0EjSB_yNS1_21identity_decomposer_tEEEvPKT1_PSG_PKT2_PSK_T3_iiT4_)
        /*01c4*/ 	.word	0x00000000


	//----- nvinfo : EIATTR_MIN_STACK_SIZE
	.align		4
.L_129:
        /*01c8*/ 	.byte	0x04, 0x12
        /*01ca*/ 	.short	(.L_131 - .L_130)
	.align		4
.L_130:
        /*01cc*/ 	.word	index@(_ZN3cub18CUB_300001_SM_10006detail9transform16transform_kernelINS2_10policy_hubILb1EN4cuda3std3__45tupleIJN6thrust24THRUST_300001_SM_1000_NS6detail15normal_iteratorINSA_7pointerINS8_IJ8aes_pairmEEENSA_8cuda_cub3tagENSA_11use_defaultESI_EEEEEEEE10policy1000ElNS7_10__identityENSA_12zip_iteratorINS8_IJNSA_10device_ptrISE_EENSQ_ImEEEEEEEJPSF_EEEvT0_iT1_T2_DpNS2_10kernel_argIT3_EE)
        /*01d0*/ 	.word	0x00000000


	//----- nvinfo : EIATTR_MIN_STACK_SIZE
	.align		4
.L_131:
        /*01d4*/ 	.byte	0x04, 0x12
        /*01d6*/ 	.short	(.L_133 - .L_132)
	.align		4
.L_132:
        /*01d8*/ 	.word	index@(_ZN3cub18CUB_300001_SM_10006detail9transform16transform_kernelINS2_10policy_hubILb1EN4cuda3std3__45tupleIJN6thrust24THRUST_300001_SM_1000_NS6detail15normal_iteratorINSA_7pointerINS8_IJ8aes_pairmEEENSA_8cuda_cub3tagENSA_11use_defaultESI_EEEEEEEE10policy1000EiNS7_10__identityENSA_12zip_iteratorINS8_IJNSA_10device_ptrISE_EENSQ_ImEEEEEEEJPSF_EEEvT0_iT1_T2_DpNS2_10kernel_argIT3_EE)
        /*01dc*/ 	.word	0x00000000


	//----- nvinfo : EIATTR_MIN_STACK_SIZE
	.align		4
.L_133:
        /*01e0*/ 	.byte	0x04, 0x12
        /*01e2*/ 	.short	(.L_135 - .L_134)
	.align		4
.L_134:
        /*01e4*/ 	.word	index@(_ZN3cub18CUB_300001_SM_10006detail9transform16transform_kernelINS2_10policy_hubILb1EN4cuda3std3__45tupleIJN6thrust24THRUST_300001_SM_1000_NS12zip_iteratorINS8_IJNSA_10device_ptrI8aes_pairEENSC_ImEEEEEEEEEEE10policy1000ElNS7_10__identityENSA_7pointerINS8_IJSD_mEEENSA_8cuda_cub3tagENSA_11use_defaultESQ_EEJSH_EEEvT0_iT1_T2_DpNS2_10kernel_argIT3_EE)
        /*01e8*/ 	.word	0x00000000


	//----- nvinfo : EIATTR_MIN_STACK_SIZE
	.align		4
.L_135:
        /*01ec*/ 	.byte	0x04, 0x12
        /*01ee*/ 	.short	(.L_137 - .L_136)
	.align		4
.L_136:
        /*01f0*/ 	.word	index@(_ZN3cub18CUB_300001_SM_10006detail9transform16transform_kernelINS2_10policy_hubILb1EN4cuda3std3__45tupleIJN6thrust24THRUST_300001_SM_1000_NS12zip_iteratorINS8_IJNSA_10device_ptrI8aes_pairEENSC_ImEEEEEEEEEEE10policy1000EiNS7_10__identityENSA_7pointerINS8_IJSD_mEEENSA_8cuda_cub3tagENSA_11use_defaultESQ_EEJSH_EEEvT0_iT1_T2_DpNS2_10kernel_argIT3_EE)
        /*01f4*/ 	.word	0x00000000


	//----- nvinfo : EIATTR_MIN_STACK_SIZE
	.align		4
.L_137:
        /*01f8*/ 	.byte	0x04, 0x12
        /*01fa*/ 	.short	(.L_139 - .L_138)
	.align		4
.L_138:
        /*01fc*/ 	.word	index@(_ZN3cub18CUB_300001_SM_10006detail11EmptyKernelIvEEvv)
        /*0200*/ 	.word	0x00000000


	//----- nvinfo : EIATTR_MIN_STACK_SIZE
	.align		4
.L_139:
        /*0204*/ 	.byte	0x04, 0x12
        /*0206*/ 	.short	(.L_141 - .L_140)
	.align		4
.L_140:
        /*0208*/ 	.word	index@(_Z18check_pairs_kernelv)
        /*020c*/ 	.word	0x00000000


	//----- nvinfo : EIATTR_MIN_STACK_SIZE
	.align		4
.L_141:
        /*0210*/ 	.byte	0x04, 0x12
        /*0212*/ 	.short	(.L_143 - .L_142)
	.align		4
.L_142:
        /*0214*/ 	.word	index@(_Z18compute_aes_kernelm)
        /*0218*/ 	.word	0x00000000
.L_143:


//--------------------- .nv.compat                --------------------------
	.section	.nv.compat,"",@"SHT_CUDA_COMPAT_INFO"
	.align	4
        /*0000*/ 	.byte	0x02, 0x09, 0x00, 0x00, 0x02, 0x02, 0x01, 0x00, 0x02, 0x05, 0x05, 0x00, 0x03, 0x07, 0x01, 0x01
        /*0010*/ 	.byte	0x02, 0x03, 0x00, 0x00, 0x02, 0x06, 0x01, 0x00, 0x04, 0x0b, 0x08, 0x00, 0x09, 0x00, 0x00, 0x00
        /*0020*/ 	.byte	0x00, 0x00, 0x00, 0x00


//--------------------- .nv.info._ZN3cub18CUB_300001_SM_10006detail10radix_sort29DeviceRadixSortOnesweepKernelINS1_5radix10policy_hubIjjyE10Policy1000ELNS0_9SortOrderE0EjjyiiNS1_21identity_decomposer_tEEEvPT5_SB_PT3_PKSC_PT1_PKSG_PT2_PKSK_T4_iiT6_ --------------------------
	.section	.nv.info._ZN3cub18CUB_300001_SM_10006detail10radix_sort29DeviceRadixSortOnesweepKernelINS1_5radix10policy_hubIjjyE10Policy1000ELNS0_9SortOrderE0EjjyiiNS1_21identity_decomposer_tEEEvPT5_SB_PT3_PKSC_PT1_PKSG_PT2_PKSK_T4_iiT6_,"",@"SHT_CUDA_INFO"
	.sectionflags	@""
	.align	4


	//----- nvinfo : EIATTR_CUDA_API_VERSION
	.align		4
        /*0000*/ 	.byte	0x04, 0x37
        /*0002*/ 	.short	(.L_145 - .L_144)
.L_144:
        /*0004*/ 	.word	0x00000082


	//----- nvinfo : EIATTR_KPARAM_INFO
	.align		4
.L_145:
        /*0008*/ 	.byte	0x04, 0x17
        /*000a*/ 	.short	(.L_147 - .L_146)
.L_146:
        /*000c*/ 	.word	0x00000000
        /*0010*/ 	.short	0x000b
        /*0012*/ 	.short	0x004c
        /*0014*/ 	.byte	0x00, 0xf0, 0x05, 0x00


	//----- nvinfo : EIATTR_KPARAM_INFO
	.align		4
.L_147:
        /*0018*/ 	.byte	0x04, 0x17
        /*001a*/ 	.short	(.L_149 - .L_148)
.L_148:
        /*001c*/ 	.word	0x00000000
        /*0020*/ 	.short	0x000a
        /*0022*/ 	.short	0x0048
        /*0024*/ 	.byte	0x00, 0xf0, 0x11, 0x00


	//----- nvinfo : EIATTR_KPARAM_INFO
	.align		4
.L_149:
        /*0028*/ 	.byte	0x04, 0x17
        /*002a*/ 	.short	(.L_151 - .L_150)
.L_150:
        /*002c*/ 	.word	0x00000000
        /*0030*/ 	.short	0x0009
        /*0032*/ 	.short	0x0044
        /*0034*/ 	.byte	0x00, 0xf0, 0x11, 0x00


	//----- nvinfo : EIATTR_KPARAM_INFO
	.align		4
.L_151:
        /*0038*/ 	.byte	0x04, 0x17
        /*003a*/ 	.short	(.L_153 - .L_152)
.L_152:
        /*003c*/ 	.word	0x00000000
        /*0040*/ 	.short	0x0008
        /*0042*/ 	.short	0x0040
        /*0044*/ 	.byte	0x00, 0xf0, 0x11, 0x00


	//----- nvinfo : EIATTR_KPARAM_INFO
	.align		4
.L_153:
        /*0048*/ 	.byte	0x04, 0x17
        /*004a*/ 	.short	(.L_155 - .L_154)
.L_154:
        /*004c*/ 	.word	0x00000000
        /*0050*/ 	.short	0x0007
        /*0052*/ 	.short	0x0038
        /*0054*/ 	.byte	0x00, 0xf5, 0x21, 0x00


	//----- nvinfo : EIATTR_KPARAM_INFO
	.align		4
.L_155:
        /*0058*/ 	.byte	0x04, 0x17
        /*005a*/ 	.short	(.L_157 - .L_156)
.L_156:
        /*005c*/ 	.word	0x00000000
        /*0060*/ 	.short	0x0006
        /*0062*/ 	.short	0x0030
        /*0064*/ 	.byte	0x00, 0xf5, 0x21, 0x00


	//----- nvinfo : EIATTR_KPARAM_INFO
	.align		4
.L_157:
        /*0068*/ 	.byte	0x04, 0x17
        /*006a*/ 	.short	(.L_159 - .L_158)
.L_158:
        /*006c*/ 	.word	0x00000000
        /*0070*/ 	.short	0x0005
        /*0072*/ 	.short	0x0028
        /*0074*/ 	.byte	0x00, 0xf5, 0x21, 0x00


	//----- nvinfo : EIATTR_KPARAM_INFO
	.align		4
.L_159:
        /*0078*/ 	.byte	0x04, 0x17
        /*007a*/ 	.short	(.L_161 - .L_160)
.L_160:
        /*007c*/ 	.word	0x00000000
        /*0080*/ 	.short	0x0004
        /*0082*/ 	.short	0x0020
        /*0084*/ 	.byte	0x00, 0xf5, 0x21, 0x00


	//----- nvinfo : EIATTR_KPARAM_INFO
	.align		4
.L_161:
        /*0088*/ 	.byte	0x04, 0x17
        /*008a*/ 	.short	(.L_163 - .L_162)
.L_162:
        /*008c*/ 	.word	0x00000000
        /*0090*/ 	.short	0x0003
        /*0092*/ 	.short	0x0018
        /*0094*/ 	.byte	0x00, 0xf5, 0x21, 0x00


	//----- nvinfo : EIATTR_KPARAM_INFO
	.align		4
.L_163:
        /*0098*/ 	.byte	0x04, 0x17
        /*009a*/ 	.short	(.L_165 - .L_164)
.L_164:
        /*009c*/ 	.word	0x00000000
        /*00a0*/ 	.short	0x0002
        /*00a2*/ 	.short	0x0010
        /*00a4*/ 	.byte	0x00, 0xf5, 0x21, 0x00


	//----- nvinfo : EIATTR_KPARAM_INFO
	.align		4
.L_165:
        /*00a8*/ 	.byte	0x04, 0x17
        /*00aa*/ 	.short	(.L_167 - .L_166)
.L_166:
        /*00ac*/ 	.word	0x00000000
        /*00b0*/ 	.short	0x0001
        /*00b2*/ 	.short	0x0008
        /*00b4*/ 	.byte	0x00, 0xf5, 0x21, 0x00


	//----- nvinfo : EIATTR_KPARAM_INFO
	.align		4
.L_167:
        /*00b8*/ 	.byte	0x04, 0x17
        /*00ba*/ 	.short	(.L_169 - .L_168)
.L_168:
        /*00bc*/ 	.word	0x00000000
        /*00c0*/ 	.short	0x0000
        /*00c2*/ 	.short	0x0000
        /*00c4*/ 	.byte	0x00, 0xf5, 0x21, 0x00


	//----- nvinfo : EIATTR_SPARSE_MMA_MASK
	.align		4
.L_169:
        /*00c8*/ 	.byte	0x03, 0x50
        /*00ca*/ 	.short	0x0000


	//----- nvinfo : EIATTR_MAXREG_COUNT
	.align		4
        /*00cc*/ 	.byte	0x03, 0x1b
        /*00ce*/ 	.short	0x00a8


	//----- nvinfo : EIATTR_NUM_BARRIERS
	.align		4
        /*00d0*/ 	.byte	0x02, 0x4c
        /*00d2*/ 	.byte	0x01
	.zero		1


	//----- nvinfo : EIATTR_ANNOTATIONS
	.align		4
        /*00d4*/ 	.byte	0x04, 0x55
        /*00d6*/ 	.short	(.L_171 - .L_170)


	//   ....[0]....
.L_170:
        /*00d8*/ 	.word	0x00000001
        /*00dc*/ 	.byte	0xa0, 0x0d, 0x00, 0x00, 0x01, 0x00, 0x00, 0x00, 0xe0, 0x2b, 0x00, 0x00


	//----- nvinfo : EIATTR_MERCURY_ISA_VERSION
	.align		4
.L_171:
        /*00e8*/ 	.byte	0x03, 0x5f
        /*00ea*/ 	.short	0x0101


	//----- nvinfo : EIATTR_COOP_GROUP_MASK_REGIDS
	.align		4
        /*00ec*/ 	.byte	0x04, 0x29
        /*00ee*/ 	.short	(.L_173 - .L_172)


	//   ....[0]....
.L_172:
        /*00f0*/ 	.word	0xffffffff


	//   ....[1]....
        /*00f4*/ 	.word	0x05000000


	//   ....[2]....
        /*00f8*/ 	.word	0xffffffff


	//   ....[3]....
        /*00fc*/ 	.word	0xffffffff


	//   ....[4]....
        /*0100*/ 	.word	0xffffffff


	//   ....[5]....
        /*0104*/ 	.word	0xffffffff


	//   ....[6]....
        /*0108*/ 	.word	0xffffffff


	//   ....[7]....
        /*010c*/ 	.word	0xffffffff


	//   ....[8]....
        /*0110*/ 	.word	0xffffffff


	//   ....[9]....
        /*0114*/ 	.word	0xffffffff


	//   ....[10]....
        /*0118*/ 	.word	0xffffffff


	//   ....[11]....
        /*011c*/ 	.word	0xffffffff


	//   ....[12]....
        /*0120*/ 	.word	0xffffffff


	//   ....[13]....
        /*0124*/ 	.word	0xffffffff


	//   ....[14]....
        /*0128*/ 	.word	0xffffffff


	//   ....[15]....
        /*012c*/ 	.word	0xffffffff


	//   ....[16]....
        /*0130*/ 	.word	0xffffffff


	//   ....[17]....
        /*0134*/ 	.word	0xffffffff


	//   ....[18]....
        /*0138*/ 	.word	0xffffffff


	//   ....[19]....
        /*013c*/ 	.word	0xffffffff


	//   ....[20]....
        /*0140*/ 	.word	0xffffffff


	//   ....[21]....
        /*0144*/ 	.word	0xffffffff


	//   ....[22]....
        /*0148*/ 	.word	0xffffffff


	//   ....[23]....
        /*014c*/ 	.word	0xffffffff


	//   ....[24]....
        /*0150*/ 	.word	0xffffffff


	//   ....[25]....
        /*0154*/ 	.word	0xffffffff


	//   ....[26]....
        /*0158*/ 	.word	0xffffffff


	//   ....[27]....
        /*015c*/ 	.word	0xffffffff


	//   ....[28]....
        /*0160*/ 	.word	0xffffffff


	//   ....[29]....
        /*0164*/ 	.word	0xffffffff


	//   ....[30]....
        /*0168*/ 	.word	0xffffffff


	//   ....[31]....
        /*016c*/ 	.word	0xffffffff


	//   ....[32]....
        /*0170*/ 	.word	0xffffffff


	//   ....[33]....
        /*0174*/ 	.word	0xffffffff


	//   ....[34]....
        /*0178*/ 	.word	0xffffffff


	//   ....[35]....
        /*017c*/ 	.word	0xffffffff


	//   ....[36]....
        /*0180*/ 	.word	0xffffffff


	//   ....[37]....
        /*0184*/ 	.word	0xffffffff


	//   ....[38]....
        /*0188*/ 	.word	0xffffffff


	//   ....[39]....
        /*018c*/ 	.word	0xffffffff


	//   ....[40]....
        /*0190*/ 	.word	0xffffffff


	//   ....[41]....
        /*0194*/ 	.word	0xffffffff


	//   ....[42]....
        /*0198*/ 	.word	0xffffffff


	//   ....[43]....
        /*019c*/ 	.word	0xffffffff


	//   ....[44]....
        /*01a0*/ 	.word	0xffffffff


	//   ....[45]....
        /*01a4*/ 	.word	0xffffffff


	//   ....[46]....
        /*01a8*/ 	.word	0xffffffff


	//   ....[47]....
        /*01ac*/ 	.word	0xffffffff


	//   ....[48]....
        /*01b0*/ 	.word	0xffffffff


	//   ....[49]....
        /*01b4*/ 	.word	0xffffffff


	//   ....[50]....
        /*01b8*/ 	.word	0xffffffff


	//   ....[51]....
        /*01bc*/ 	.word	0xffffffff


	//   ....[52]....
        /*01c0*/ 	.word	0xffffffff


	//   ....[53]....
        /*01c4*/ 	.word	0xffffffff


	//   ....[54]....
        /*01c8*/ 	.word	0xffffffff


	//   ....[55]....
        /*01cc*/ 	.word	0xffffffff


	//   ....[56]....
        /*01d0*/ 	.word	0xffffffff


	//   ....[57]....
        /*01d4*/ 	.word	0xffffffff


	//   ....[58]....
        /*01d8*/ 	.word	0xffffffff


	//   ....[59]....
        /*01dc*/ 	.word	0xffffffff


	//   ....[60]....
        /*01e0*/ 	.word	0xffffffff


	//   ....[61]....
        /*01e4*/ 	.word	0xffffffff


	//   ....[62]....
        /*01e8*/ 	.word	0xffffffff


	//   ....[63]....
        /*01ec*/ 	.word	0xffffffff


	//   ....[64]....
        /*01f0*/ 	.word	0xffffffff


	//   ....[65]....
        /*01f4*/ 	.word	0xffffffff


	//   ....[66]....
        /*01f8*/ 	.word	0xffffffff


	//   ....[67]....
        /*01fc*/ 	.word	0xffffffff


	//   ....[68]....
        /*0200*/ 	.word	0xffffffff


	//   ....[69]....
        /*0204*/ 	.word	0xffffffff


	//   ....[70]....
        /*0208*/ 	.word	0xffffffff


	//   ....[71]....
        /*020c*/ 	.word	0xffffffff


	//   ....[72]....
        /*0210*/ 	.word	0xffffffff


	//   ....[73]....
        /*0214*/ 	.word	0xffffffff


	//   ....[74]....
        /*0218*/ 	.word	0xffffffff


	//   ....[75]....
        /*021c*/ 	.word	0xffffffff


	//   ....[76]....
        /*0220*/ 	.word	0xffffffff


	//   ....[77]....
        /*0224*/ 	.word	0xffffffff


	//   ....[78]....
        /*0228*/ 	.word	0xffffffff


	//   ....[79]....
        /*022c*/ 	.word	0xffffffff


	//   ....[80]....
        /*0230*/ 	.word	0xffffffff


	//   ....[81]....
        /*0234*/ 	.word	0xffffffff


	//   ....[82]....
        /*0238*/ 	.word	0xffffffff


	//   ....[83]....
        /*023c*/ 	.word	0xffffffff


	//   ....[84]....
        /*0240*/ 	.word	0xffffffff


	//   ....[85]....
        /*0244*/ 	.word	0xffffffff


	//   ....[86]....
        /*0248*/ 	.word	0xffffffff


	//   ....[87]....
        /*024c*/ 	.word	0xffffffff


	//   ....[88]....
        /*0250*/ 	.word	0xffffffff


	//   ....[89]....
        /*0254*/ 	.word	0xffffffff


	//   ....[90]....
        /*0258*/ 	.word	0xffffffff


	//   ....[91]....
        /*025c*/ 	.word	0xffffffff


	//   ....[92]....
        /*0260*/ 	.word	0xffffffff


	//   ....[93]....
        /*0264*/ 	.word	0xffffffff


	//   ....[94]....
        /*0268*/ 	.word	0xffffffff


	//   ....[95]....
        /*026c*/ 	.word	0xffffffff


	//   ....[96]....
        /*0270*/ 	.word	0xffffffff


	//   ....[97]....
        /*0274*/ 	.word	0xffffffff


	//   ....[98]....
        /*0278*/ 	.word	0xffffffff


	//   ....[99]....
        /*027c*/ 	.word	0xffffffff


	//   ....[100]....
        /*0280*/ 	.word	0xffffffff


	//   ....[101]....
        /*0284*/ 	.word	0xffffffff


	//   ....[102]....
        /*0288*/ 	.word	0xffffffff


	//   ....[103]....
        /*028c*/ 	.word	0xffffffff


	//   ....[104]....
        /*0290*/ 	.word	0xffffffff


	//   ....[105]....
        /*0294*/ 	.word	0xffffffff


	//   ....[106]....
        /*0298*/ 	.word	0xffffffff


	//   ....[107]....
        /*029c*/ 	.word	0xffffffff


	//   ....[108]....
        /*02a0*/ 	.word	0xffffffff


	//   ....[109]....
        /*02a4*/ 	.word	0xffffffff


	//   ....[110]....
        /*02a8*/ 	.word	0xffffffff


	//   ....[111]....
        /*02ac*/ 	.word	0xffffffff


	//   ....[112]....
        /*02b0*/ 	.word	0xffffffff


	//   ....[113]....
        /*02b4*/ 	.word	0xffffffff


	//   ....[114]....
        /*02b8*/ 	.word	0xffffffff


	//   ....[115]....
        /*02bc*/ 	.word	0xffffffff


	//   ....[116]....
        /*02c0*/ 	.word	0xffffffff


	//   ....[117]....
        /*02c4*/ 	.word	0xffffffff


	//   ....[118]....
        /*02c8*/ 	.word	0xffffffff


	//   ....[119]....
        /*02cc*/ 	.word	0xffffffff


	//   ....[120]....
        /*02d0*/ 	.word	0xffffffff


	//   ....[121]....
        /*02d4*/ 	.word	0xffffffff


	//   ....[122]....
        /*02d8*/ 	.word	0xffffffff


	//   ....[123]....
        /*02dc*/ 	.word	0xffffffff


	//   ....[124]....
        /*02e0*/ 	.word	0xffffffff


	//   ....[125]....
        /*02e4*/ 	.word	0xffffffff


	//   ....[126]....
        /*02e8*/ 	.word	0xffffffff


	//   ....[127]....
        /*02ec*/ 	.word	0xffffffff


	//   ....[128]....
        /*02f0*/ 	.word	0xffffffff


	//   ....[129]....
        /*02f4*/ 	.word	0xffffffff


	//   ....[130]....
        /*02f8*/ 	.word	0xffffffff


	//   ....[131]....
        /*02fc*/ 	.word	0xffffffff


	//   ....[132]....
        /*0300*/ 	.word	0xffffffff


	//   ....[133]....
        /*0304*/ 	.word	0xffffffff


	//   ....[134]....
        /*0308*/ 	.word	0xffffffff


	//   ....[135]....
        /*030c*/ 	.word	0xffffffff


	//   ....[136]....
        /*0310*/ 	.word	0xffffffff


	//   ....[137]....
        /*0314*/ 	.word	0xffffffff


	//   ....[138]....
        /*0318*/ 	.word	0xffffffff


	//   ....[139]....
        /*031c*/ 	.word	0xffffffff


	//   ....[140]....
        /*0320*/ 	.word	0xffffffff


	//   ....[141]....
        /*0324*/ 	.word	0xffffffff


	//   ....[142]....
        /*0328*/ 	.word	0xffffffff


	//   ....[143]....
        /*032c*/ 	.word	0xffffffff


	//   ....[144]....
        /*0330*/ 	.word	0xffffffff


	//   ....[145]....
        /*0334*/ 	.word	0xffffffff


	//   ....[146]....
        /*0338*/ 	.word	0xffffffff


	//   ....[147]....
        /*033c*/ 	.word	0xffffffff


	//   ....[148]....
        /*0340*/ 	.word	0xffffffff


	//   ....[149]....
        /*0344*/ 	.word	0xffffffff


	//   ....[150]....
        /*0348*/ 	.word	0xffffffff


	//   ....[151]....
        /*034c*/ 	.word	0xffffffff


	//   ....[152]....
        /*0350*/ 	.word	0xffffffff


	//   ....[153]....
        /*0354*/ 	.word	0xffffffff


	//   ....[154]....
        /*0358*/ 	.word	0xffffffff


	//   ....[155]....
        /*035c*/ 	.word	0xffffffff


	//   ....[156]....
        /*0360*/ 	.word	0xffffffff


	//   ....[157]....
        /*0364*/ 	.word	0xffffffff


	//   ....[158]....
        /*0368*/ 	.word	0xffffffff


	//   ....[159]....
        /*036c*/ 	.word	0xffffffff


	//   ....[160]....
        /*0370*/ 	.word	0x0500000c


	//   ....[161]....
        /*0374*/ 	.word	0xffffffff


	//   ....[162]....
        /*0378*/ 	.word	0xffffffff


	//   ....[163]....
        /*037c*/ 	.word	0xffffffff


	//   ....[164]....
        /*0380*/ 	.word	0xffffffff


	//   ....[165]....
        /*0384*/ 	.word	0xffffffff


	//   ....[166]....
        /*0388*/ 	.word	0xffffffff


	//   ....[167]....
        /*038c*/ 	.word	0xffffffff


	//   ....[168]....
        /*0390*/ 	.word	0xffffffff


	//   ....[169]....
        /*0394*/ 	.word	0xffffffff


	//   ....[170]....
        /*0398*/ 	.word	0xffffffff


	//   ....[171]....
        /*039c*/ 	.word	0xffffffff


	//   ....[172]....
        /*03a0*/ 	.word	0xffffffff


	//   ....[173]....
        /*03a4*/ 	.word	0xffffffff


	//   ....[174]....
        /*03a8*/ 	.word	0xffffffff


	//   ....[175]....
        /*03ac*/ 	.word	0xffffffff


	//   ....[176]....
        /*03b0*/ 	.word	0xffffffff


	//   ....[177]....
        /*03b4*/ 	.word	0xffffffff


	//   ....[178]....
        /*03b8*/ 	.word	0xffffffff


	//   ....[179]....
        /*03bc*/ 	.word	0xffffffff


	//   ....[180]....
        /*03c0*/ 	.word	0xffffffff


	//   ....[181]....
        /*03c4*/ 	.word	0xffffffff


	//   ....[182]....
        /*03c8*/ 	.word	0xffffffff


	//   ....[183]....
        /*03cc*/ 	.word	0xffffffff


	//   ....[184]....
        /*03d0*/ 	.word	0xffffffff


	//   ....[185]....
        /*03d4*/ 	.word	0xffffffff


	//   ....[186]....
        /*03d8*/ 	.word	0xffffffff


	//   ....[187]....
        /*03dc*/ 	.word	0xffffffff


	//   ....[188]....
        /*03e0*/ 	.word	0xffffffff


	//   ....[189]....
        /*03e4*/ 	.word	0xffffffff


	//   ....[190]....
        /*03e8*/ 	.word	0xffffffff


	//   ....[191]....
        /*03ec*/ 	.word	0xffffffff


	//   ....[192]....
        /*03f0*/ 	.word	0xffffffff


	//   ....[193]....
        /*03f4*/ 	.word	0xffffffff


	//   ....[194]....
        /*03f8*/ 	.word	0xffffffff


	//   ....[195]....
        /*03fc*/ 	.word	0xffffffff


	//   ....[196]....
        /*0400*/ 	.word	0xffffffff


	//   ....[197]....
        /*0404*/ 	.word	0xffffffff


	//   ....[198]....
        /*0408*/ 	.word	0xffffffff


	//   ....[199]....
        /*040c*/ 	.word	0xffffffff


	//   ....[200]....
        /*0410*/ 	.word	0xffffffff


	//   ....[201]....
        /*0414*/ 	.word	0xffffffff


	//   ....[202]....
        /*0418*/ 	.word	0xffffffff


	//   ....[203]....
        /*041c*/ 	.word	0xffffffff


	//   ....[204]....
        /*0420*/ 	.word	0xffffffff


	//   ....[205]....
        /*0424*/ 	.word	0xffffffff


	//   ....[206]....
        /*0428*/ 	.word	0xffffffff


	//   ....[207]....
        /*042c*/ 	.word	0xffffffff


	//   ....[208]....
        /*0430*/ 	.word	0xffffffff


	//   ....[209]....
        /*0434*/ 	.word	0xffffffff


	//   ....[210]....
        /*0438*/ 	.word	0xffffffff


	//   ....[211]....
        /*043c*/ 	.word	0xffffffff


	//   ....[212]....
        /*0440*/ 	.word	0xffffffff


	//   ....[213]....
        /*0444*/ 	.word	0xffffffff


	//   ....[214]....
        /*0448*/ 	.word	0xffffffff


	//   ....[215]....
        /*044c*/ 	.word	0xffffffff


	//   ....[216]....
        /*0450*/ 	.word	0xffffffff


	//   ....[217]....
        /*0454*/ 	.word	0xffffffff


	//   ....[218]....
        /*0458*/ 	.word	0xffffffff


	//   ....[219]....
        /*045c*/ 	.word	0xffffffff


	//   ....[220]....
        /*0460*/ 	.word	0xffffffff


	//   ....[221]....
        /*0464*/ 	.word	0xffffffff


	//   ....[222]....
        /*0468*/ 	.word	0xffffffff


	//   ....[223]....
        /*046c*/ 	.word	0xffffffff


	//   ....[224]....
        /*0470*/ 	.word	0xffffffff


	//   ....[225]....
        /*0474*/ 	.word	0xffffffff


	//   ....[226]....
        /*0478*/ 	.word	0xffffffff


	//   ....[227]....
        /*047c*/ 	.word	0xffffffff


	//   ....[228]....
        /*0480*/ 	.word	0xffffffff


	//   ....[229]....
        /*0484*/ 	.word	0x0500004c


	//   ....[230]....
        /*0488*/ 	.word	0x0500004c


	//   ....[231]....
        /*048c*/ 	.word	0x0500004c


	//   ....[232]....
        /*0490*/ 	.word	0x0500004c


	//   ....[233]....
        /*0494*/ 	.word	0x0500004c


	//----- nvinfo : EIATTR_COOP_GROUP_INSTR_OFFSETS
	.align		4
.L_173:
        /*0498*/ 	.byte	0x04, 0x28
        /*049a*/ 	.short	(.L_175 - .L_174)


	//   ....[0]....
.L_174:
        /*049c*/ 	.word	0x00000e60


	//   ....[1]....
        /*04a0*/ 	.word	0x00001770


	//   ....[2]....
        /*04a4*/ 	.word	0x000029b0


	//   ....[3]....
        /*04a8*/ 	.word	0x000029d0


	//   ....[4]....
        /*04ac*/ 	.word	0x000029f0


	//   ....[5]....
        /*04b0*/ 	.word	0x00002a10


	//   ....[6]....
        /*04b4*/ 	.word	0x00002a30


	//   ....[7]....
        /*04b8*/ 	.word	0x00002f20


	//   ....[8]....
        /*04bc*/ 	.word	0x00002f30


	//   ....[9]....
        /*04c0*/ 	.word	0x00002f50


	//   ....[10]....
        /*04c4*/ 	.word	0x00002f70


	//   ....[11]....
        /*04c8*/ 	.word	0x00002fc0


	//   ....[12]....
        /*04cc*/ 	.word	0x00003000


	//   ....[13]....
        /*04d0*/ 	.word	0x00003030


	//   ....[14]....
        /*04d4*/ 	.word	0x00003060


	//   ....[15]....
        /*04d8*/ 	.word	0x00003160


	//   ....[16]....
        /*04dc*/ 	.word	0x00003170


	//   ....[17]....
        /*04e0*/ 	.word	0x00003190


	//   ....[18]....
        /*04e4*/ 	.word	0x000031d0


	//   ....[19]....
        /*04e8*/ 	.word	0x00003200


	//   ....[20]....
        /*04ec*/ 	.word	0x00003240


	//   ....[21]....
        /*04f0*/ 	.word	0x00003260


	//   ....[22]....
        /*04f4*/ 	.word	0x00003280


	//   ....[23]....
        /*04f8*/ 	.word	0x000032e0


	//   ....[24]....
        /*04fc*/ 	.word	0x00003380


	//   ....[25]....
        /*0500*/ 	.word	0x00003390


	//   ....[26]....
        /*0504*/ 	.word	0x000033b0


	//   ....[27]....
        /*0508*/ 	.word	0x000033f0


	//   ....[28]....
        /*050c*/ 	.word	0x00003420


	//   ....[29]....
        /*0510*/ 	.word	0x00003460


	//   ....[30]....
        /*0514*/ 	.word	0x00003480


	//   ....[31]....
        /*0518*/ 	.word	0x000034a0


	//   ....[32]....
        /*051c*/ 	.word	0x00003510


	//   ....[33]....
        /*0520*/ 	.word	0x000035c0


	//   ....[34]....
        /*0524*/ 	.word	0x000035d0


	//   ....[35]....
        /*0528*/ 	.word	0x000035f0


	//   ....[36]....
        /*052c*/ 	.word	0x00003630


	//   ....[37]....
        /*0530*/ 	.word	0x00003660


	//   ....[38]....
        /*0534*/ 	.word	0x000036a0


	//   ....[39]....
        /*0538*/ 	.word	0x000036c0


	//   ....[40]....
        /*053c*/ 	.word	0x000036e0


	//   ....[41]....
        /*0540*/ 	.word	0x00003740


	//   ....[42]....
        /*0544*/ 	.word	0x000037e0


	//   ....[43]....
        /*0548*/ 	.word	0x000037f0


	//   ....[44]....
        /*054c*/ 	.word	0x00003810


	//   ....[45]....
        /*0550*/ 	.word	0x00003850


	//   ....[46]....
        /*0554*/ 	.word	0x00003880


	//   ....[47]....
        /*0558*/ 	.word	0x000038c0


	//   ....[48]....
        /*055c*/ 	.word	0x000038e0


	//   ....[49]....
        /*0560*/ 	.word	0x00003900


	//   ....[50]....
        /*0564*/ 	.word	0x00003970


	//   ....[51]....
        /*0568*/ 	.word	0x00003a20


	//   ....[52]....
        /*056c*/ 	.word	0x00003a30


	//   ....[53]....
        /*0570*/ 	.word	0x00003a50


	//   ....[54]....
        /*0574*/ 	.word	0x00003a90


	//   ....[55]....
        /*0578*/ 	.word	0x00003ac0


	//   ....[56]....
        /*057c*/ 	.word	0x00003b00


	//   ....[57]....
        /*0580*/ 	.word	0x00003b20


	//   ....[58]....
        /*0584*/ 	.word	0x00003b40


	//   ....[59]....
        /*0588*/ 	.word	0x00003ba0


	//   ....[60]....
        /*058c*/ 	.word	0x00003c40


	//   ....[61]....
        /*0590*/ 	.word	0x00003c50


	//   ....[62]....
        /*0594*/ 	.word	0x00003c70


	//   ....[63]....
        /*0598*/ 	.word	0x00003cb0


	//   ....[64]....
        /*059c*/ 	.word	0x00003ce0


	//   ....[65]....
        /*05a0*/ 	.word	0x00003cf0


	//   ....[66]....
        /*05a4*/ 	.word	0x00003d30


	//   ....[67]....
        /*05a8*/ 	.word	0x00003d50


	//   ....[68]....
        /*05ac*/ 	.word	0x00003d70


	//   ....[69]....
        /*05b0*/ 	.word	0x00003e80


	//   ....[70]....
        /*05b4*/ 	.word	0x00003e90


	//   ....[71]....
        /*05b8*/ 	.word	0x00003eb0


	//   ....[72]....
        /*05bc*/ 	.word	0x00003ef0


	//   ....[73]....
        /*05c0*/ 	.word	0x00003f20


	//   ....[74]....
        /*05c4*/ 	.word	0x00003f60


	//   ....[75]....
        /*05c8*/ 	.word	0x00003f80


	//   ....[76]....
        /*05cc*/ 	.word	0x00003fa0


	//   ....[77]....
        /*05d0*/ 	.word	0x00004000


	//   ....[78]....
        /*05d4*/ 	.word	0x000040a0


	//   ....[79]....
        /*05d8*/ 	.word	0x000040b0


	//   ....[80]....
        /*05dc*/ 	.word	0x000040d0


	//   ....[81]....
        /*05e0*/ 	.word	0x00004110


	//   ....[82]....
        /*05e4*/ 	.word	0x00004140


	//   ....[83]....
        /*05e8*/ 	.word	0x00004180


	//   ....[84]....
        /*05ec*/ 	.word	0x000041a0


	//   ....[85]....
        /*05f0*/ 	.word	0x000041c0


	//   ....[86]....
        /*05f4*/ 	.word	0x00004230


	//   ....[87]....
        /*05f8*/ 	.word	0x000042e0


	//   ....[88]....
        /*05fc*/ 	.word	0x000042f0


	//   ....[89]....
        /*0600*/ 	.word	0x00004310


	//   ....[90]....
        /*0604*/ 	.word	0x00004350


	//   ....[91]....
        /*0608*/ 	.word	0x00004380


	//   ....[92]....
        /*060c*/ 	.word	0x000043c0


	//   ....[93]....
        /*0610*/ 	.word	0x000043e0


	//   ....[94]....
        /*0614*/ 	.word	0x00004400


	//   ....[95]....
        /*0618*/ 	.word	0x00004460


	//   ....[96]....
        /*061c*/ 	.word	0x00004500


	//   ....[97]....
        /*0620*/ 	.word	0x00004510


	//   ....[98]....
        /*0624*/ 	.word	0x00004530


	//   ....[99]....
        /*0628*/ 	.word	0x00004570


	//   ....[100]....
        /*062c*/ 	.word	0x000045a0


	//   ....[101]....
        /*0630*/ 	.word	0x000045e0


	//   ....[102]....
        /*0634*/ 	.word	0x00004600


	//   ....[103]....
        /*0638*/ 	.word	0x00004620


	//   ....[104]....
        /*063c*/ 	.word	0x00004690


	//   ....[105]....
        /*0640*/ 	.word	0x00004740


	//   ....[106]....
        /*0644*/ 	.word	0x00004750


	//   ....[107]....
        /*0648*/ 	.word	0x00004770


	//   ....[108]....
        /*064c*/ 	.word	0x000047b0


	//   ....[109]....
        /*0650*/ 	.word	0x000047e0


	//   ....[110]....
        /*0654*/ 	.word	0x00004820


	//   ....[111]....
        /*0658*/ 	.word	0x00004840


	//   ....[112]....
        /*065c*/ 	.word	0x00004860


	//   ....[113]....
        /*0660*/ 	.word	0x000048c0


	//   ....[114]....
        /*0664*/ 	.word	0x00004960


	//   ....[115]....
        /*0668*/ 	.word	0x00004970


	//   ....[116]....
        /*066c*/ 	.word	0x00004990


	//   ....[117]....
        /*0670*/ 	.word	0x000049d0


	//   ....[118]....
        /*0674*/ 	.word	0x00004a00


	//   ....[119]....
        /*0678*/ 	.word	0x00004a40


	//   ....[120]....
        /*067c*/ 	.word	0x00004a60


	//   ....[121]....
        /*0680*/ 	.word	0x00004a80


	//   ....[122]....
        /*0684*/ 	.word	0x00004af0


	//   ....[123]....
        /*0688*/ 	.word	0x00004b80


	//   ....[124]....
        /*068c*/ 	.word	0x00004ba0


	//   ....[125]....
        /*0690*/ 	.word	0x00004bb0


	//   ....[126]....
        /*0694*/ 	.word	0x00004bd0


	//   ....[127]....
        /*0698*/ 	.word	0x00004c10


	//   ....[128]....
        /*069c*/ 	.word	0x00004c40


	//   ....[129]....
        /*06a0*/ 	.word	0x00004c80


	//   ....[130]....
        /*06a4*/ 	.word	0x00004ca0


	//   ....[131]....
        /*06a8*/ 	.word	0x00004cc0


	//   ....[132]....
        /*06ac*/ 	.word	0x00004db0


	//   ....[133]....
        /*06b0*/ 	.word	0x00004dd0


	//   ....[134]....
        /*06b4*/ 	.word	0x00004de0


	//   ....[135]....
        /*06b8*/ 	.word	0x00004e00


	//   ....[136]....
        /*06bc*/ 	.word	0x00004e40


	//   ....[137]....
        /*06c0*/ 	.word	0x00004e70


	//   ....[138]....
        /*06c4*/ 	.word	0x00004eb0


	//   ....[139]....
        /*06c8*/ 	.word	0x00004ed0


	//   ....[140]....
        /*06cc*/ 	.word	0x00004ef0


	//   ....[141]....
        /*06d0*/ 	.word	0x00004fe0


	//   ....[142]....
        /*06d4*/ 	.word	0x00005000


	//   ....[143]....
        /*06d8*/ 	.word	0x00005010


	//   ....[144]....
        /*06dc*/ 	.word	0x00005030


	//   ....[145]....
        /*06e0*/ 	.word	0x00005070


	//   ....[146]....
        /*06e4*/ 	.word	0x000050a0


	//   ....[147]....
        /*06e8*/ 	.word	0x000050e0


	//   ....[148]....
        /*06ec*/ 	.word	0x00005100


	//   ....[149]....
        /*06f0*/ 	.word	0x00005120


	//   ....[150]....
        /*06f4*/ 	.word	0x00005210


	//   ....[151]....
        /*06f8*/ 	.word	0x00005230


	//   ....[152]....
        /*06fc*/ 	.word	0x00005240


	//   ....[153]....
        /*0700*/ 	.word	0x00005260


	//   ....[154]....
        /*0704*/ 	.word	0x000052a0


	//   ....[155]....
        /*0708*/ 	.word	0x000052d0


	//   ....[156]....
        /*070c*/ 	.word	0x00005310


	//   ....[157]....
        /*0710*/ 	.word	0x00005330


	//   ....[158]....
        /*0714*/ 	.word	0x00005350


	//   ....[159]....
        /*0718*/ 	.word	0x000054a0


	//   ....[160]....
        /*071c*/ 	.word	0x000059b0


	//   ....[161]....
        /*0720*/ 	.word	0x00005cd0


	//   ....[162]....
        /*0724*/ 	.word	0x00005d80


	//   ....[163]....
        /*0728*/ 	.word	0x00005e30


	//   ....[164]....
        /*072c*/ 	.word	0x00005ee0


	//   ....[165]....
        /*0730*/ 	.word	0x00005f90


	//   ....[166]....
        /*0734*/ 	.word	0x00006040


	//   ....[167]....
        /*0738*/ 	.word	0x000060f0


	//   ....[168]....
        /*073c*/ 	.word	0x000061a0


	//   ....[169]....
        /*0740*/ 	.word	0x00006250


	//   ....[170]....
        /*0744*/ 	.word	0x00006300


	//   ....[171]....
        /*0748*/ 	.word	0x000063b0


	//   ....[172]....
        /*074c*/ 	.word	0x00006460


	//   ....[173]....
        /*0750*/ 	.word	0x00006510


	//   ....[174]....
        /*0754*/ 	.word	0x000065c0


	//   ....[175]....
        /*0758*/ 	.word	0x00006670


	//   ....[176]....
        /*075c*/ 	.word	0x00006720


	//   ....[177]....
        /*0760*/ 	.word	0x000067d0


	//   ....[178]....
        /*0764*/ 	.word	0x000069b0


	//   ....[179]....
        /*0768*/ 	.word	0x00006ad0


	//   ....[180]....
        /*076c*/ 	.word	0x00006bf0


	//   ....[181]....
        /*0770*/ 	.word	0x00006d10


	//   ....[182]....
        /*0774*/ 	.word	0x00006e30


	//   ....[183]....
        /*0778*/ 	.word	0x00006f50


	//   ....[184]....
        /*077c*/ 	.word	0x00007070


	//   ....[185]....
        /*0780*/ 	.word	0x00007190


	//   ....[186]....
        /*0784*/ 	.word	0x000072b0


	//   ....[187]....
        /*0788*/ 	.word	0x000073d0


	//   ....[188]....
        /*078c*/ 	.word	0x000074f0


	//   ....[189]....
        /*0790*/ 	.word	0x00007600


	//   ....[190]....
        /*0794*/ 	.word	0x00007700


	//   ....[191]....
        /*0798*/ 	.word	0x00007800


	//   ....[192]....
        /*079c*/ 	.word	0x00007900


	//   ....[193]....
        /*07a0*/ 	.word	0x00007a00


	//   ....[194]....
        /*07a4*/ 	.word	0x00007b00


	//   ....[195]....
        /*07a8*/ 	.word	0x000085a0


	//   ....[196]....
        /*07ac*/ 	.word	0x00008620


	//   ....[197]....
        /*07b0*/ 	.word	0x000086a0


	//   ....[198]....
        /*07b4*/ 	.word	0x00008720


	//   ....[199]....
        /*07b8*/ 	.word	0x000087a0


	//   ....[200]....
        /*07bc*/ 	.word	0x00008820


	//   ....[201]....
        /*07c0*/ 	.word	0x000088a0


	//   ....[202]....
        /*07c4*/ 	.word	0x00008920


	//   ....[203]....
        /*07c8*/ 	.word	0x000089a0


	//   ....[204]....
        /*07cc*/ 	.word	0x00008a20


	//   ....[205]....
        /*07d0*/ 	.word	0x00008aa0


	//   ....[206]....
        /*07d4*/ 	.word	0x00008b20


	//   ....[207]....
        /*07d8*/ 	.word	0x00008ba0


	//   ....[208]....
        /*07dc*/ 	.word	0x00008c20


	//   ....[209]....
        /*07e0*/ 	.word	0x00008ca0


	//   ....[210]....
        /*07e4*/ 	.word	0x00008d20


	//   ....[211]....
        /*07e8*/ 	.word	0x00008da0


	//   ....[212]....
        /*07ec*/ 	.word	0x00008f80


	//   ....[213]....
        /*07f0*/ 	.word	0x00009020


	//   ....[214]....
        /*07f4*/ 	.word	0x000090d0


	//   ....[215]....
        /*07f8*/ 	.word	0x00009180


	//   ....[216]....
        /*07fc*/ 	.word	0x00009230


	//   ....[217]....
        /*0800*/ 	.word	0x000092f0


	//   ....[218]....
        /*0804*/ 	.word	0x000093b0


	//   ....[219]....
        /*0808*/ 	.word	0x00009460


	//   ....[220]....
        /*080c*/ 	.word	0x00009520


	//   ....[221]....
        /*0810*/ 	.word	0x000095d0


	//   ....[222]....
        /*0814*/ 	.word	0x00009690


	//   ....[223]....
        /*0818*/ 	.word	0x00009740


	//   ....[224]....
        /*081c*/ 	.word	0x00009800


	//   ....[225]....
        /*0820*/ 	.word	0x000098b0


	//   ....[226]....
        /*0824*/ 	.word	0x00009950


	//   ....[227]....
        /*0828*/ 	.word	0x00009a00


	//   ....[228]....
        /*082c*/ 	.word	0x00009aa0


	//   ....[229]....
        /*0830*/ 	.word	0x00009b10


	//   ....[230]....
        /*0834*/ 	.word	0x00009b70


	//   ....[231]....
        /*0838*/ 	.word	0x00009be0


	//   ....[232]....
        /*083c*/ 	.word	0x00009c40


	//   ....[233]....
        /*0840*/ 	.word	0x00009cb0


	//----- nvinfo : EIATTR_VRC_CTA_INIT_COUNT
	.align		4
.L_175:
        /*0844*/ 	.byte	0x02, 0x4a
	.zero		1
	.zero		1


	//----- nvinfo : EIATTR_EXIT_INSTR_OFFSETS
	.align		4
        /*0848*/ 	.byte	0x04, 0x1c
        /*084a*/ 	.short	(.L_177 - .L_176)


	//   ....[0]....
.L_176:
        /*084c*/ 	.word	0x00002450


	//   ....[1]....
        /*0850*/ 	.word	0x000027b0


	//   ....[2]....
        /*0854*/ 	.word	0x000027d0


	//   ....[3]....
        /*0858*/ 	.word	0x00008db0


	//   ....[4]....
        /*085c*/ 	.word	0x00009ab0


	//----- nvinfo : EIATTR_MAX_THREADS
	.align		4
.L_177:
        /*0860*/ 	.byte	0x04, 0x05
        /*0862*/ 	.short	(.L_179 - .L_178)
.L_178:
        /*0864*/ 	.word	0x00000180
        /*0868*/ 	.word	0x00000001
        /*086c*/ 	.word	0x00000001


	//----- nvinfo : EIATTR_CRS_STACK_SIZE
	.align		4
.L_179:
        /*0870*/ 	.byte	0x04, 0x1e
        /*0872*/ 	.short	(.L_181 - .L_180)
.L_180:
        /*0874*/ 	.word	0x00000000


	//----- nvinfo : EIATTR_CBANK_PARAM_SIZE
	.align		4
.L_181:
        /*0878*/ 	.byte	0x03, 0x19
        /*087a*/ 	.short	0x004d


	//----- nvinfo : EIATTR_PARAM_CBANK
	.align		4
        /*087c*/ 	.byte	0x04, 0x0a
        /*087e*/ 	.short	(.L_183 - .L_182)
	.align		4
.L_182:
        /*0880*/ 	.word	index@(.nv.constant0._ZN3cub18CUB_300001_SM_10006detail10radix_sort29DeviceRadixSortOnesweepKernelINS1_5radix10policy_hubIjjyE10Policy1000ELNS0_9SortOrderE0EjjyiiNS1_21identity_decomposer_tEEEvPT5_SB_PT3_PKSC_PT1_PKSG_PT2_PKSK_T4_iiT6_)
        /*0884*/ 	.short	0x0380
        /*0886*/ 	.short	0x004d


	//----- nvinfo : EIATTR_SW_WAR
	.align		4
.L_183:
        /*0888*/ 	.byte	0x04, 0x36
        /*088a*/ 	.short	(.L_185 - .L_184)
.L_184:
        /*088c*/ 	.word	0x00000008
.L_185:


//--------------------- .nv.info._ZN3cub18CUB_300001_SM_10006detail10radix_sort33DeviceRadixSortExclusiveSumKernelINS1_5radix10policy_hubIjjyE10Policy1000EyEEvPT0_ --------------------------
	.section	.nv.info._ZN3cub18CUB_300001_SM_10006detail10radix_sort33DeviceRadixSortExclusiveSumKernelINS1_5radix10policy_hubIjjyE10Policy1000EyEEvPT0_,"",@"SHT_CUDA_INFO"
	.sectionflags	@""
	.align	4


	//----- nvinfo : EIATTR_CUDA_API_VERSION
	.align		4
        /*0000*/ 	.byte	0x04, 0x37
        /*0002*/ 	.short	(.L_187 - .L_186)
.L_186:
        /*0004*/ 	.word	0x00000082


	//----- nvinfo : EIATTR_KPARAM_INFO
	.align		4
.L_187:
        /*0008*/ 	.byte	0x04, 0x17
        /*000a*/ 	.short	(.L_189 - .L_188)
.L_188:
        /*000c*/ 	.word	0x00000000
        /*0010*/ 	.short	0x0000
        /*0012*/ 	.short	0x0000
        /*0014*/ 	.byte	0x00, 0xf5, 0x21, 0x00


	//----- nvinfo : EIATTR_SPARSE_MMA_MASK
	.align		4
.L_189:
        /*0018*/ 	.byte	0x03, 0x50
        /*001a*/ 	.short	0x0000


	//----- nvinfo : EIATTR_MAXREG_COUNT
	.align		4
        /*001c*/ 	.byte	0x03, 0x1b
        /*001e*/ 	.short	0x00ff


	//----- nvinfo : EIATTR_NUM_BARRIERS
	.align		4
        /*0020*/ 	.byte	0x02, 0x4c
        /*0022*/ 	.byte	0x01
	.zero		1


	//----- nvinfo : EIATTR_MERCURY_ISA_VERSION
	.align		4
        /*0024*/ 	.byte	0x03, 0x5f
        /*0026*/ 	.short	0x0101


	//----- nvinfo : EIATTR_COOP_GROUP_MASK_REGIDS
	.align		4
        /*0028*/ 	.byte	0x04, 0x29
        /*002a*/ 	.short	(.L_191 - .L_190)


	//   ....[0]....
.L_190:
        /*002c*/ 	.word	0xffffffff


	//   ....[1]....
        /*0030*/ 	.word	0xffffffff


	//   ....[2]....
        /*0034*/ 	.word	0xffffffff


	//   ....[3]....
        /*0038*/ 	.word	0xffffffff


	//   ....[4]....
        /*003c*/ 	.word	0xffffffff


	//   ....[5]....
        /*0040*/ 	.word	0xffffffff


	//   ....[6]....
        /*0044*/ 	.word	0xffffffff


	//   ....[7]....
        /*0048*/ 	.word	0xffffffff


	//   ....[8]....
        /*004c*/ 	.word	0xffffffff


	//   ....[9]....
        /*0050*/ 	.word	0xffffffff


	//   ....[10]....
        /*0054*/ 	.word	0x05000015


	//   ....[11]....
        /*0058*/ 	.word	0x05000015


	//   ....[12]....
        /*005c*/ 	.word	0x05000015


	//   ....[13]....
        /*0060*/ 	.word	0x05000015


	//   ....[14]....
        /*0064*/ 	.word	0x05000015


	//   ....[15]....
        /*0068*/ 	.word	0x05000015


	//   ....[16]....
        /*006c*/ 	.word	0x05000015


	//   ....[17]....
        /*0070*/ 	.word	0x05000015


	//   ....[18]....
        /*0074*/ 	.word	0x05000015


	//   ....[19]....
        /*0078*/ 	.word	0x05000015


	//----- nvinfo : EIATTR_COOP_GROUP_INSTR_OFFSETS
	.align		4
.L_191:
        /*007c*/ 	.byte	0x04, 0x28
        /*007e*/ 	.short	(.L_193 - .L_192)


	//   ....[0]....
.L_192:
        /*0080*/ 	.word	0x00000250


	//   ....[1]....
        /*0084*/ 	.word	0x00000260


	//   ....[2]....
        /*0088*/ 	.word	0x000002a0


	//   ....[3]....
        /*008c*/ 	.word	0x000002c0


	//   ....[4]....
        /*0090*/ 	.word	0x00000310


	//   ....[5]....
        /*0094*/ 	.word	0x00000320


	//   ....[6]....
        /*0098*/ 	.word	0x00000360


	//   ....[7]....
        /*009c*/ 	.word	0x00000380


	//   ....[8]....
        /*00a0*/ 	.word	0x000003d0


	//   ....[9]....
        /*00a4*/ 	.word	0x000003e0


	//   ....[10]....
        /*00a8*/ 	.word	0x00000660


	//   ....[11]....
        /*00ac*/ 	.word	0x000006b0


	//   ....[12]....
        /*00b0*/ 	.word	0x00000740


	//   ....[13]....
        /*00b4*/ 	.word	0x00000790


	//   ....[14]....
        /*00b8*/ 	.word	0x00000820


	//   ....[15]....
        /*00bc*/ 	.word	0x00000870


	//   ....[16]....
        /*00c0*/ 	.word	0x00000900


	//   ....[17]....
        /*00c4*/ 	.word	0x00000950


	//   ....[18]....
        /*00c8*/ 	.word	0x000009e0


	//   ....[19]....
        /*00cc*/ 	.word	0x00000a30


	//----- nvinfo : EIATTR_VRC_CTA_INIT_COUNT
	.align		4
.L_193:
        /*00d0*/ 	.byte	0x02, 0x4a
	.zero		1
	.zero		1


	//----- nvinfo : EIATTR_EXIT_INSTR_OFFSETS
	.align		4
        /*00d4*/ 	.byte	0x04, 0x1c
        /*00d6*/ 	.short	(.L_195 - .L_194)


	//   ....[0]....
.L_194:
        /*00d8*/ 	.word	0x000005d0


	//   ....[1]....
        /*00dc*/ 	.word	0x00000600


	//----- nvinfo : EIATTR_CRS_STACK_SIZE
	.align		4
.L_195:
        /*00e0*/ 	.byte	0x04, 0x1e
        /*00e2*/ 	.short	(.L_197 - .L_196)
.L_196:
        /*00e4*/ 	.word	0x00000000


	//----- nvinfo : EIATTR_CBANK_PARAM_SIZE
	.align		4
.L_197:
        /*00e8*/ 	.byte	0x03, 0x19
        /*00ea*/ 	.short	0x0008


	//----- nvinfo : EIATTR_PARAM_CBANK
	.align		4
        /*00ec*/ 	.byte	0x04, 0x0a
        /*00ee*/ 	.short	(.L_199 - .L_198)
	.align		4
.L_198:
        /*00f0*/ 	.word	index@(.nv.constant0._ZN3cub18CUB_300001_SM_10006detail10radix_sort33DeviceRadixSortExclusiveSumKernelINS1_5radix10policy_hubIjjyE10Policy1000EyEEvPT0_)
        /*00f4*/ 	.short	0x0380
        /*00f6*/ 	.short	0x0008


	//----- nvinfo : EIATTR_SW_WAR
	.align		4
.L_199:
        /*00f8*/ 	.byte	0x04, 0x36
        /*00fa*/ 	.short	(.L_201 - .L_200)
.L_200:
        /*00fc*/ 	.word	0x00000008
.L_201:


//--------------------- .nv.info._ZN3cub18CUB_300001_SM_10006detail10radix_sort30DeviceRadixSortHistogramKernelINS1_5radix10policy_hubIjjyE10Policy1000ELNS0_9SortOrderE0EjyNS1_21identity_decomposer_tEEEvPT2_PKT1_SA_iiT3_ --------------------------
	.section	.nv.info._ZN3cub18CUB_300001_SM_10006detail10radix_sort30DeviceRadixSortHistogramKernelINS1_5radix10policy_hubIjjyE10Policy1000ELNS0_9SortOrderE0EjyNS1_21identity_decomposer_tEEEvPT2_PKT1_SA_iiT3_,"",@"SHT_CUDA_INFO"
	.sectionflags	@""
	.align	4


	//----- nvinfo : EIATTR_CUDA_API_VERSION
	.align		4
        /*0000*/ 	.byte	0x04, 0x37
        /*0002*/ 	.short	(.L_203 - .L_202)
.L_202:
        /*0004*/ 	.word	0x00000082


	//----- nvinfo : EIATTR_KPARAM_INFO
	.align		4
.L_203:
        /*0008*/ 	.byte	0x04, 0x17
        /*000a*/ 	.short	(.L_205 - .L_204)
.L_204:
        /*000c*/ 	.word	0x00000000
        /*0010*/ 	.short	0x0005
        /*0012*/ 	.short	0x0020
        /*0014*/ 	.byte	0x00, 0xf0, 0x05, 0x00


	//----- nvinfo : EIATTR_KPARAM_INFO
	.align		4
.L_205:
        /*0018*/ 	.byte	0x04, 0x17
        /*001a*/ 	.short	(.L_207 - .L_206)
.L_206:
        /*001c*/ 	.word	0x00000000
        /*0020*/ 	.short	0x0004
        /*0022*/ 	.short	0x001c
        /*0024*/ 	.byte	0x00, 0xf0, 0x11, 0x00


	//----- nvinfo : EIATTR_KPARAM_INFO
	.align		4
.L_207:
        /*0028*/ 	.byte	0x04, 0x17
        /*002a*/ 	.short	(.L_209 - .L_208)
.L_208:
        /*002c*/ 	.word	0x00000000
        /*0030*/ 	.short	0x0003
        /*0032*/ 	.short	0x0018
        /*0034*/ 	.byte	0x00, 0xf0, 0x11, 0x00


	//----- nvinfo : EIATTR_KPARAM_INFO
	.align		4
.L_209:
        /*0038*/ 	.byte	0x04, 0x17
        /*003a*/ 	.short	(.L_211 - .L_210)
.L_210:
        /*003c*/ 	.word	0x00000000
        /*0040*/ 	.short	0x0002
        /*0042*/ 	.short	0x0010
        /*0044*/ 	.byte	0x00, 0xf0, 0x21, 0x00


	//----- nvinfo : EIATTR_KPARAM_INFO
	.align		4
.L_211:
        /*0048*/ 	.byte	0x04, 0x17
        /*004a*/ 	.short	(.L_213 - .L_212)
.L_212:
        /*004c*/ 	.word	0x00000000
        /*0050*/ 	.short	0x0001
        /*0052*/ 	.short	0x0008
        /*0054*/ 	.byte	0x00, 0xf5, 0x21, 0x00


	//----- nvinfo : EIATTR_KPARAM_INFO
	.align		4
.L_213:
        /*0058*/ 	.byte	0x04, 0x17
        /*005a*/ 	.short	(.L_215 - .L_214)
.L_214:
        /*005c*/ 	.word	0x00000000
        /*0060*/ 	.short	0x0000
        /*0062*/ 	.short	0x0000
        /*0064*/ 	.byte	0x00, 0xf5, 0x21, 0x00


	//----- nvinfo : EIATTR_SPARSE_MMA_MASK
	.align		4
.L_215:
        /*0068*/ 	.byte	0x03, 0x50
        /*006a*/ 	.short	0x0000


	//----- nvinfo : EIATTR_MAXREG_COUNT
	.align		4
        /*006c*/ 	.byte	0x03, 0x1b
        /*006e*/ 	.short	0x00ff


	//----- nvinfo : EIATTR_NUM_BARRIERS
	.align		4
        /*0070*/ 	.byte	0x02, 0x4c
        /*0072*/ 	.byte	0x01
	.zero		1


	//----- nvinfo : EIATTR_MERCURY_ISA_VERSION
	.align		4
        /*0074*/ 	.byte	0x03, 0x5f
        /*0076*/ 	.short	0x0101


	//----- nvinfo : EIATTR_VRC_CTA_INIT_COUNT
	.align		4
        /*0078*/ 	.byte	0x02, 0x4a
	.zero		1
	.zero		1


	//----- nvinfo : EIATTR_EXIT_INSTR_OFFSETS
	.align		4
        /*007c*/ 	.byte	0x04, 0x1c
        /*007e*/ 	.short	(.L_217 - .L_216)


	//   ....[0]....
.L_216:
        /*0080*/ 	.word	0x00000040


	//   ....[1]....
        /*0084*/ 	.word	0x00002ec0


	//----- nvinfo : EIATTR_MAX_THREADS
	.align		4
.L_217:
        /*0088*/ 	.byte	0x04, 0x05
        /*008a*/ 	.short	(.L_219 - .L_218)
.L_218:
        /*008c*/ 	.word	0x00000080
        /*0090*/ 	.word	0x00000001
        /*0094*/ 	.word	0x00000001


	//----- nvinfo : EIATTR_CRS_STACK_SIZE
	.align		4
.L_219:
        /*0098*/ 	.byte	0x04, 0x1e
        /*009a*/ 	.short	(.L_221 - .L_220)
.L_220:
        /*009c*/ 	.word	0x00000000


	//----- nvinfo : EIATTR_CBANK_PARAM_SIZE
	.align		4
.L_221:
        /*00a0*/ 	.byte	0x03, 0x19
        /*00a2*/ 	.short	0x0021


	//----- nvinfo : EIATTR_PARAM_CBANK
	.align		4
        /*00a4*/ 	.byte	0x04, 0x0a
        /*00a6*/ 	.short	(.L_223 - .L_222)
	.align		4
.L_222:
        /*00a8*/ 	.word	index@(.nv.constant0._ZN3cub18CUB_300001_SM_10006detail10radix_sort30DeviceRadixSortHistogramKernelINS1_5radix10policy_hubIjjyE10Policy1000ELNS0_9SortOrderE0EjyNS1_21identity_decomposer_tEEEvPT2_PKT1_SA_iiT3_)
        /*00ac*/ 	.short	0x0380
        /*00ae*/ 	.short	0x0021


	//----- nvinfo : EIATTR_SW_WAR
	.align		4
.L_223:
        /*00b0*/ 	.byte	0x04, 0x36
        /*00b2*/ 	.short	(.L_225 - .L_224)
.L_224:
        /*00b4*/ 	.word	0x00000008
.L_225:


//--------------------- .nv.info._ZN3cub18CUB_300001_SM_10006detail10radix_sort31DeviceRadixSortSingleTileKernelINS1_5radix10policy_hubIjjyE10Policy1000ELNS0_9SortOrderE0EjjyNS1_21identity_decomposer_tEEEvPKT1_PSA_PKT2_PSE_T3_iiT4_ --------------------------
	.section	.nv.info._ZN3cub18CUB_300001_SM_10006detail10radix_sort31DeviceRadixSortSingleTileKernelINS1_5radix10policy_hubIjjyE10Policy1000ELNS0_9SortOrderE0EjjyNS1_21identity_decomposer_tEEEvPKT1_PSA_PKT2_PSE_T3_iiT4_,"",@"SHT_CUDA_INFO"
	.sectionflags	@""
	.align	4


	//----- nvinfo : EIATTR_CUDA_API_VERSION
	.align		4
        /*0000*/ 	.byte	0x04, 0x37
        /*0002*/ 	.short	(.L_227 - .L_226)
.L_226:
        /*0004*/ 	.word	0x00000082


	//----- nvinfo : EIATTR_KPARAM_INFO
	.align		4
.L_227:
        /*0008*/ 	.byte	0x04, 0x17
        /*000a*/ 	.short	(.L_229 - .L_228)
.L_228:
        /*000c*/ 	.word	0x00000000
        /*0010*/ 	.short	0x0007
        /*0012*/ 	.short	0x0030
        /*0014*/ 	.byte	0x00, 0xf0, 0x05, 0x00


	//----- nvinfo : EIATTR_KPARAM_INFO
	.align		4
.L_229:
        /*0018*/ 	.byte	0x04, 0x17
        /*001a*/ 	.short	(.L_231 - .L_230)
.L_230:
        /*001c*/ 	.word	0x00000000
        /*0020*/ 	.short	0x0006
        /*0022*/ 	.short	0x002c
        /*0024*/ 	.byte	0x00, 0xf0, 0x11, 0x00


	//----- nvinfo : EIATTR_KPARAM_INFO
	.align		4
.L_231:
        /*0028*/ 	.byte	0x04, 0x17
        /*002a*/ 	.short	(.L_233 - .L_232)
.L_232:
        /*002c*/ 	.word	0x00000000
        /*0030*/ 	.short	0x0005
        /*0032*/ 	.short	0x0028
        /*0034*/ 	.byte	0x00, 0xf0, 0x11, 0x00


	//----- nvinfo : EIATTR_KPARAM_INFO
	.align		4
.L_233:
        /*0038*/ 	.byte	0x04, 0x17
        /*003a*/ 	.short	(.L_235 - .L_234)
.L_234:
        /*003c*/ 	.word	0x00000000
        /*0040*/ 	.short	0x0004
        /*0042*/ 	.short	0x0020
        /*0044*/ 	.byte	0x00, 0xf0, 0x21, 0x00


	//----- nvinfo : EIATTR_KPARAM_INFO
	.align		4
.L_235:
        /*0048*/ 	.byte	0x04, 0x17
        /*004a*/ 	.short	(.L_237 - .L_236)
.L_236:
        /*004c*/ 	.word	0x00000000
        /*0050*/ 	.short	0x0003
        /*0052*/ 	.short	0x0018
        /*0054*/ 	.byte	0x00, 0xf5, 0x21, 0x00


	//----- nvinfo : EIATTR_KPARAM_INFO
	.align		4
.L_237:
        /*0058*/ 	.byte	0x04, 0x17
        /*005a*/ 	.short	(.L_239 - .L_238)
.L_238:
        /*005c*/ 	.word	0x00000000
        /*0060*/ 	.short	0x0002
        /*0062*/ 	.short	0x0010
        /*0064*/ 	.byte	0x00, 0xf5, 0x21, 0x00


	//----- nvinfo : EIATTR_KPARAM_INFO
	.align		4
.L_239:
        /*0068*/ 	.byte	0x04, 0x17
        /*006a*/ 	.short	(.L_241 - .L_240)
.L_240:
        /*006c*/ 	.word	0x00000000
        /*0070*/ 	.short	0x0001
        /*0072*/ 	.short	0x0008
        /*0074*/ 	.byte	0x00, 0xf5, 0x21, 0x00


	//----- nvinfo : EIATTR_KPARAM_INFO
	.align		4
.L_241:
        /*0078*/ 	.byte	0x04, 0x17
        /*007a*/ 	.short	(.L_243 - .L_242)
.L_242:
        /*007c*/ 	.word	0x00000000
        /*0080*/ 	.short	0x0000
        /*0082*/ 	.short	0x0000
        /*0084*/ 	.byte	0x00, 0xf5, 0x21, 0x00


	//----- nvinfo : EIATTR_SPARSE_MMA_MASK
	.align		4
.L_243:
        /*0088*/ 	.byte	0x03, 0x50
        /*008a*/ 	.short	0x0000


	//----- nvinfo : EIATTR_MAXREG_COUNT
	.align		4
        /*008c*/ 	.byte	0x03, 0x1b
        /*008e*/ 	.short	0x00ff


	//----- nvinfo : EIATTR_NUM_BARRIERS
	.align		4
        /*0090*/ 	.byte	0x02, 0x4c
        /*0092*/ 	.byte	0x01
	.zero		1


	//----- nvinfo : EIATTR_MERCURY_ISA_VERSION
	.align		4
        /*0094*/ 	.byte	0x03, 0x5f
        /*0096*/ 	.short	0x0101


	//----- nvinfo : EIATTR_COOP_GROUP_MASK_REGIDS
	.align		4
        /*0098*/ 	.byte	0x04, 0x29
        /*009a*/ 	.short	(.L_245 - .L_244)


	//   ....[0]....
.L_244:
        /*009c*/ 	.word	0xffffffff


	//   ....[1]....
        /*00a0*/ 	.word	0xffffffff


	//   ....[2]....
        /*00a4*/ 	.word	0xffffffff


	//   ....[3]....
        /*00a8*/ 	.word	0xffffffff


	//   ....[4]....
        /*00ac*/ 	.word	0xffffffff


	//----- nvinfo : EIATTR_COOP_GROUP_INSTR_OFFSETS
	.align		4
.L_245:
        /*00b0*/ 	.byte	0x04, 0x28
        /*00b2*/ 	.short	(.L_247 - .L_246)


	//   ....[0]....
.L_246:
        /*00b4*/ 	.word	0x00001d10


	//   ....[1]....
        /*00b8*/ 	.word	0x00001d30


	//   ....[2]....
        /*00bc*/ 	.word	0x00001d50


	//   ....[3]....
        /*00c0*/ 	.word	0x00001d70


	//   ....[4]....
        /*00c4*/ 	.word	0x00001d90


	//----- nvinfo : EIATTR_VRC_CTA_INIT_COUNT
	.align		4
.L_247:
        /*00c8*/ 	.byte	0x02, 0x4a
	.zero		1
	.zero		1


	//----- nvinfo : EIATTR_EXIT_INSTR_OFFSETS
	.align		4
        /*00cc*/ 	.byte	0x04, 0x1c
        /*00ce*/ 	.short	(.L_249 - .L_248)


	//   ....[0]....
.L_248:
        /*00d0*/ 	.word	0x000039a0


	//   ....[1]....
        /*00d4*/ 	.word	0x000039e0


	//----- nvinfo : EIATTR_MAX_THREADS
	.align		4
.L_249:
        /*00d8*/ 	.byte	0x04, 0x05
        /*00da*/ 	.short	(.L_251 - .L_250)
.L_250:
        /*00dc*/ 	.word	0x00000100
        /*00e0*/ 	.word	0x00000001
        /*00e4*/ 	.word	0x00000001


	//----- nvinfo : EIATTR_CBANK_PARAM_SIZE
	.align		4
.L_251:
        /*00e8*/ 	.byte	0x03, 0x19
        /*00ea*/ 	.short	0x0031


	//----- nvinfo : EIATTR_PARAM_CBANK
	.align		4
        /*00ec*/ 	.byte	0x04, 0x0a
        /*00ee*/ 	.short	(.L_253 - .L_252)
	.align		4
.L_252:
        /*00f0*/ 	.word	index@(.nv.constant0._ZN3cub18CUB_300001_SM_10006detail10radix_sort31DeviceRadixSortSingleTileKernelINS1_5radix10policy_hubIjjyE10Policy1000ELNS0_9SortOrderE0EjjyNS1_21identity_decomposer_tEEEvPKT1_PSA_PKT2_PSE_T3_iiT4_)
        /*00f4*/ 	.short	0x0380
        /*00f6*/ 	.short	0x0031


	//----- nvinfo : EIATTR_SW_WAR
	.align		4
.L_253:
        /*00f8*/ 	.byte	0x04, 0x36
        /*00fa*/ 	.short	(.L_255 - .L_254)
.L_254:
        /*00fc*/ 	.word	0x00000008
.L_255:


//--------------------- .nv.info._ZN3cub18CUB_300001_SM_10006detail10radix_sort29DeviceRadixSortOnesweepKernelINS1_5radix10policy_hubIjN4cuda3std3__45tupleIJ8aes_pairmEEEyE10Policy1000ELNS0_9SortOrderE0EjSB_yiiNS1_21identity_decomposer_tEEEvPT5_SH_PT3_PKSI_PT1_PKSM_PT2_PKSQ_T4_iiT6_ --------------------------
	.section	.nv.info._ZN3cub18CUB_300001_SM_10006detail10radix_sort29DeviceRadixSortOnesweepKernelINS1_5radix10policy_hubIjN4cuda3std3__45tupleIJ8aes_pairmEEEyE10Policy1000ELNS0_9SortOrderE0EjSB_yiiNS1_21identity_decomposer_tEEEvPT5_SH_PT3_PKSI_PT1_PKSM_PT2_PKSQ_T4_iiT6_,"",@"SHT_CUDA_INFO"
	.sectionflags	@""
	.align	4


	//----- nvinfo : EIATTR_CUDA_API_VERSION
	.align		4
        /*0000*/ 	.byte	0x04, 0x37
        /*0002*/ 	.short	(.L_257 - .L_256)
.L_256:
        /*0004*/ 	.word	0x00000082


	//----- nvinfo : EIATTR_KPARAM_INFO
	.align		4
.L_257:
        /*0008*/ 	.byte	0x04, 0x17
        /*000a*/ 	.short	(.L_259 - .L_258)
.L_258:
        /*000c*/ 	.word	0x00000000
        /*0010*/ 	.short	0x000b
        /*0012*/ 	.short	0x004c
        /*0014*/ 	.byte	0x00, 0xf0, 0x05, 0x00


	//----- nvinfo : EIATTR_KPARAM_INFO
	.align		4
.L_259:
        /*0018*/ 	.byte	0x04, 0x17
        /*001a*/ 	.short	(.L_261 - .L_260)
.L_260:
        /*001c*/ 	.word	0x00000000
        /*0020*/ 	.short	0x000a
        /*0022*/ 	.short	0x0048
        /*0024*/ 	.byte	0x00, 0xf0, 0x11, 0x00


	//----- nvinfo : EIATTR_KPARAM_INFO
	.align		4
.L_261:
        /*0028*/ 	.byte	0x04, 0x17
        /*002a*/ 	.short	(.L_263 - .L_262)
.L_262:
        /*002c*/ 	.word	0x00000000
        /*0030*/ 	.short	0x0009
        /*0032*/ 	.short	0x0044
        /*0034*/ 	.byte	0x00, 0xf0, 0x11, 0x00


	//----- nvinfo : EIATTR_KPARAM_INFO
	.align		4
.L_263:
        /*0038*/ 	.byte	0x04, 0x17
        /*003a*/ 	.short	(.L_265 - .L_264)
.L_264:
        /*003c*/ 	.word	0x00000000
        /*0040*/ 	.short	0x0008
        /*0042*/ 	.short	0x0040
        /*0044*/ 	.byte	0x00, 0xf0, 0x11, 0x00


	//----- nvinfo : EIATTR_KPARAM_INFO
	.align		4
.L_265:
        /*0048*/ 	.byte	0x04, 0x17
        /*004a*/ 	.short	(.L_267 - .L_266)
.L_266:
        /*004c*/ 	.word	0x00000000
        /*0050*/ 	.short	0x0007
        /*0052*/ 	.short	0x0038
        /*0054*/ 	.byte	0x00, 0xf5, 0x21, 0x00


	//----- nvinfo : EIATTR_KPARAM_INFO
	.align		4
.L_267:
        /*0058*/ 	.byte	0x04, 0x17
        /*005a*/ 	.short	(.L_269 - .L_268)
.L_268:
        /*005c*/ 	.word	0x00000000
        /*0060*/ 	.short	0x0006
        /*0062*/ 	.short	0x0030
        /*0064*/ 	.byte	0x00, 0xf5, 0x21, 0x00


	//----- nvinfo : EIATTR_KPARAM_INFO
	.align		4
.L_269:
        /*0068*/ 	.byte	0x04, 0x17
        /*006a*/ 	.short	(.L_271 - .L_270)
.L_270:
        /*006c*/ 	.word	0x00000000
        /*0070*/ 	.short	0x0005
        /*0072*/ 	.short	0x0028
        /*0074*/ 	.byte	0x00, 0xf5, 0x21, 0x00


	//----- nvinfo : EIATTR_KPARAM_INFO
	.align		4
.L_271:
        /*0078*/ 	.byte	0x04, 0x17
        /*007a*/ 	.short	(.L_273 - .L_272)
.L_272:
        /*007c*/ 	.word	0x00000000
        /*0080*/ 	.short	0x0004
        /*0082*/ 	.short	0x0020
        /*0084*/ 	.byte	0x00, 0xf5, 0x21, 0x00


	//----- nvinfo : EIATTR_KPARAM_INFO
	.align		4
.L_273:
        /*0088*/ 	.byte	0x04, 0x17
        /*008a*/ 	.short	(.L_275 - .L_274)
.L_274:
        /*008c*/ 	.word	0x00000000
        /*0090*/ 	.short	0x0003
        /*0092*/ 	.short	0x0018
        /*0094*/ 	.byte	0x00, 0xf5, 0x21, 0x00


	//----- nvinfo : EIATTR_KPARAM_INFO
	.align		4
.L_275:
        /*0098*/ 	.byte	0x04, 0x17
        /*009a*/ 	.short	(.L_277 - .L_276)
.L_276:
        /*009c*/ 	.word	0x00000000
        /*00a0*/ 	.short	0x0002
        /*00a2*/ 	.short	0x0010
        /*00a4*/ 	.byte	0x00, 0xf5, 0x21, 0x00


	//----- nvinfo : EIATTR_KPARAM_INFO
	.align		4
.L_277:
        /*00a8*/ 	.byte	0x04, 0x17
        /*00aa*/ 	.short	(.L_279 - .L_278)
.L_278:
        /*00ac*/ 	.word	0x00000000
        /*00b0*/ 	.short	0x0001
        /*00b2*/ 	.short	0x0008
        /*00b4*/ 	.byte	0x00, 0xf5, 0x21, 0x00


	//----- nvinfo : EIATTR_KPARAM_INFO
	.align		4
.L_279:
        /*00b8*/ 	.byte	0x04, 0x17
        /*00ba*/ 	.short	(.L_281 - .L_280)
.L_280:
        /*00bc*/ 	.word	0x00000000
        /*00c0*/ 	.short	0x0000
        /*00c2*/ 	.short	0x0000
        /*00c4*/ 	.byte	0x00, 0xf5, 0x21, 0x00


	//----- nvinfo : EIATTR_SPARSE_MMA_MASK
	.align		4
.L_281:
        /*00c8*/ 	.byte	0x03, 0x50
        /*00ca*/ 	.short	0x0000


	//----- nvinfo : EIATTR_MAXREG_COUNT
	.align		4
        /*00cc*/ 	.byte	0x03, 0x1b
        /*00ce*/ 	.short	0x00a8


	//----- nvinfo : EIATTR_NUM_BARRIERS
	.align		4
        /*00d0*/ 	.byte	0x02, 0x4c
        /*00d2*/ 	.byte	0x01
	.zero		1


	//----- nvinfo : EIATTR_MERCURY_ISA_VERSION
	.align		4
        /*00d4*/ 	.byte	0x03, 0x5f
        /*00d6*/ 	.short	0x0101


	//----- nvinfo : EIATTR_COOP_GROUP_MASK_REGIDS
	.align		4
        /*00d8*/ 	.byte	0x04, 0x29
        /*00da*/ 	.short	(.L_283 - .L_282)


	//   ....[0]....
.L_282:
        /*00dc*/ 	.word	0xffffffff


	//   ....[1]....
        /*00e0*/ 	.word	0x0500000e


	//   ....[2]....
        /*00e4*/ 	.word	0xffffffff


	//   ....[3]....
        /*00e8*/ 	.word	0xffffffff


	//   ....[4]....
        /*00ec*/ 	.word	0xffffffff


	//   ....[5]....
        /*00f0*/ 	.word	0xffffffff


	//   ....[6]....
        /*00f4*/ 	.word	0xffffffff


	//   ....[7]....
        /*00f8*/ 	.word	0xffffffff


	//   ....[8]....
        /*00fc*/ 	.word	0xffffffff


	//   ....[9]....
        /*0100*/ 	.word	0xffffffff


	//   ....[10]....
        /*0104*/ 	.word	0xffffffff


	//   ....[11]....
        /*0108*/ 	.word	0xffffffff


	//   ....[12]....
        /*010c*/ 	.word	0xffffffff


	//   ....[13]....
        /*0110*/ 	.word	0xffffffff


	//   ....[14]....
        /*0114*/ 	.word	0xffffffff


	//   ....[15]....
        /*0118*/ 	.word	0xffffffff


	//   ....[16]....
        /*011c*/ 	.word	0xffffffff


	//   ....[17]....
        /*0120*/ 	.word	0xffffffff


	//   ....[18]....
        /*0124*/ 	.word	0xffffffff


	//   ....[19]....
        /*0128*/ 	.word	0xffffffff


	//   ....[20]....
        /*012c*/ 	.word	0xffffffff


	//   ....[21]....
        /*0130*/ 	.word	0xffffffff


	//   ....[22]....
        /*0134*/ 	.word	0xffffffff


	//   ....[23]....
        /*0138*/ 	.word	0xffffffff


	//   ....[24]....
        /*013c*/ 	.word	0xffffffff


	//   ....[25]....
        /*0140*/ 	.word	0x05000008


	//   ....[26]....
        /*0144*/ 	.word	0xffffffff


	//   ....[27]....
        /*0148*/ 	.word	0xffffffff


	//   ....[28]....
        /*014c*/ 	.word	0xffffffff


	//   ....[29]....
        /*0150*/ 	.word	0xffffffff


	//   ....[30]....
        /*0154*/ 	.word	0xffffffff


	//   ....[31]....
        /*0158*/ 	.word	0xffffffff


	//   ....[32]....
        /*015c*/ 	.word	0xffffffff


	//   ....[33]....
        /*0160*/ 	.word	0xffffffff


	//   ....[34]....
        /*0164*/ 	.word	0x05000021


	//   ....[35]....
        /*0168*/ 	.word	0x05000021


	//   ....[36]....
        /*016c*/ 	.word	0x05000021


	//   ....[37]....
        /*0170*/ 	.word	0x05000021


	//   ....[38]....
        /*0174*/ 	.word	0x05000021


	//----- nvinfo : EIATTR_COOP_GROUP_INSTR_OFFSETS
	.align		4
.L_283:
        /*0178*/ 	.byte	0x04, 0x28
        /*017a*/ 	.short	(.L_285 - .L_284)


	//   ....[0]....
.L_284:
        /*017c*/ 	.word	0x00000910


	//   ....[1]....
        /*0180*/ 	.word	0x00000e80


	//   ....[2]....
        /*0184*/ 	.word	0x000018d0


	//   ....[3]....
        /*0188*/ 	.word	0x000018f0


	//   ....[4]....
        /*018c*/ 	.word	0x00001910


	//   ....[5]....
        /*0190*/ 	.word	0x00001930


	//   ....[6]....
        /*0194*/ 	.word	0x00001950


	//   ....[7]....
        /*0198*/ 	.word	0x00001dd0


	//   ....[8]....
        /*019c*/ 	.word	0x00001de0


	//   ....[9]....
        /*01a0*/ 	.word	0x00001e00


	//   ....[10]....
        /*01a4*/ 	.word	0x00001e20


	//   ....[11]....
        /*01a8*/ 	.word	0x00001e70


	//   ....[12]....
        /*01ac*/ 	.word	0x00001e90


	//   ....[13]....
        /*01b0*/ 	.word	0x00001ee0


	//   ....[14]....
        /*01b4*/ 	.word	0x00001f10


	//   ....[15]....
        /*01b8*/ 	.word	0x00001ff0


	//   ....[16]....
        /*01bc*/ 	.word	0x00002010


	//   ....[17]....
        /*01c0*/ 	.word	0x00002020


	//   ....[18]....
        /*01c4*/ 	.word	0x00002040


	//   ....[19]....
        /*01c8*/ 	.word	0x00002080


	//   ....[20]....
        /*01cc*/ 	.word	0x000020c0


	//   ....[21]....
        /*01d0*/ 	.word	0x00002100


	//   ....[22]....
        /*01d4*/ 	.word	0x00002120


	//   ....[23]....
        /*01d8*/ 	.word	0x00002140


	//   ....[24]....
        /*01dc*/ 	.word	0x00002210


	//   ....[25]....
        /*01e0*/ 	.word	0x000024c0


	//   ....[26]....
        /*01e4*/ 	.word	0x00002780


	//   ....[27]....
        /*01e8*/ 	.word	0x00002830


	//   ....[28]....
        /*01ec*/ 	.word	0x00002980


	//   ....[29]....
        /*01f0*/ 	.word	0x00002a80


	//   ....[30]....
        /*01f4*/ 	.word	0x000030e0


	//   ....[31]....
        /*01f8*/ 	.word	0x000031b0


	//   ....[32]....
        /*01fc*/ 	.word	0x00003330


	//   ....[33]....
        /*0200*/ 	.word	0x00003470


	//   ....[34]....
        /*0204*/ 	.word	0x000034e0


	//   ....[35]....
        /*0208*/ 	.word	0x00003550


	//   ....[36]....
        /*020c*/ 	.word	0x000035c0


	//   ....[37]....
        /*0210*/ 	.word	0x00003630


	//   ....[38]....
        /*0214*/ 	.word	0x00003690


	//----- nvinfo : EIATTR_VRC_CTA_INIT_COUNT
	.align		4
.L_285:
        /*0218*/ 	.byte	0x02, 0x4a
	.zero		1
	.zero		1


	//----- nvinfo : EIATTR_EXIT_INSTR_OFFSETS
	.align		4
        /*021c*/ 	.byte	0x04, 0x1c
        /*021e*/ 	.short	(.L_287 - .L_286)


	//   ....[0]....
.L_286:
        /*0220*/ 	.word	0x000015f0


	//   ....[1]....
        /*0224*/ 	.word	0x000016b0


	//   ....[2]....
        /*0228*/ 	.word	0x000016f0


	//   ....[3]....
        /*022c*/ 	.word	0x000031c0


	//   ....[4]....
        /*0230*/ 	.word	0x00003480


	//----- nvinfo : EIATTR_MAX_THREADS
	.align		4
.L_287:
        /*0234*/ 	.byte	0x04, 0x05
        /*0236*/ 	.short	(.L_289 - .L_288)
.L_288:
        /*0238*/ 	.word	0x00000180
        /*023c*/ 	.word	0x00000001
        /*0240*/ 	.word	0x00000001


	//----- nvinfo : EIATTR_CRS_STACK_SIZE
	.align		4
.L_289:
        /*0244*/ 	.byte	0x04, 0x1e
        /*0246*/ 	.short	(.L_291 - .L_290)
.L_290:
        /*0248*/ 	.word	0x00000000


	//----- nvinfo : EIATTR_CBANK_PARAM_SIZE
	.align		4
.L_291:
        /*024c*/ 	.byte	0x03, 0x19
        /*024e*/ 	.short	0x004d


	//----- nvinfo : EIATTR_PARAM_CBANK
	.align		4
        /*0250*/ 	.byte	0x04, 0x0a
        /*0252*/ 	.short	(.L_293 - .L_292)
	.align		4
.L_292:
        /*0254*/ 	.word	index@(.nv.constant0._ZN3cub18CUB_300001_SM_10006detail10radix_sort29DeviceRadixSortOnesweepKernelINS1_5radix10policy_hubIjN4cuda3std3__45tupleIJ8aes_pairmEEEyE10Policy1000ELNS0_9SortOrderE0EjSB_yiiNS1_21identity_decomposer_tEEEvPT5_SH_PT3_PKSI_PT1_PKSM_PT2_PKSQ_T4_iiT6_)
        /*0258*/ 	.short	0x0380
        /*025a*/ 	.short	0x004d


	//----- nvinfo : EIATTR_SW_WAR
	.align		4
.L_293:
        /*025c*/ 	.byte	0x04, 0x36
        /*025e*/ 	.short	(.L_295 - .L_294)
.L_294:
        /*0260*/ 	.word	0x00000008
.L_295:


//--------------------- .nv.info._ZN3cub18CUB_300001_SM_10006detail10radix_sort33DeviceRadixSortExclusiveSumKernelINS1_5radix10policy_hubIjN4cuda3std3__45tupleIJ8aes_pairmEEEyE10Policy1000EyEEvPT0_ --------------------------
	.section	.nv.info._ZN3cub18CUB_300001_SM_10006detail10radix_sort33DeviceRadixSortExclusiveSumKernelINS1_5radix10policy_hubIjN4cuda3std3__45tupleIJ8aes_pairmEEEyE10Policy1000EyEEvPT0_,"",@"SHT_CUDA_INFO"
	.sectionflags	@""
	.align	4


	//----- nvinfo : EIATTR_CUDA_API_VERSION
	.align		4
        /*0000*/ 	.byte	0x04, 0x37
        /*0002*/ 	.short	(.L_297 - .L_296)
.L_296:
        /*0004*/ 	.word	0x00000082


	//----- nvinfo : EIATTR_KPARAM_INFO
	.align		4
.L_297:
        /*0008*/ 	.byte	0x04, 0x17
        /*000a*/ 	.short	(.L_299 - .L_298)
.L_298:
        /*000c*/ 	.word	0x00000000
        /*0010*/ 	.short	0x0000
        /*0012*/ 	.short	0x0000
        /*0014*/ 	.byte	0x00, 0xf5, 0x21, 0x00


	//----- nvinfo : EIATTR_SPARSE_MMA_MASK
	.align		4
.L_299:
        /*0018*/ 	.byte	0x03, 0x50
        /*001a*/ 	.short	0x0000


	//----- nvinfo : EIATTR_MAXREG_COUNT
	.align		4
        /*001c*/ 	.byte	0x03, 0x1b
        /*001e*/ 	.short	0x00ff


	//----- nvinfo : EIATTR_NUM_BARRIERS
	.align		4
        /*0020*/ 	.byte	0x02, 0x4c
        /*0022*/ 	.byte	0x01
	.zero		1


	//----- nvinfo : EIATTR_MERCURY_ISA_VERSION
	.align		4
        /*0024*/ 	.byte	0x03, 0x5f
        /*0026*/ 	.short	0x0101


	//----- nvinfo : EIATTR_COOP_GROUP_MASK_REGIDS
	.align		4
        /*0028*/ 	.byte	0x04, 0x29
        /*002a*/ 	.short	(.L_301 - .L_300)


	//   ....[0]....
.L_300:
        /*002c*/ 	.word	0xffffffff


	//   ....[1]....
        /*0030*/ 	.word	0xffffffff


	//   ....[2]....
        /*0034*/ 	.word	0xffffffff


	//   ....[3]....
        /*0038*/ 	.word	0xffffffff


	//   ....[4]....
        /*003c*/ 	.word	0xffffffff


	//   ....[5]....
        /*0040*/ 	.word	0xffffffff


	//   ....[6]....
        /*0044*/ 	.word	0xffffffff


	//   ....[7]....
        /*0048*/ 	.word	0xffffffff


	//   ....[8]....
        /*004c*/ 	.word	0xffffffff


	//   ....[9]....
        /*0050*/ 	.word	0xffffffff


	//   ....[10]....
        /*0054*/ 	.word	0x05000015


	//   ....[11]....
        /*0058*/ 	.word	0x05000015


	//   ....[12]....
        /*005c*/ 	.word	0x05000015


	//   ....[13]....
        /*0060*/ 	.word	0x05000015


	//   ....[14]....
        /*0064*/ 	.word	0x05000015


	//   ....[15]....
        /*0068*/ 	.word	0x05000015


	//   ....[16]....
        /*006c*/ 	.word	0x05000015


	//   ....[17]....
        /*0070*/ 	.word	0x05000015


	//   ....[18]....
        /*0074*/ 	.word	0x05000015


	//   ....[19]....
        /*0078*/ 	.word	0x05000015


	//----- nvinfo : EIATTR_COOP_GROUP_INSTR_OFFSETS
	.align		4
.L_301:
        /*007c*/ 	.byte	0x04, 0x28
        /*007e*/ 	.short	(.L_303 - .L_302)


	//   ....[0]....
.L_302:
        /*0080*/ 	.word	0x00000250


	//   ....[1]....
        /*0084*/ 	.word	0x00000260


	//   ....[2]....
        /*0088*/ 	.word	0x000002a0


	//   ....[3]....
        /*008c*/ 	.word	0x000002c0


	//   ....[4]....
        /*0090*/ 	.word	0x00000310


	//   ....[5]....
        /*0094*/ 	.word	0x00000320


	//   ....[6]....
        /*0098*/ 	.word	0x00000360


	//   ....[7]....
        /*009c*/ 	.word	0x00000380


	//   ....[8]....
        /*00a0*/ 	.word	0x000003d0


	//   ....[9]....
        /*00a4*/ 	.word	0x000003e0


	//   ....[10]....
        /*00a8*/ 	.word	0x00000660


	//   ....[11]....
        /*00ac*/ 	.word	0x000006b0


	//   ....[12]....
        /*00b0*/ 	.word	0x00000740


	//   ....[13]....
        /*00b4*/ 	.word	0x00000790


	//   ....[14]....
        /*00b8*/ 	.word	0x00000820


	//   ....[15]....
        /*00bc*/ 	.word	0x00000870


	//   ....[16]....
        /*00c0*/ 	.word	0x00000900


	//   ....[17]....
        /*00c4*/ 	.word	0x00000950


	//   ....[18]....
        /*00c8*/ 	.word	0x000009e0


	//   ....[19]....
        /*00cc*/ 	.word	0x00000a30


	//----- nvinfo : EIATTR_VRC_CTA_INIT_COUNT
	.align		4
.L_303:
        /*00d0*/ 	.byte	0x02, 0x4a
	.zero		1
	.zero		1


	//----- nvinfo : EIATTR_EXIT_INSTR_OFFSETS
	.align		4
        /*00d4*/ 	.byte	0x04, 0x1c
        /*00d6*/ 	.short	(.L_305 - .L_304)


	//   ....[0]....
.L_304:
        /*00d8*/ 	.word	0x000005d0


	//   ....[1]....
        /*00dc*/ 	.word	0x00000600


	//----- nvinfo : EIATTR_CRS_STACK_SIZE
	.align		4
.L_305:
        /*00e0*/ 	.byte	0x04, 0x1e
        /*00e2*/ 	.short	(.L_307 - .L_306)
.L_306:
        /*00e4*/ 	.word	0x00000000


	//----- nvinfo : EIATTR_CBANK_PARAM_SIZE
	.align		4
.L_307:
        /*00e8*/ 	.byte	0x03, 0x19
        /*00ea*/ 	.short	0x0008


	//----- nvinfo : EIATTR_PARAM_CBANK
	.align		4
        /*00ec*/ 	.byte	0x04, 0x0a
        /*00ee*/ 	.short	(.L_309 - .L_308)
	.align		4
.L_308:
        /*00f0*/ 	.word	index@(.nv.constant0._ZN3cub18CUB_300001_SM_10006detail10radix_sort33DeviceRadixSortExclusiveSumKernelINS1_5radix10policy_hubIjN4cuda3std3__45tupleIJ8aes_pairmEEEyE10Policy1000EyEEvPT0_)
        /*00f4*/ 	.short	0x0380
        /*00f6*/ 	.short	0x0008


	//----- nvinfo : EIATTR_SW_WAR
	.align		4
.L_309:
        /*00f8*/ 	.byte	0x04, 0x36
        /*00fa*/ 	.short	(.L_311 - .L_310)
.L_310:
        /*00fc*/ 	.word	0x00000008
.L_311:


//--------------------- .nv.info._ZN3cub18CUB_300001_SM_10006detail10radix_sort30DeviceRadixSortHistogramKernelINS1_5radix10policy_hubIjN4cuda3std3__45tupleIJ8aes_pairmEEEyE10Policy1000ELNS0_9SortOrderE0EjyNS1_21identity_decomposer_tEEEvPT2_PKT1_SG_iiT3_ --------------------------
	.section	.nv.info._ZN3cub18CUB_300001_SM_10006detail10radix_sort30DeviceRadixSortHistogramKernelINS1_5radix10policy_hubIjN4cuda3std3__45tupleIJ8aes_pairmEEEyE10Policy1000ELNS0_9SortOrderE0EjyNS1_21identity_decomposer_tEEEvPT2_PKT1_SG_iiT3_,"",@"SHT_CUDA_INFO"
	.sectionflags	@""
	.align	4


	//----- nvinfo : EIATTR_CUDA_API_VERSION
	.align		4
        /*0000*/ 	.byte	0x04, 0x37
        /*0002*/ 	.short	(.L_313 - .L_312)
.L_312:
        /*0004*/ 	.word	0x00000082


	//----- nvinfo : EIATTR_KPARAM_INFO
	.align		4
.L_313:
        /*0008*/ 	.byte	0x04, 0x17
        /*000a*/ 	.short	(.L_315 - .L_314)
.L_314:
        /*000c*/ 	.word	0x00000000
        /*0010*/ 	.short	0x0005
        /*0012*/ 	.short	0x0020
        /*0014*/ 	.byte	0x00, 0xf0, 0x05, 0x00


	//----- nvinfo : EIATTR_KPARAM_INFO
	.align		4
.L_315:
        /*0018*/ 	.byte	0x04, 0x17
        /*001a*/ 	.short	(.L_317 - .L_316)
.L_316:
        /*001c*/ 	.word	0x00000000
        /*0020*/ 	.short	0x0004
        /*0022*/ 	.short	0x001c
        /*0024*/ 	.byte	0x00, 0xf0, 0x11, 0x00


	//----- nvinfo : EIATTR_KPARAM_INFO
	.align		4
.L_317:
        /*0028*/ 	.byte	0x04, 0x17
        /*002a*/ 	.short	(.L_319 - .L_318)
.L_318:
        /*002c*/ 	.word	0x00000000
        /*0030*/ 	.short	0x0003
        /*0032*/ 	.short	0x0018
        /*0034*/ 	.byte	0x00, 0xf0, 0x11, 0x00


	//----- nvinfo : EIATTR_KPARAM_INFO
	.align		4
.L_319:
        /*0038*/ 	.byte	0x04, 0x17
        /*003a*/ 	.short	(.L_321 - .L_320)
.L_320:
        /*003c*/ 	.word	0x00000000
        /*0040*/ 	.short	0x0002
        /*0042*/ 	.short	0x0010
        /*0044*/ 	.byte	0x00, 0xf0, 0x21, 0x00


	//----- nvinfo : EIATTR_KPARAM_INFO
	.align		4
.L_321:
        /*0048*/ 	.byte	0x04, 0x17
        /*004a*/ 	.short	(.L_323 - .L_322)
.L_322:
        /*004c*/ 	.word	0x00000000
        /*0050*/ 	.short	0x0001
        /*0052*/ 	.short	0x0008
        /*0054*/ 	.byte	0x00, 0xf5, 0x21, 0x00


	//----- nvinfo : EIATTR_KPARAM_INFO
	.align		4
.L_323:
        /*0058*/ 	.byte	0x04, 0x17
        /*005a*/ 	.short	(.L_325 - .L_324)
.L_324:
        /*005c*/ 	.word	0x00000000
        /*0060*/ 	.short	0x0000
        /*0062*/ 	.short	0x0000
        /*0064*/ 	.byte	0x00, 0xf5, 0x21, 0x00


	//----- nvinfo : EIATTR_SPARSE_MMA_MASK
	.align		4
.L_325:
        /*0068*/ 	.byte	0x03, 0x50
        /*006a*/ 	.short	0x0000


	//----- nvinfo : EIATTR_MAXREG_COUNT
	.align		4
        /*006c*/ 	.byte	0x03, 0x1b
        /*006e*/ 	.short	0x00ff


	//----- nvinfo : EIATTR_NUM_BARRIERS
	.align		4
        /*0070*/ 	.byte	0x02, 0x4c
        /*0072*/ 	.byte	0x01
	.zero		1


	//----- nvinfo : EIATTR_MERCURY_ISA_VERSION
	.align		4
        /*0074*/ 	.byte	0x03, 0x5f
        /*0076*/ 	.short	0x0101


	//----- nvinfo : EIATTR_VRC_CTA_INIT_COUNT
	.align		4
        /*0078*/ 	.byte	0x02, 0x4a
	.zero		1
	.zero		1


	//----- nvinfo : EIATTR_EXIT_INSTR_OFFSETS
	.align		4
        /*007c*/ 	.byte	0x04, 0x1c
        /*007e*/ 	.short	(.L_327 - .L_326)


	//   ....[0]....
.L_326:
        /*0080*/ 	.word	0x00000040


	//   ....[1]....
        /*0084*/ 	.word	0x00002ec0


	//----- nvinfo : EIATTR_MAX_THREADS
	.align		4
.L_327:
        /*0088*/ 	.byte	0x04, 0x05
        /*008a*/ 	.short	(.L_329 - .L_328)
.L_328:
        /*008c*/ 	.word	0x00000080
        /*0090*/ 	.word	0x00000001
        /*0094*/ 	.word	0x00000001


	//----- nvinfo : EIATTR_CRS_STACK_SIZE
	.align		4
.L_329:
        /*0098*/ 	.byte	0x04, 0x1e
        /*009a*/ 	.short	(.L_331 - .L_330)
.L_330:
        /*009c*/ 	.word	0x00000000


	//----- nvinfo : EIATTR_CBANK_PARAM_SIZE
	.align		4
.L_331:
        /*00a0*/ 	.byte	0x03, 0x19
        /*00a2*/ 	.short	0x0021


	//----- nvinfo : EIATTR_PARAM_CBANK
	.align		4
        /*00a4*/ 	.byte	0x04, 0x0a
        /*00a6*/ 	.short	(.L_333 - .L_332)
	.align		4
.L_332:
        /*00a8*/ 	.word	index@(.nv.constant0._ZN3cub18CUB_300001_SM_10006detail10radix_sort30DeviceRadixSortHistogramKernelINS1_5radix10policy_hubIjN4cuda3std3__45tupleIJ8aes_pairmEEEyE10Policy1000ELNS0_9SortOrderE0EjyNS1_21identity_decomposer_tEEEvPT2_PKT1_SG_iiT3_)
        /*00ac*/ 	.short	0x0380
        /*00ae*/ 	.short	0x0021


	//----- nvinfo : EIATTR_SW_WAR
	.align		4
.L_333:
        /*00b0*/ 	.byte	0x04, 0x36
        /*00b2*/ 	.short	(.L_335 - .L_334)
.L_334:
        /*00b4*/ 	.word	0x00000008
.L_335:


//--------------------- .nv.info._ZN3cub18CUB_300001_SM_10006detail10radix_sort31DeviceRadixSortSingleTileKernelINS1_5radix10policy_hubIjN4cuda3std3__45tupleIJ8aes_pairmEEEyE10Policy1000ELNS0_9SortOrderE0EjSB_yNS1_21identity_decomposer_tEEEvPKT1_PSG_PKT2_PSK_T3_iiT4_ --------------------------
	.section	.nv.info._ZN3cub18CUB_300001_SM_10006detail10radix_sort31DeviceRadixSortSingleTileKernelINS1_5radix10policy_hubIjN4cuda3std3__45tupleIJ8aes_pairmEEEyE10Policy1000ELNS0_9SortOrderE0EjSB_yNS1_21identity_decomposer_tEEEvPKT1_PSG_PKT2_PSK_T3_iiT4_,"",@"SHT_CUDA_INFO"
	.sectionflags	@""
	.align	4


	//----- nvinfo : EIATTR_CUDA_API_VERSION
	.align		4
        /*0000*/ 	.byte	0x04, 0x37
        /*0002*/ 	.short	(.L_337 - .L_336)
.L_336:
        /*0004*/ 	.word	0x00000082


	//----- nvinfo : EIATTR_KPARAM_INFO
	.align		4
.L_337:
        /*0008*/ 	.byte	0x04, 0x17
        /*000a*/ 	.short	(.L_339 - .L_338)
.L_338:
        /*000c*/ 	.word	0x00000000
        /*0010*/ 	.short	0x0007
        /*0012*/ 	.short	0x0030
        /*0014*/ 	.byte	0x00, 0xf0, 0x05, 0x00


	//----- nvinfo : EIATTR_KPARAM_INFO
	.align		4
.L_339:
        /*0018*/ 	.byte	0x04, 0x17
        /*001a*/ 	.short	(.L_341 - .L_340)
.L_340:
        /*001c*/ 	.word	0x00000000
        /*0020*/ 	.short	0x0006
        /*0022*/ 	.short	0x002c
        /*0024*/ 	.byte	0x00, 0xf0, 0x11, 0x00


	//----- nvinfo : EIATTR_KPARAM_INFO
	.align		4
.L_341:
        /*0028*/ 	.byte	0x04, 0x17
        /*002a*/ 	.short	(.L_343 - .L_342)
.L_342:
        /*002c*/ 	.word	0x00000000
        /*0030*/ 	.short	0x0005
        /*0032*/ 	.short	0x0028
        /*0034*/ 	.byte	0x00, 0xf0, 0x11, 0x00


	//----- nvinfo : EIATTR_KPARAM_INFO
	.align		4
.L_343:
        /*0038*/ 	.byte	0x04, 0x17
        /*003a*/ 	.short	(.L_345 - .L_344)
.L_344:
        /*003c*/ 	.word	0x00000000
        /*0040*/ 	.short	0x0004
        /*0042*/ 	.short	0x0020
        /*0044*/ 	.byte	0x00, 0xf0, 0x21, 0x00


	//----- nvinfo : EIATTR_KPARAM_INFO
	.align		4
.L_345:
        /*0048*/ 	.byte	0x04, 0x17
        /*004a*/ 	.short	(.L_347 - .L_346)
.L_346:
        /*004c*/ 	.word	0x00000000
        /*0050*/ 	.short	0x0003
        /*0052*/ 	.short	0x0018
        /*0054*/ 	.byte	0x00, 0xf5, 0x21, 0x00


	//----- nvinfo : EIATTR_KPARAM_INFO
	.align		4
.L_347:
        /*0058*/ 	.byte	0x04, 0x17
        /*005a*/ 	.short	(.L_349 - .L_348)
.L_348:
        /*005c*/ 	.word	0x00000000
        /*0060*/ 	.short	0x0002
        /*0062*/ 	.short	0x0010
        /*0064*/ 	.byte	0x00, 0xf5, 0x21, 0x00


	//----- nvinfo : EIATTR_KPARAM_INFO
	.align		4
.L_349:
        /*0068*/ 	.byte	0x04, 0x17
        /*006a*/ 	.short	(.L_351 - .L_350)
.L_350:
        /*006c*/ 	.word	0x00000000
        /*0070*/ 	.short	0x0001
        /*0072*/ 	.short	0x0008
        /*0074*/ 	.byte	0x00, 0xf5, 0x21, 0x00


	//----- nvinfo : EIATTR_KPARAM_INFO
	.align		4
.L_351:
        /*0078*/ 	.byte	0x04, 0x17
        /*007a*/ 	.short	(.L_353 - .L_352)
.L_352:
        /*007c*/ 	.word	0x00000000
        /*0080*/ 	.short	0x0000
        /*0082*/ 	.short	0x0000
        /*0084*/ 	.byte	0x00, 0xf5, 0x21, 0x00


	//----- nvinfo : EIATTR_SPARSE_MMA_MASK
	.align		4
.L_353:
        /*0088*/ 	.byte	0x03, 0x50
        /*008a*/ 	.short	0x0000


	//----- nvinfo : EIATTR_MAXREG_COUNT
	.align		4
        /*008c*/ 	.byte	0x03, 0x1b
        /*008e*/ 	.short	0x00ff


	//----- nvinfo : EIATTR_NUM_BARRIERS
	.align		4
        /*0090*/ 	.byte	0x02, 0x4c
        /*0092*/ 	.byte	0x01
	.zero		1


	//----- nvinfo : EIATTR_MERCURY_ISA_VERSION
	.align		4
        /*0094*/ 	.byte	0x03, 0x5f
        /*0096*/ 	.short	0x0101


	//----- nvinfo : EIATTR_COOP_GROUP_MASK_REGIDS
	.align		4
        /*0098*/ 	.byte	0x04, 0x29
        /*009a*/ 	.short	(.L_355 - .L_354)


	//   ....[0]....
.L_354:
        /*009c*/ 	.word	0xffffffff


	//   ....[1]....
        /*00a0*/ 	.word	0xffffffff


	//   ....[2]....
        /*00a4*/ 	.word	0xffffffff


	//   ....[3]....
        /*00a8*/ 	.word	0xffffffff


	//   ....[4]....
        /*00ac*/ 	.word	0xffffffff


	//----- nvinfo : EIATTR_COOP_GROUP_INSTR_OFFSETS
	.align		4
.L_355:
        /*00b0*/ 	.byte	0x04, 0x28
        /*00b2*/ 	.short	(.L_357 - .L_356)


	//   ....[0]....
.L_356:
        /*00b4*/ 	.word	0x000009c0


	//   ....[1]....
        /*00b8*/ 	.word	0x000009e0


	//   ....[2]....
        /*00bc*/ 	.word	0x00000a00


	//   ....[3]....
        /*00c0*/ 	.word	0x00000a20


	//   ....[4]....
        /*00c4*/ 	.word	0x00000a40


	//----- nvinfo : EIATTR_VRC_CTA_INIT_COUNT
	.align		4
.L_357:
        /*00c8*/ 	.byte	0x02, 0x4a
	.zero		1
	.zero		1


	//----- nvinfo : EIATTR_EXIT_INSTR_OFFSETS
	.align		4
        /*00cc*/ 	.byte	0x04, 0x1c
        /*00ce*/ 	.short	(.L_359 - .L_358)


	//   ....[0]....
.L_358:
        /*00d0*/ 	.word	0x00001310


	//   ....[1]....
        /*00d4*/ 	.word	0x00001400


	//----- nvinfo : EIATTR_MAX_THREADS
	.align		4
.L_359:
        /*00d8*/ 	.byte	0x04, 0x05
        /*00da*/ 	.short	(.L_361 - .L_360)
.L_360:
        /*00dc*/ 	.word	0x00000100
        /*00e0*/ 	.word	0x00000001
        /*00e4*/ 	.word	0x00000001


	//----- nvinfo : EIATTR_CBANK_PARAM_SIZE
	.align		4
.L_361:
        /*00e8*/ 	.byte	0x03, 0x19
        /*00ea*/ 	.short	0x0031


	//----- nvinfo : EIATTR_PARAM_CBANK
	.align		4
        /*00ec*/ 	.byte	0x04, 0x0a
        /*00ee*/ 	.short	(.L_363 - .L_362)
	.align		4
.L_362:
        /*00f0*/ 	.word	index@(.nv.constant0._ZN3cub18CUB_300001_SM_10006detail10radix_sort31DeviceRadixSortSingleTileKernelINS1_5radix10policy_hubIjN4cuda3std3__45tupleIJ8aes_pairmEEEyE10Policy1000ELNS0_9SortOrderE0EjSB_yNS1_21identity_decomposer_tEEEvPKT1_PSG_PKT2_PSK_T3_iiT4_)
        /*00f4*/ 	.short	0x0380
        /*00f6*/ 	.short	0x0031


	//----- nvinfo : EIATTR_SW_WAR
	.align		4
.L_363:
        /*00f8*/ 	.byte	0x04, 0x36
        /*00fa*/ 	.short	(.L_365 - .L_364)
.L_364:
        /*00fc*/ 	.word	0x00000008
.L_365:


//--------------------- .nv.info._ZN3cub18CUB_300001_SM_10006detail9transform16transform_kernelINS2_10policy_hubILb1EN4cuda3std3__45tupleIJN6thrust24THRUST_300001_SM_1000_NS6detail15normal_iteratorINSA_7pointerINS8_IJ8aes_pairmEEENSA_8cuda_cub3tagENSA_11use_defaultESI_EEEEEEEE10policy1000ElNS7_10__identityENSA_12zip_iteratorINS8_IJNSA_10device_ptrISE_EENSQ_ImEEEEEEEJPSF_EEEvT0_iT1_T2_DpNS2_10kernel_argIT3_EE --------------------------
	.section	.nv.info._ZN3cub18CUB_300001_SM_10006detail9transform16transform_kernelINS2_10policy_hubILb1EN4cuda3std3__45tupleIJN6thrust24THRUST_300001_SM_1000_NS6detail15normal_iteratorINSA_7pointerINS8_IJ8aes_pairmEEENSA_8cuda_cub3tagENSA_11use_defaultESI_EEEEEEEE10policy1000ElNS7_10__identityENSA_12zip_iteratorINS8_IJNSA_10device_ptrISE_EENSQ_ImEEEEEEEJPSF_EEEvT0_iT1_T2_DpNS2_10kernel_argIT3_EE,"",@"SHT_CUDA_INFO"
	.sectionflags	@""
	.align	4


	//----- nvinfo : EIATTR_CUDA_API_VERSION
	.align		4
        /*0000*/ 	.byte	0x04, 0x37
        /*0002*/ 	.short	(.L_367 - .L_366)
.L_366:
        /*0004*/ 	.word	0x00000082


	//----- nvinfo : EIATTR_KPARAM_INFO
	.align		4
.L_367:
        /*0008*/ 	.byte	0x04, 0x17
        /*000a*/ 	.short	(.L_369 - .L_368)
.L_368:
        /*000c*/ 	.word	0x00000000
        /*0010*/ 	.short	0x0004
        /*0012*/ 	.short	0x0020
        /*0014*/ 	.byte	0x00, 0xf0, 0x41, 0x00


	//----- nvinfo : EIATTR_KPARAM_INFO
	.align		4
.L_369:
        /*0018*/ 	.byte	0x04, 0x17
        /*001a*/ 	.short	(.L_371 - .L_370)
.L_370:
        /*001c*/ 	.word	0x00000000
        /*0020*/ 	.short	0x0003
        /*0022*/ 	.short	0x0010
        /*0024*/ 	.byte	0x00, 0xf0, 0x41, 0x00


	//----- nvinfo : EIATTR_KPARAM_INFO
	.align		4
.L_371:
        /*0028*/ 	.byte	0x04, 0x17
        /*002a*/ 	.short	(.L_373 - .L_372)
.L_372:
        /*002c*/ 	.word	0x00000000
        /*0030*/ 	.short	0x0002
        /*0032*/ 	.short	0x000c
        /*0034*/ 	.byte	0x00, 0xf0, 0x05, 0x00


	//----- nvinfo : EIATTR_KPARAM_INFO
	.align		4
.L_373:
        /*0038*/ 	.byte	0x04, 0x17
        /*003a*/ 	.short	(.L_375 - .L_374)
.L_374:
        /*003c*/ 	.word	0x00000000
        /*0040*/ 	.short	0x0001
        /*0042*/ 	.short	0x0008
        /*0044*/ 	.byte	0x00, 0xf0, 0x11, 0x00


	//----- nvinfo : EIATTR_KPARAM_INFO
	.align		4
.L_375:
        /*0048*/ 	.byte	0x04, 0x17
        /*004a*/ 	.short	(.L_377 - .L_376)
.L_376:
        /*004c*/ 	.word	0x00000000
        /*0050*/ 	.short	0x0000
        /*0052*/ 	.short	0x0000
        /*0054*/ 	.byte	0x00, 0xf0, 0x21, 0x00


	//----- nvinfo : EIATTR_SPARSE_MMA_MASK
	.align		4
.L_377:
        /*0058*/ 	.byte	0x03, 0x50
        /*005a*/ 	.short	0x0000


	//----- nvinfo : EIATTR_MAXREG_COUNT
	.align		4
        /*005c*/ 	.byte	0x03, 0x1b
        /*005e*/ 	.short	0x00ff


	//----- nvinfo : EIATTR_MERCURY_ISA_VERSION
	.align		4
        /*0060*/ 	.byte	0x03, 0x5f
        /*0062*/ 	.short	0x0101


	//----- nvinfo : EIATTR_VRC_CTA_INIT_COUNT
	.align		4
        /*0064*/ 	.byte	0x02, 0x4a
	.zero		1
	.zero		1


	//----- nvinfo : EIATTR_EXIT_INSTR_OFFSETS
	.align		4
        /*0068*/ 	.byte	0x04, 0x1c
        /*006a*/ 	.short	(.L_379 - .L_378)


	//   ....[0]....
.L_378:
        /*006c*/ 	.word	0x00000360


	//   ....[1]....
        /*0070*/ 	.word	0x00000a60


	//   ....[2]....
        /*0074*/ 	.word	0x00000c50


	//   ....[3]....
        /*0078*/ 	.word	0x00000c80


	//   ....[4]....
        /*007c*/ 	.word	0x00000d30


	//   ....[5]....
        /*0080*/ 	.word	0x00000d60


	//   ....[6]....
        /*0084*/ 	.word	0x000010a0


	//   ....[7]....
        /*0088*/ 	.word	0x00001230


	//   ....[8]....
        /*008c*/ 	.word	0x000012f0


	//----- nvinfo : EIATTR_MAX_THREADS
	.align		4
.L_379:
        /*0090*/ 	.byte	0x04, 0x05
        /*0092*/ 	.short	(.L_381 - .L_380)
.L_380:
        /*0094*/ 	.word	0x00000080
        /*0098*/ 	.word	0x00000001
        /*009c*/ 	.word	0x00000001


	//----- nvinfo : EIATTR_CRS_STACK_SIZE
	.align		4
.L_381:
        /*00a0*/ 	.byte	0x04, 0x1e
        /*00a2*/ 	.short	(.L_383 - .L_382)
.L_382:
        /*00a4*/ 	.word	0x00000000


	//----- nvinfo : EIATTR_CBANK_PARAM_SIZE
	.align		4
.L_383:
        /*00a8*/ 	.byte	0x03, 0x19
        /*00aa*/ 	.short	0x0030


	//----- nvinfo : EIATTR_PARAM_CBANK
	.align		4
        /*00ac*/ 	.byte	0x04, 0x0a
        /*00ae*/ 	.short	(.L_385 - .L_384)
	.align		4
.L_384:
        /*00b0*/ 	.word	index@(.nv.constant0._ZN3cub18CUB_300001_SM_10006detail9transform16transform_kernelINS2_10policy_hubILb1EN4cuda3std3__45tupleIJN6thrust24THRUST_300001_SM_1000_NS6detail15normal_iteratorINSA_7pointerINS8_IJ8aes_pairmEEENSA_8cuda_cub3tagENSA_11use_defaultESI_EEEEEEEE10policy1000ElNS7_10__identityENSA_12zip_iteratorINS8_IJNSA_10device_ptrISE_EENSQ_ImEEEEEEEJPSF_EEEvT0_iT1_T2_DpNS2_10kernel_argIT3_EE)
        /*00b4*/ 	.short	0x0380
        /*00b6*/ 	.short	0x0030


	//----- nvinfo : EIATTR_SW_WAR
	.align		4
.L_385:
        /*00b8*/ 	.byte	0x04, 0x36
        /*00ba*/ 	.short	(.L_387 - .L_386)
.L_386:
        /*00bc*/ 	.word	0x00000008
.L_387:


//--------------------- .nv.info._ZN3cub18CUB_300001_SM_10006detail9transform16transform_kernelINS2_10policy_hubILb1EN4cuda3std3__45tupleIJN6thrust24THRUST_300001_SM_1000_NS6detail15normal_iteratorINSA_7pointerINS8_IJ8aes_pairmEEENSA_8cuda_cub3tagENSA_11use_defaultESI_EEEEEEEE10policy1000EiNS7_10__identityENSA_12zip_iteratorINS8_IJNSA_10device_ptrISE_EENSQ_ImEEEEEEEJPSF_EEEvT0_iT1_T2_DpNS2_10kernel_argIT3_EE --------------------------
	.section	.nv.info._ZN3cub18CUB_300001_SM_10006detail9transform16transform_kernelINS2_10policy_hubILb1EN4cuda3std3__45tupleIJN6thrust24THRUST_300001_SM_1000_NS6detail15normal_iteratorINSA_7pointerINS8_IJ8aes_pairmEEENSA_8cuda_cub3tagENSA_11use_defaultESI_EEEEEEEE10policy1000EiNS7_10__identityENSA_12zip_iteratorINS8_IJNSA_10device_ptrISE_EENSQ_ImEEEEEEEJPSF_EEEvT0_iT1_T2_DpNS2_10kernel_argIT3_EE,"",@"SHT_CUDA_INFO"
	.sectionflags	@""
	.align	4


	//----- nvinfo : EIATTR_CUDA_API_VERSION
	.align		4
        /*0000*/ 	.byte	0x04, 0x37
        /*0002*/ 	.short	(.L_389 - .L_388)
.L_388:
        /*0004*/ 	.word	0x00000082


	//----- nvinfo : EIATTR_KPARAM_INFO
	.align		4
.L_389:
        /*0008*/ 	.byte	0x04, 0x17
        /*000a*/ 	.short	(.L_391 - .L_390)
.L_390:
        /*000c*/ 	.word	0x00000000
        /*0010*/ 	.short	0x0004
        /*0012*/ 	.short	0x0020
        /*0014*/ 	.byte	0x00, 0xf0, 0x41, 0x00


	//----- nvinfo : EIATTR_KPARAM_INFO
	.align		4
.L_391:
        /*0018*/ 	.byte	0x04, 0x17
        /*001a*/ 	.short	(.L_393 - .L_392)
.L_392:
        /*001c*/ 	.word	0x00000000
        /*0020*/ 	.short	0x0003
        /*0022*/ 	.short	0x0010
        /*0024*/ 	.byte	0x00, 0xf0, 0x41, 0x00


	//----- nvinfo : EIATTR_KPARAM_INFO
	.align		4
.L_393:
        /*0028*/ 	.byte	0x04, 0x17
        /*002a*/ 	.short	(.L_395 - .L_394)
.L_394:
        /*002c*/ 	.word	0x00000000
        /*0030*/ 	.short	0x0002
        /*0032*/ 	.short	0x0008
        /*0034*/ 	.byte	0x00, 0xf0, 0x05, 0x00


	//----- nvinfo : EIATTR_KPARAM_INFO
	.align		4
.L_395:
        /*0038*/ 	.byte	0x04, 0x17
        /*003a*/ 	.short	(.L_397 - .L_396)
.L_396:
        /*003c*/ 	.word	0x00000000
        /*0040*/ 	.short	0x0001
        /*0042*/ 	.short	0x0004
        /*0044*/ 	.byte	0x00, 0xf0, 0x11, 0x00


	//----- nvinfo : EIATTR_KPARAM_INFO
	.align		4
.L_397:
        /*0048*/ 	.byte	0x04, 0x17
        /*004a*/ 	.short	(.L_399 - .L_398)
.L_398:
        /*004c*/ 	.word	0x00000000
        /*0050*/ 	.short	0x0000
        /*0052*/ 	.short	0x0000
        /*0054*/ 	.byte	0x00, 0xf0, 0x11, 0x00


	//----- nvinfo : EIATTR_SPARSE_MMA_MASK
	.align		4
.L_399:
        /*0058*/ 	.byte	0x03, 0x50
        /*005a*/ 	.short	0x0000


	//----- nvinfo : EIATTR_MAXREG_COUNT
	.align		4
        /*005c*/ 	.byte	0x03, 0x1b
        /*005e*/ 	.short	0x00ff


	//----- nvinfo : EIATTR_MERCURY_ISA_VERSION
	.align		4
        /*0060*/ 	.byte	0x03, 0x5f
        /*0062*/ 	.short	0x0101


	//----- nvinfo : EIATTR_VRC_CTA_INIT_COUNT
	.align		4
        /*0064*/ 	.byte	0x02, 0x4a
	.zero		1
	.zero		1


	//----- nvinfo : EIATTR_EXIT_INSTR_OFFSETS
	.align		4
        /*0068*/ 	.byte	0x04, 0x1c
        /*006a*/ 	.short	(.L_401 - .L_400)


	//   ....[0]....
.L_400:
        /*006c*/ 	.word	0x00000230


	//   ....[1]....
        /*0070*/ 	.word	0x00000580


	//   ....[2]....
        /*0074*/ 	.word	0x00000740


	//   ....[3]....
        /*0078*/ 	.word	0x00000830


	//   ....[4]....
        /*007c*/ 	.word	0x00000860


	//   ....[5]....
        /*0080*/ 	.word	0x00000ce0


	//   ....[6]....
        /*0084*/ 	.word	0x00000f10


	//   ....[7]....
        /*0088*/ 	.word	0x00000f40


	//   ....[8]....
        /*008c*/ 	.word	0x00001010


	//----- nvinfo : EIATTR_MAX_THREADS
	.align		4
.L_401:
        /*0090*/ 	.byte	0x04, 0x05
        /*0092*/ 	.short	(.L_403 - .L_402)
.L_402:
        /*0094*/ 	.word	0x00000080
        /*0098*/ 	.word	0x00000001
        /*009c*/ 	.word	0x00000001


	//----- nvinfo : EIATTR_CRS_STACK_SIZE
	.align		4
.L_403:
        /*00a0*/ 	.byte	0x04, 0x1e
        /*00a2*/ 	.short	(.L_405 - .L_404)
.L_404:
        /*00a4*/ 	.word	0x00000000


	//----- nvinfo : EIATTR_CBANK_PARAM_SIZE
	.align		4
.L_405:
        /*00a8*/ 	.byte	0x03, 0x19
        /*00aa*/ 	.short	0x0030


	//----- nvinfo : EIATTR_PARAM_CBANK
	.align		4
        /*00ac*/ 	.byte	0x04, 0x0a
        /*00ae*/ 	.short	(.L_407 - .L_406)
	.align		4
.L_406:
        /*00b0*/ 	.word	index@(.nv.constant0._ZN3cub18CUB_300001_SM_10006detail9transform16transform_kernelINS2_10policy_hubILb1EN4cuda3std3__45tupleIJN6thrust24THRUST_300001_SM_1000_NS6detail15normal_iteratorINSA_7pointerINS8_IJ8aes_pairmEEENSA_8cuda_cub3tagENSA_11use_defaultESI_EEEEEEEE10policy1000EiNS7_10__identityENSA_12zip_iteratorINS8_IJNSA_10device_ptrISE_EENSQ_ImEEEEEEEJPSF_EEEvT0_iT1_T2_DpNS2_10kernel_argIT3_EE)
        /*00b4*/ 	.short	0x0380
        /*00b6*/ 	.short	0x0030


	//----- nvinfo : EIATTR_SW_WAR
	.align		4
.L_407:
        /*00b8*/ 	.byte	0x04, 0x36
        /*00ba*/ 	.short	(.L_409 - .L_408)
.L_408:
        /*00bc*/ 	.word	0x00000008
.L_409:


//--------------------- .nv.info._ZN3cub18CUB_300001_SM_10006detail9transform16transform_kernelINS2_10policy_hubILb1EN4cuda3std3__45tupleIJN6thrust24THRUST_300001_SM_1000_NS12zip_iteratorINS8_IJNSA_10device_ptrI8aes_pairEENSC_ImEEEEEEEEEEE10policy1000ElNS7_10__identityENSA_7pointerINS8_IJSD_mEEENSA_8cuda_cub3tagENSA_11use_defaultESQ_EEJSH_EEEvT0_iT1_T2_DpNS2_10kernel_argIT3_EE --------------------------
	.section	.nv.info._ZN3cub18CUB_300001_SM_10006detail9transform16transform_kernelINS2_10policy_hubILb1EN4cuda3std3__45tupleIJN6thrust24THRUST_300001_SM_1000_NS12zip_iteratorINS8_IJNSA_10device_ptrI8aes_pairEENSC_ImEEEEEEEEEEE10policy1000ElNS7_10__identityENSA_7pointerINS8_IJSD_mEEENSA_8cuda_cub3tagENSA_11use_defaultESQ_EEJSH_EEEvT0_iT1_T2_DpNS2_10kernel_argIT3_EE,"",@"SHT_CUDA_INFO"
	.sectionflags	@""
	.align	4


	//----- nvinfo : EIATTR_CUDA_API_VERSION
	.align		4
        /*0000*/ 	.byte	0x04, 0x37
        /*0002*/ 	.short	(.L_411 - .L_410)
.L_410:
        /*0004*/ 	.word	0x00000082


	//----- nvinfo : EIATTR_KPARAM_INFO
	.align		4
.L_411:
        /*0008*/ 	.byte	0x04, 0x17
        /*000a*/ 	.short	(.L_413 - .L_412)
.L_412:
        /*000c*/ 	.word	0x00000000
        /*0010*/ 	.short	0x0004
        /*0012*/ 	.short	0x0018
        /*0014*/ 	.byte	0x00, 0xf0, 0x41, 0x00


	//----- nvinfo : EIATTR_KPARAM_INFO
	.align		4
.L_413:
        /*0018*/ 	.byte	0x04, 0x17
        /*001a*/ 	.short	(.L_415 - .L_414)
.L_414:
        /*001c*/ 	.word	0x00000000
        /*0020*/ 	.short	0x0003
        /*0022*/ 	.short	0x0010
        /*0024*/ 	.byte	0x00, 0xf0, 0x21, 0x00


	//----- nvinfo : EIATTR_KPARAM_INFO
	.align		4
.L_415:
        /*0028*/ 	.byte	0x04, 0x17
        /*002a*/ 	.short	(.L_417 - .L_416)
.L_416:
        /*002c*/ 	.word	0x00000000
        /*0030*/ 	.short	0x0002
        /*0032*/ 	.short	0x000c
        /*0034*/ 	.byte	0x00, 0xf0, 0x05, 0x00


	//----- nvinfo : EIATTR_KPARAM_INFO
	.align		4
.L_417:
        /*0038*/ 	.byte	0x04, 0x17
        /*003a*/ 	.short	(.L_419 - .L_418)
.L_418:
        /*003c*/ 	.word	0x00000000
        /*0040*/ 	.short	0x0001
        /*0042*/ 	.short	0x0008
        /*0044*/ 	.byte	0x00, 0xf0, 0x11, 0x00


	//----- nvinfo : EIATTR_KPARAM_INFO
	.align		4
.L_419:
        /*0048*/ 	.byte	0x04, 0x17
        /*004a*/ 	.short	(.L_421 - .L_420)
.L_420:
        /*004c*/ 	.word	0x00000000
        /*0050*/ 	.short	0x0000
        /*0052*/ 	.short	0x0000
        /*0054*/ 	.byte	0x00, 0xf0, 0x21, 0x00


	//----- nvinfo : EIATTR_SPARSE_MMA_MASK
	.align		4
.L_421:
        /*0058*/ 	.byte	0x03, 0x50
        /*005a*/ 	.short	0x0000


	//----- nvinfo : EIATTR_MAXREG_COUNT
	.align		4
        /*005c*/ 	.byte	0x03, 0x1b
        /*005e*/ 	.short	0x00ff


	//----- nvinfo : EIATTR_MERCURY_ISA_VERSION
	.align		4
        /*0060*/ 	.byte	0x03, 0x5f
        /*0062*/ 	.short	0x0101


	//----- nvinfo : EIATTR_VRC_CTA_INIT_COUNT
	.align		4
        /*0064*/ 	.byte	0x02, 0x4a
	.zero		1
	.zero		1


	//----- nvinfo : EIATTR_EXIT_INSTR_OFFSETS
	.align		4
        /*0068*/ 	.byte	0x04, 0x1c
        /*006a*/ 	.short	(.L_423 - .L_422)


	//   ....[0]....
.L_422:
        /*006c*/ 	.word	0x00000240


	//   ....[1]....
        /*0070*/ 	.word	0x00000950


	//   ....[2]....
        /*0074*/ 	.word	0x00000b40


	//   ....[3]....
        /*0078*/ 	.word	0x00000b70


	//   ....[4]....
        /*007c*/ 	.word	0x00000c20


	//   ....[5]....
        /*0080*/ 	.word	0x00000c50


	//   ....[6]....
        /*0084*/ 	.word	0x00001200


	//   ....[7]....
        /*0088*/ 	.word	0x00001440


	//   ....[8]....
        /*008c*/ 	.word	0x000015d0


	//   ....[9]....
        /*0090*/ 	.word	0x000016a0


	//----- nvinfo : EIATTR_MAX_THREADS
	.align		4
.L_423:
        /*0094*/ 	.byte	0x04, 0x05
        /*0096*/ 	.short	(.L_425 - .L_424)
.L_424:
        /*0098*/ 	.word	0x00000080
        /*009c*/ 	.word	0x00000001
        /*00a0*/ 	.word	0x00000001


	//----- nvinfo : EIATTR_CRS_STACK_SIZE
	.align		4
.L_425:
        /*00a4*/ 	.byte	0x04, 0x1e
        /*00a6*/ 	.short	(.L_427 - .L_426)
.L_426:
        /*00a8*/ 	.word	0x00000000


	//----- nvinfo : EIATTR_CBANK_PARAM_SIZE
	.align		4
.L_427:
        /*00ac*/ 	.byte	0x03, 0x19
        /*00ae*/ 	.short	0x0028


	//----- nvinfo : EIATTR_PARAM_CBANK
	.align		4
        /*00b0*/ 	.byte	0x04, 0x0a
        /*00b2*/ 	.short	(.L_429 - .L_428)
	.align		4
.L_428:
        /*00b4*/ 	.word	index@(.nv.constant0._ZN3cub18CUB_300001_SM_10006detail9transform16transform_kernelINS2_10policy_hubILb1EN4cuda3std3__45tupleIJN6thrust24THRUST_300001_SM_1000_NS12zip_iteratorINS8_IJNSA_10device_ptrI8aes_pairEENSC_ImEEEEEEEEEEE10policy1000ElNS7_10__identityENSA_7pointerINS8_IJSD_mEEENSA_8cuda_cub3tagENSA_11use_defaultESQ_EEJSH_EEEvT0_iT1_T2_DpNS2_10kernel_argIT3_EE)
        /*00b8*/ 	.short	0x0380
        /*00ba*/ 	.short	0x0028


	//----- nvinfo : EIATTR_SW_WAR
	.align		4
.L_429:
        /*00bc*/ 	.byte	0x04, 0x36
        /*00be*/ 	.short	(.L_431 - .L_430)
.L_430:
        /*00c0*/ 	.word	0x00000008
.L_431:


//--------------------- .nv.info._ZN3cub18CUB_300001_SM_10006detail9transform16transform_kernelINS2_10policy_hubILb1EN4cuda3std3__45tupleIJN6thrust24THRUST_300001_SM_1000_NS12zip_iteratorINS8_IJNSA_10device_ptrI8aes_pairEENSC_ImEEEEEEEEEEE10policy1000EiNS7_10__identityENSA_7pointerINS8_IJSD_mEEENSA_8cuda_cub3tagENSA_11use_defaultESQ_EEJSH_EEEvT0_iT1_T2_DpNS2_10kernel_argIT3_EE --------------------------
	.section	.nv.info._ZN3cub18CUB_300001_SM_10006detail9transform16transform_kernelINS2_10policy_hubILb1EN4cuda3std3__45tupleIJN6thrust24THRUST_300001_SM_1000_NS12zip_iteratorINS8_IJNSA_10device_ptrI8aes_pairEENSC_ImEEEEEEEEEEE10policy1000EiNS7_10__identityENSA_7pointerINS8_IJSD_mEEENSA_8cuda_cub3tagENSA_11use_defaultESQ_EEJSH_EEEvT0_iT1_T2_DpNS2_10kernel_argIT3_EE,"",@"SHT_CUDA_INFO"
	.sectionflags	@""
	.align	4


	//----- nvinfo : EIATTR_CUDA_API_VERSION
	.align		4
        /*0000*/ 	.byte	0x04, 0x37
        /*0002*/ 	.short	(.L_433 - .L_432)
.L_432:
        /*0004*/ 	.word	0x00000082


	//----- nvinfo : EIATTR_KPARAM_INFO
	.align		4
.L_433:
        /*0008*/ 	.byte	0x04, 0x17
        /*000a*/ 	.short	(.L_435 - .L_434)
.L_434:
        /*000c*/ 	.word	0x00000000
        /*0010*/ 	.short	0x0004
        /*0012*/ 	.short	0x0018
        /*0014*/ 	.byte	0x00, 0xf0, 0x41, 0x00


	//----- nvinfo : EIATTR_KPARAM_INFO
	.align		4
.L_435:
        /*0018*/ 	.byte	0x04, 0x17
        /*001a*/ 	.short	(.L_437 - .L_436)
.L_436:
        /*001c*/ 	.word	0x00000000
        /*0020*/ 	.short	0x0003
        /*0022*/ 	.short	0x0010
        /*0024*/ 	.byte	0x00, 0xf0, 0x21, 0x00


	//----- nvinfo : EIATTR_KPARAM_INFO
	.align		4
.L_437:
        /*0028*/ 	.byte	0x04, 0x17
        /*002a*/ 	.short	(.L_439 - .L_438)
.L_438:
        /*002c*/ 	.word	0x00000000
        /*0030*/ 	.short	0x0002
        /*0032*/ 	.short	0x0008
        /*0034*/ 	.byte	0x00, 0xf0, 0x05, 0x00


	//----- nvinfo : EIATTR_KPARAM_INFO
	.align		4
.L_439:
        /*0038*/ 	.byte	0x04, 0x17
        /*003a*/ 	.short	(.L_441 - .L_440)
.L_440:
        /*003c*/ 	.word	0x00000000
        /*0040*/ 	.short	0x0001
        /*0042*/ 	.short	0x0004
        /*0044*/ 	.byte	0x00, 0xf0, 0x11, 0x00


	//----- nvinfo : EIATTR_KPARAM_INFO
	.align		4
.L_441:
        /*0048*/ 	.byte	0x04, 0x17
        /*004a*/ 	.short	(.L_443 - .L_442)
.L_442:
        /*004c*/ 	.word	0x00000000
        /*0050*/ 	.short	0x0000
        /*0052*/ 	.short	0x0000
        /*0054*/ 	.byte	0x00, 0xf0, 0x11, 0x00


	//----- nvinfo : EIATTR_SPARSE_MMA_MASK
	.align		4
.L_443:
        /*0058*/ 	.byte	0x03, 0x50
        /*005a*/ 	.short	0x0000


	//----- nvinfo : EIATTR_MAXREG_COUNT
	.align		4
        /*005c*/ 	.byte	0x03, 0x1b
        /*005e*/ 	.short	0x00ff


	//----- nvinfo : EIATTR_MERCURY_ISA_VERSION
	.align		4
        /*0060*/ 	.byte	0x03, 0x5f
        /*0062*/ 	.short	0x0101


	//----- nvinfo : EIATTR_VRC_CTA_INIT_COUNT
	.align		4
        /*0064*/ 	.byte	0x02, 0x4a
	.zero		1
	.zero		1


	//----- nvinfo : EIATTR_EXIT_INSTR_OFFSETS
	.align		4
        /*0068*/ 	.byte	0x04, 0x1c
        /*006a*/ 	.short	(.L_445 - .L_444)


	//   ....[0]....
.L_444:
        /*006c*/ 	.word	0x00000120


	//   ....[1]....
        /*0070*/ 	.word	0x00000700


	//   ....[2]....
        /*0074*/ 	.word	0x00000950


	//   ....[3]....
        /*0078*/ 	.word	0x00000af0


	//   ....[4]....
        /*007c*/ 	.word	0x00000bd0


	//   ....[5]....
        /*0080*/ 	.word	0x00000c00


	//   ....[6]....
        /*0084*/ 	.word	0x00001080


	//   ....[7]....
        /*0088*/ 	.word	0x000012b0


	//   ....[8]....
        /*008c*/ 	.word	0x000012e0


	//   ....[9]....
        /*0090*/ 	.word	0x000013b0


	//----- nvinfo : EIATTR_MAX_THREADS
	.align		4
.L_445:
        /*0094*/ 	.byte	0x04, 0x05
        /*0096*/ 	.short	(.L_447 - .L_446)
.L_446:
        /*0098*/ 	.word	0x00000080
        /*009c*/ 	.word	0x00000001
        /*00a0*/ 	.word	0x00000001


	//----- nvinfo : EIATTR_CRS_STACK_SIZE
	.align		4
.L_447:
        /*00a4*/ 	.byte	0x04, 0x1e
        /*00a6*/ 	.short	(.L_449 - .L_448)
.L_448:
        /*00a8*/ 	.word	0x00000000


	//----- nvinfo : EIATTR_CBANK_PARAM_SIZE
	.align		4
.L_449:
        /*00ac*/ 	.byte	0x03, 0x19
        /*00ae*/ 	.short	0x0028


	//----- nvinfo : EIATTR_PARAM_CBANK
	.align		4
        /*00b0*/ 	.byte	0x04, 0x0a
        /*00b2*/ 	.short	(.L_451 - .L_450)
	.align		4
.L_450:
        /*00b4*/ 	.word	index@(.nv.constant0._ZN3cub18CUB_300001_SM_10006detail9transform16transform_kernelINS2_10policy_hubILb1EN4cuda3std3__45tupleIJN6thrust24THRUST_300001_SM_1000_NS12zip_iteratorINS8_IJNSA_10device_ptrI8aes_pairEENSC_ImEEEEEEEEEEE10policy1000EiNS7_10__identityENSA_7pointerINS8_IJSD_mEEENSA_8cuda_cub3tagENSA_11use_defaultESQ_EEJSH_EEEvT0_iT1_T2_DpNS2_10kernel_argIT3_EE)
        /*00b8*/ 	.short	0x0380
        /*00ba*/ 	.short	0x0028


	//----- nvinfo : EIATTR_SW_WAR
	.align		4
.L_451:
        /*00bc*/ 	.byte	0x04, 0x36
        /*00be*/ 	.short	(.L_453 - .L_452)
.L_452:
        /*00c0*/ 	.word	0x00000008
.L_453:


//--------------------- .nv.info._ZN3cub18CUB_300001_SM_10006detail11EmptyKernelIvEEvv --------------------------
	.section	.nv.info._ZN3cub18CUB_300001_SM_10006detail11EmptyKernelIvEEvv,"",@"SHT_CUDA_INFO"
	.sectionflags	@""
	.align	4


	//----- nvinfo : EIATTR_CUDA_API_VERSION
	.align		4
        /*0000*/ 	.byte	0x04, 0x37
        /*0002*/ 	.short	(.L_455 - .L_454)
.L_454:
        /*0004*/ 	.word	0x00000082


	//----- nvinfo : EIATTR_SPARSE_MMA_MASK
	.align		4
.L_455:
        /*0008*/ 	.byte	0x03, 0x50
        /*000a*/ 	.short	0x0000


	//----- nvinfo : EIATTR_MAXREG_COUNT
	.align		4
        /*000c*/ 	.byte	0x03, 0x1b
        /*000e*/ 	.short	0x00ff


	//----- nvinfo : EIATTR_MERCURY_ISA_VERSION
	.align		4
        /*0010*/ 	.byte	0x03, 0x5f
        /*0012*/ 	.short	0x0101


	//----- nvinfo : EIATTR_VRC_CTA_INIT_COUNT
	.align		4
        /*0014*/ 	.byte	0x02, 0x4a
	.zero		1
	.zero		1


	//----- nvinfo : EIATTR_EXIT_INSTR_OFFSETS
	.align		4
        /*0018*/ 	.byte	0x04, 0x1c
        /*001a*/ 	.short	(.L_457 - .L_456)


	//   ....[0]....
.L_456:
        /*001c*/ 	.word	0x00000010


	//----- nvinfo : EIATTR_SW_WAR
	.align		4
.L_457:
        /*0020*/ 	.byte	0x04, 0x36
        /*0022*/ 	.short	(.L_459 - .L_458)
.L_458:
        /*0024*/ 	.word	0x00000008
.L_459:


//--------------------- .nv.info._Z18check_pairs_kernelv --------------------------
	.section	.nv.info._Z18check_pairs_kernelv,"",@"SHT_CUDA_INFO"
	.sectionflags	@""
	.align	4


	//----- nvinfo : EIATTR_CUDA_API_VERSION
	.align		4
        /*0000*/ 	.byte	0x04, 0x37
        /*0002*/ 	.short	(.L_461 - .L_460)
.L_460:
        /*0004*/ 	.word	0x00000082


	//----- nvinfo : EIATTR_SPARSE_MMA_MASK
	.align		4
.L_461:
        /*0008*/ 	.byte	0x03, 0x50
        /*000a*/ 	.short	0x0000


	//----- nvinfo : EIATTR_MAXREG_COUNT
	.align		4
        /*000c*/ 	.byte	0x03, 0x1b
        /*000e*/ 	.short	0x00ff


	//----- nvinfo : EIATTR_MERCURY_ISA_VERSION
	.align		4
        /*0010*/ 	.byte	0x03, 0x5f
        /*0012*/ 	.short	0x0101


	//----- nvinfo : EIATTR_INT_WARP_WIDE_INSTR_OFFSETS
	.align		4
        /*0014*/ 	.byte	0x04, 0x31
        /*0016*/ 	.short	(.L_463 - .L_462)


	//   ....[0]....
.L_462:
        /*0018*/ 	.word	0x00000450


	//   ....[1]....
        /*001c*/ 	.word	0x000004e0


	//----- nvinfo : EIATTR_VRC_CTA_INIT_COUNT
	.align		4
.L_463:
        /*0020*/ 	.byte	0x02, 0x4a
	.zero		1
	.zero		1


	//----- nvinfo : EIATTR_EXIT_INSTR_OFFSETS
	.align		4
        /*0024*/ 	.byte	0x04, 0x1c
        /*0026*/ 	.short	(.L_465 - .L_464)


	//   ....[0]....
.L_464:
        /*0028*/ 	.word	0x000001d0


	//   ....[1]....
        /*002c*/ 	.word	0x00000510


	//   ....[2]....
        /*0030*/ 	.word	0x000005b0


	//   ....[3]....
        /*0034*/ 	.word	0x00000600


	//----- nvinfo : EIATTR_CRS_STACK_SIZE
	.align		4
.L_465:
        /*0038*/ 	.byte	0x04, 0x1e
        /*003a*/ 	.short	(.L_467 - .L_466)
.L_466:
        /*003c*/ 	.word	0x00000000


	//----- nvinfo : EIATTR_SW_WAR
	.align		4
.L_467:
        /*0040*/ 	.byte	0x04, 0x36
        /*0042*/ 	.short	(.L_469 - .L_468)
.L_468:
        /*0044*/ 	.word	0x00000008
.L_469:


//--------------------- .nv.info._Z18compute_aes_kernelm --------------------------
	.section	.nv.info._Z18compute_aes_kernelm,"",@"SHT_CUDA_INFO"
	.sectionflags	@""
	.align	4


	//----- nvinfo : EIATTR_CUDA_API_VERSION
	.align		4
        /*0000*/ 	.byte	0x04, 0x37
        /*0002*/ 	.short	(.L_471 - .L_470)
.L_470:
        /*0004*/ 	.word	0x00000082


	//----- nvinfo : EIATTR_KPARAM_INFO
	.align		4
.L_471:
        /*0008*/ 	.byte	0x04, 0x17
        /*000a*/ 	.short	(.L_473 - .L_472)
.L_472:
        /*000c*/ 	.word	0x00000000
        /*0010*/ 	.short	0x0000
        /*0012*/ 	.short	0x0000
        /*0014*/ 	.byte	0x00, 0xf0, 0x21, 0x00


	//----- nvinfo : EIATTR_SPARSE_MMA_MASK
	.align		4
.L_473:
        /*0018*/ 	.byte	0x03, 0x50
        /*001a*/ 	.short	0x0000


	//----- nvinfo : EIATTR_MAXREG_COUNT
	.align		4
        /*001c*/ 	.byte	0x03, 0x1b
        /*001e*/ 	.short	0x00ff


	//----- nvinfo : EIATTR_NUM_BARRIERS
	.align		4
        /*0020*/ 	.byte	0x02, 0x4c
        /*0022*/ 	.byte	0x01
	.zero		1


	//----- nvinfo : EIATTR_MERCURY_ISA_VERSION
	.align		4
        /*0024*/ 	.byte	0x03, 0x5f
        /*0026*/ 	.short	0x0101


	//----- nvinfo : EIATTR_INT_WARP_WIDE_INSTR_OFFSETS
	.align		4
        /*0028*/ 	.byte	0x04, 0x31
        /*002a*/ 	.short	(.L_475 - .L_474)


	//   ....[0]....
.L_474:
        /*002c*/ 	.word	0x00006ae0


	//   ....[1]....
        /*0030*/ 	.word	0x00006b70


	//----- nvinfo : EIATTR_VRC_CTA_INIT_COUNT
	.align		4
.L_475:
        /*0034*/ 	.byte	0x02, 0x4a
	.zero		1
	.zero		1


	//----- nvinfo : EIATTR_EXIT_INSTR_OFFSETS
	.align		4
        /*0038*/ 	.byte	0x04, 0x1c
        /*003a*/ 	.short	(.L_477 - .L_476)


	//   ....[0]....
.L_476:
        /*003c*/ 	.word	0x00006bb0


	//----- nvinfo : EIATTR_CRS_STACK_SIZE
	.align		4
.L_477:
        /*0040*/ 	.byte	0x04, 0x1e
        /*0042*/ 	.short	(.L_479 - .L_478)
.L_478:
        /*0044*/ 	.word	0x00000000


	//----- nvinfo : EIATTR_CBANK_PARAM_SIZE
	.align		4
.L_479:
        /*0048*/ 	.byte	0x03, 0x19
        /*004a*/ 	.short	0x0008


	//----- nvinfo : EIATTR_PARAM_CBANK
	.align		4
        /*004c*/ 	.byte	0x04, 0x0a
        /*004e*/ 	.short	(.L_481 - .L_480)
	.align		4
.L_480:
        /*0050*/ 	.word	index@(.nv.constant0._Z18compute_aes_kernelm)
        /*0054*/ 	.short	0x0380
        /*0056*/ 	.short	0x0008


	//----- nvinfo : EIATTR_SW_WAR
	.align		4
.L_481:
        /*0058*/ 	.byte	0x04, 0x36
        /*005a*/ 	.short	(.L_483 - .L_482)
.L_482:
        /*005c*/ 	.word	0x00000008
.L_483:


//--------------------- .nv.callgraph             --------------------------
	.section	.nv.callgraph,"",@"SHT_CUDA_CALLGRAPH"
	.align	4
	.sectionentsize	8
	.align		4
        /*0000*/ 	.word	0x00000000
	.align		4
        /*0004*/ 	.word	0xffffffff
	.align		4
        /*0008*/ 	.word	0x00000000
	.align		4
        /*000c*/ 	.word	0xfffffffe
	.align		4
        /*0010*/ 	.word	0x00000000
	.align		4
        /*0014*/ 	.word	0xfffffffd
	.align		4
        /*0018*/ 	.word	0x00000000
	.align		4
        /*001c*/ 	.word	0xfffffffc


//--------------------- .nv.constant3             --------------------------
	.section	.nv.constant3,"a",@progbits
	.align	4
.nv.constant3:
	.type		CUDA_TBOX,@object
	.size		CUDA_TBOX,(difficulty - CUDA_TBOX)
CUDA_TBOX:
	.zero		4096
	.type		difficulty,@object
	.size		difficulty,(.L_5 - difficulty)
difficulty:
	.zero		4
.L_5:


//--------------------- .nv.constant4             --------------------------
	.section	.nv.constant4,"a",@progbits
	.align	8
	.align		8
.nv.constant4:
        /*0000*/ 	.dword	CUDA_ROUND_KEYS
	.align		8
        /*0008*/ 	.dword	aes
	.align		8
        /*0010*/ 	.dword	nonces
	.align		8
        /*0018*/ 	.dword	buckets
	.align		8
        /*0020*/ 	.dword	num_results
	.align		8
        /*0028*/ 	.dword	N1
	.align		8
        /*0030*/ 	.dword	N2
	.align		8
        /*0038*/ 	.dword	_ZN34_INTERNAL_660fea11_4_k_cu_f7f34d204cuda3std3__45__cpo5beginE
	.align		8
        /*0040*/ 	.dword	_ZN34_INTERNAL_660fea11_4_k_cu_f7f34d204cuda3std3__45__cpo3endE
	.align		8
        /*0048*/ 	.dword	_ZN34_INTERNAL_660fea11_4_k_cu_f7f34d204cuda3std3__45__cpo6cbeginE
	.align		8
        /*0050*/ 	.dword	_ZN34_INTERNAL_660fea11_4_k_cu_f7f34d204cuda3std3__45__cpo4cendE
	.align		8
        /*0058*/ 	.dword	_ZN34_INTERNAL_660fea11_4_k_cu_f7f34d204cuda3std3__45__cpo6rbeginE
	.align		8
        /*0060*/ 	.dword	_ZN34_INTERNAL_660fea11_4_k_cu_f7f34d204cuda3std3__45__cpo4rendE
	.align		8
        /*0068*/ 	.dword	_ZN34_INTERNAL_660fea11_4_k_cu_f7f34d204cuda3std3__45__cpo7crbeginE
	.align		8
        /*0070*/ 	.dword	_ZN34_INTERNAL_660fea11_4_k_cu_f7f34d204cuda3std3__45__cpo5crendE
	.align		8
        /*0078*/ 	.dword	_ZN34_INTERNAL_660fea11_4_k_cu_f7f34d204cuda3std3__436_GLOBAL__N__660fea11_4_k_cu_f7f34d206ignoreE
	.align		8
        /*0080*/ 	.dword	_ZN34_INTERNAL_660fea11_4_k_cu_f7f34d204cuda3std3__419piecewise_constructE
	.align		8
        /*0088*/ 	.dword	_ZN34_INTERNAL_660fea11_4_k_cu_f7f34d204cuda3std3__48in_placeE
	.align		8
        /*0090*/ 	.dword	_ZN34_INTERNAL_660fea11_4_k_cu_f7f34d204cuda3std3__420unreachable_sentinelE
	.align		8
        /*0098*/ 	.dword	_ZN34_INTERNAL_660fea11_4_k_cu_f7f34d204cuda3std3__47nulloptE
	.align		8
        /*00a0*/ 	.dword	_ZN34_INTERNAL_660fea11_4_k_cu_f7f34d204cuda3std3__48unexpectE
	.align		8
        /*00a8*/ 	.dword	_ZN34_INTERNAL_660fea11_4_k_cu_f7f34d204cuda3std6ranges3__45__cpo4swapE
	.align		8
        /*00b0*/ 	.dword	_ZN34_INTERNAL_660fea11_4_k_cu_f7f34d204cuda3std6ranges3__45__cpo9iter_moveE
	.align		8
        /*00b8*/ 	.dword	_ZN34_INTERNAL_660fea11_4_k_cu_f7f34d204cuda3std6ranges3__45__cpo5beginE
	.align		8
        /*00c0*/ 	.dword	_ZN34_INTERNAL_660fea11_4_k_cu_f7f34d204cuda3std6ranges3__45__cpo3endE
	.align		8
        /*00c8*/ 	.dword	_ZN34_INTERNAL_660fea11_4_k_cu_f7f34d204cuda3std6ranges3__45__cpo6cbeginE
	.align		8
        /*00d0*/ 	.dword	_ZN34_INTERNAL_660fea11_4_k_cu_f7f34d204cuda3std6ranges3__45__cpo4cendE
	.align		8
        /*00d8*/ 	.dword	_ZN34_INTERNAL_660fea11_4_k_cu_f7f34d204cuda3std6ranges3__45__cpo7advanceE
	.align		8
        /*00e0*/ 	.dword	_ZN34_INTERNAL_660fea11_4_k_cu_f7f34d204cuda3std6ranges3__45__cpo9iter_swapE
	.align		8
        /*00e8*/ 	.dword	_ZN34_INTERNAL_660fea11_4_k_cu_f7f34d204cuda3std6ranges3__45__cpo4nextE
	.align		8
        /*00f0*/ 	.dword	_ZN34_INTERNAL_660fea11_4_k_cu_f7f34d204cuda3std6ranges3__45__cpo4prevE
	.align		8
        /*00f8*/ 	.dword	_ZN34_INTERNAL_660fea11_4_k_cu_f7f34d204cuda3std6ranges3__45__cpo4dataE
	.align		8
        /*0100*/ 	.dword	_ZN34_INTERNAL_660fea11_4_k_cu_f7f34d204cuda3std6ranges3__45__cpo5cdataE
	.align		8
        /*0108*/ 	.dword	_ZN34_INTERNAL_660fea11_4_k_cu_f7f34d204cuda3std6ranges3__45__cpo4sizeE
	.align		8
        /*0110*/ 	.dword	_ZN34_INTERNAL_660fea11_4_k_cu_f7f34d204cuda3std6ranges3__45__cpo5ssizeE
	.align		8
        /*0118*/ 	.dword	_ZN34_INTERNAL_660fea11_4_k_cu_f7f34d204cuda3std6ranges3__45__cpo8distanceE
	.align		8
        /*0120*/ 	.dword	_ZN34_INTERNAL_660fea11_4_k_cu_f7f34d206thrust24THRUST_300001_SM_1000_NS8cuda_cub3parE
	.align		8
        /*0128*/ 	.dword	_ZN34_INTERNAL_660fea11_4_k_cu_f7f34d206thrust24THRUST_300001_SM_1000_NS8cuda_cub10par_nosyncE
	.align		8
        /*0130*/ 	.dword	_ZN34_INTERNAL_660fea11_4_k_cu_f7f34d206thrust24THRUST_300001_SM_1000_NS6system6detail10sequential3seqE
	.align		8
        /*0138*/ 	.dword	_ZN34_INTERNAL_660fea11_4_k_cu_f7f34d206thrust24THRUST_300001_SM_1000_NS6system3cpp3parE
	.align		8
        /*0140*/ 	.dword	_ZN34_INTERNAL_660fea11_4_k_cu_f7f34d206thrust24THRUST_300001_SM_1000_NS12placeholders2_1E
	.align		8
        /*0148*/ 	.dword	_ZN34_INTERNAL_660fea11_4_k_cu_f7f34d206thrust24THRUST_300001_SM_1000_NS12placeholders2_2E
	.align		8
        /*0150*/ 	.dword	_ZN34_INTERNAL_660fea11_4_k_cu_f7f34d206thrust24THRUST_300001_SM_1000_NS12placeholders2_3E
	.align		8
        /*0158*/ 	.dword	_ZN34_INTERNAL_660fea11_4_k_cu_f7f34d206thrust24THRUST_300001_SM_1000_NS12placeholders2_4E
	.align		8
        /*0160*/ 	.dword	_ZN34_INTERNAL_660fea11_4_k_cu_f7f34d206thrust24THRUST_300001_SM_1000_NS12placeholders2_5E
	.align		8
        /*0168*/ 	.dword	_ZN34_INTERNAL_660fea11_4_k_cu_f7f34d206thrust24THRUST_300001_SM_1000_NS12placeholders2_6E
	.align		8
        /*0170*/ 	.dword	_ZN34_INTERNAL_660fea11_4_k_cu_f7f34d206thrust24THRUST_300001_SM_1000_NS12placeholders2_7E
	.align		8
        /*0178*/ 	.dword	_ZN34_INTERNAL_660fea11_4_k_cu_f7f34d206thrust24THRUST_300001_SM_1000_NS12placeholders2_8E
	.align		8
        /*0180*/ 	.dword	_ZN34_INTERNAL_660fea11_4_k_cu_f7f34d206thrust24THRUST_300001_SM_1000_NS12placeholders2_9E
	.align		8
        /*0188*/ 	.dword	_ZN34_INTERNAL_660fea11_4_k_cu_f7f34d206thrust24THRUST_300001_SM_1000_NS12placeholders3_10E
	.align		8
        /*0190*/ 	.dword	_ZN34_INTERNAL_660fea11_4_k_cu_f7f34d206thrust24THRUST_300001_SM_1000_NS3seqE
	.align		8
        /*0198*/ 	.dword	_ZN34_INTERNAL_660fea11_4_k_cu_f7f34d206thrust24THRUST_300001_SM_1000_NS6deviceE


//--------------------- .text._ZN3cub18CUB_300001_SM_10006detail10radix_sort29DeviceRadixSortOnesweepKernelINS1_5radix10policy_hubIjjyE10Policy1000ELNS0_9SortOrderE0EjjyiiNS1_21identity_decomposer_tEEEvPT5_SB_PT3_PKSC_PT1_PKSG_PT2_PKSK_T4_iiT6_ --------------------------
	.section	.text._ZN3cub18CUB_300001_SM_10006detail10radix_sort29DeviceRadixSortOnesweepKernelINS1_5radix10policy_hubIjjyE10Policy1000ELNS0_9SortOrderE0EjjyiiNS1_21identity_decomposer_tEEEvPT5_SB_PT3_PKSC_PT1_PKSG_PT2_PKSK_T4_iiT6_,"ax",@progbits
	.align	128
        .global         _ZN3cub18CUB_300001_SM_10006detail10radix_sort29DeviceRadixSortOnesweepKernelINS1_5radix10policy_hubIjjyE10Policy1000ELNS0_9SortOrderE0EjjyiiNS1_21identity_decomposer_tEEEvPT5_SB_PT3_PKSC_PT1_PKSG_PT2_PKSK_T4_iiT6_
        .type           _ZN3cub18CUB_300001_SM_10006detail10radix_sort29DeviceRadixSortOnesweepKernelINS1_5radix10policy_hubIjjyE10Policy1000ELNS0_9SortOrderE0EjjyiiNS1_21identity_decomposer_tEEEvPT5_SB_PT3_PKSC_PT1_PKSG_PT2_PKSK_T4_iiT6_,@function
        .size           _ZN3cub18CUB_300001_SM_10006detail10radix_sort29DeviceRadixSortOnesweepKernelINS1_5radix10policy_hubIjjyE10Policy1000ELNS0_9SortOrderE0EjjyiiNS1_21identity_decomposer_tEEEvPT5_SB_PT3_PKSC_PT1_PKSG_PT2_PKSK_T4_iiT6_,(.L_x_449 - _ZN3cub18CUB_300001_SM_10006detail10radix_sort29DeviceRadixSortOnesweepKernelINS1_5radix10policy_hubIjjyE10Policy1000ELNS0_9SortOrderE0EjjyiiNS1_21identity_decomposer_tEEEvPT5_SB_PT3_PKSC_PT1_PKSG_PT2_PKSK_T4_iiT6_)
        .other          _ZN3cub18CUB_300001_SM_10006detail10radix_sort29DeviceRadixSortOnesweepKernelINS1_5radix10policy_hubIjjyE10Policy1000ELNS0_9SortOrderE0EjjyiiNS1_21identity_decomposer_tEEEvPT5_SB_PT3_PKSC_PT1_PKSG_PT2_PKSK_T4_iiT6_,@"STO_CUDA_ENTRY STV_DEFAULT"
_ZN3cub18CUB_300001_SM_10006detail10radix_sort29DeviceRadixSortOnesweepKernelINS1_5radix10policy_hubIjjyE10Policy1000ELNS0_9SortOrderE0EjjyiiNS1_21identity_decomposer_tEEEvPT5_SB_PT3_PKSC_PT1_PKSG_PT2_PKSK_T4_iiT6_:
.text._ZN3cub18CUB_300001_SM_10006detail10radix_sort29DeviceRadixSortOnesweepKernelINS1_5radix10policy_hubIjjyE10Policy1000ELNS0_9SortOrderE0EjjyiiNS1_21identity_decomposer_tEEEvPT5_SB_PT3_PKSC_PT1_PKSG_PT2_PKSK_T4_iiT6_:
[----:B------:R-:W0:Y:S01]  /*0000*/  LDC R1, c[0x0][0x37c] ;  /* 0x0000df00ff017b82 */ /* 0x000e220000000800 */
[----:B------:R-:W1:Y:S01]  /*0010*/  S2R R37, SR_TID.X ;  /* 0x0000000000257919 */ /* 0x000e620000002100 */
[----:B------:R-:W-:Y:S01]  /*0020*/  MOV R0, 0x400 ;  /* 0x0000040000007802 */ /* 0x000fe20000000f00 */
[----:B------:R-:W2:Y:S01]  /*0030*/  LDCU.64 UR8, c[0x0][0x358] ;  /* 0x00006b00ff0877ac */ /* 0x000ea20008000a00 */
[----:B------:R-:W-:Y:S01]  /*0040*/  BSSY.RECONVERGENT B0, `(.L_x_0) ;  /* 0x000000d000007945 */ /* 0x000fe20003800200 */
[----:B------:R-:W3:Y:S01]  /*0050*/  S2R R3, SR_CgaCtaId ;  /* 0x0000000000037919 */ /* 0x000ee20000008800 */
[----:B0-----:R-:W-:Y:S01]  /*0060*/  VIADD R1, R1, 0xfffffff8 ;  /* 0xfffffff801017836 */ /* 0x001fe20000000000 */
[----:B-1----:R-:W-:Y:S02]  /*0070*/  ISETP.NE.AND P0, PT, R37, RZ, PT ;  /* 0x000000ff2500720c */ /* 0x002fe40003f05270 */
[----:B---3--:R-:W-:-:S11]  /*0080*/  LEA R0, R3, R0, 0x18 ;  /* 0x0000000003007211 */ /* 0x008fd600078ec0ff */
[----:B--2---:R-:W-:Y:S05]  /*0090*/  @P0 BRA `(.L_x_1) ;  /* 0x00000000001c0947 */ /* 0x004fea0003800000 */
[----:B------:R-:W0:Y:S01]  /*00a0*/  LDC.64 R2, c[0x0][0x388] ;  /* 0x0000e200ff027b82 */ /* 0x000e220000000a00 */
[----:B------:R-:W-:-:S05]  /*00b0*/  IMAD.MOV.U32 R5, RZ, RZ, 0x1 ;  /* 0x00000001ff057424 */ /* 0x000fca00078e00ff */
[----:B0-----:R-:W2:Y:S02]  /*00c0*/  ATOMG.E.ADD.STRONG.GPU PT, R2, desc[UR8][R2.64], R5 ;  /* 0x80000005020279a8 */ /* 0x001ea400081ef108 */
[----:B------:R-:W0:Y:S01]  /*00d0*/  S2UR UR5, SR_CgaCtaId ;  /* 0x00000000000579c3 */ /* 0x000e220000008800 */
[----:B------:R-:W-:Y:S02]  /*00e0*/  UMOV UR4, 0x400 ;  /* 0x0000040000047882 */ /* 0x000fe40000000000 */
[----:B0-----:R-:W-:-:S09]  /*00f0*/  ULEA UR4, UR5, UR4, 0x18 ;  /* 0x0000000405047291 */ /* 0x001fd2000f8ec0ff */
[----:B--2---:R0:W-:Y:S03]  /*0100*/  STS [UR4+0x6600], R2 ;  /* 0x00660002ff007988 */ /* 0x0041e60008000804 */
.L_x_1:
[----:B------:R-:W-:Y:S05]  /*0110*/  BSYNC.RECONVERGENT B0 ;  /* 0x0000000000007941 */ /* 0x000fea0003800200 */
.L_x_0:
[----:B------:R-:W-:Y:S01]  /*0120*/  BAR.SYNC.DEFER_BLOCKING 0x0 ;  /* 0x0000000000007b1d */ /* 0x000fe20000010000 */
[----:B------:R-:W-:-:S05]  /*0130*/  SHF.R.U32.HI R21, RZ, 0x5, R37 ;  /* 0x00000005ff157819 */ /* 0x000fca0000011625 */
[----:B------:R-:W1:Y:S01]  /*0140*/  LDCU UR4, c[0x0][0x3c0] ;  /* 0x00007800ff0477ac */ /* 0x000e620008000800 */
[----:B------:R-:W2:Y:S01]  /*0150*/  S2R R26, SR_LANEID ;  /* 0x00000000001a7919 */ /* 0x000ea20000000000 */
[----:B0-----:R-:W0:Y:S02]  /*0160*/  LDS R2, [R0+0x6600] ;  /* 0x0066000000027984 */ /* 0x001e240000000800 */
[----:B0-----:R-:W-:-:S04]  /*0170*/  IMAD R4, R2, 0x1980, RZ ;  /* 0x0000198002047824 */ /* 0x001fc800078e02ff */
[----:B------:R-:W-:Y:S01]  /*0180*/  VIADD R63, R4, 0x1980 ;  /* 0x00001980043f7836 */ /* 0x000fe20000000000 */
[----:B------:R-:W-:-:S04]  /*0190*/  SHF.R.S32.HI R64, RZ, 0x1f, R4 ;  /* 0x0000001fff407819 */ /* 0x000fc80000011404 */
[----:B-1----:R-:W-:-:S13]  /*01a0*/  ISETP.GT.AND P0, PT, R63, UR4, PT ;  /* 0x000000043f007c0c */ /* 0x002fda000bf04270 */
[----:B--2---:R-:W-:Y:S05]  /*01b0*/  @P0 BRA `(.L_x_2) ;  /* 0x0000000000680947 */ /* 0x004fea0003800000 */
[----:B------:R-:W0:Y:S01]  /*01c0*/  LDCU.64 UR4, c[0x0][0x3a8] ;  /* 0x00007500ff0477ac */ /* 0x000e220008000a00 */
[C---:B------:R-:W-:Y:S02]  /*01d0*/  LOP3.LUT R3, R37.reuse, 0x1f, RZ, 0xc0, !PT ;  /* 0x0000001f25037812 */ /* 0x040fe400078ec0ff */
[----:B------:R-:W-:-:S05]  /*01e0*/  LOP3.LUT R6, R37, 0x3e0, RZ, 0xc0, !PT ;  /* 0x000003e025067812 */ /* 0x000fca00078ec0ff */
[----:B------:R-:W-:-:S05]  /*01f0*/  IMAD R3, R6, 0x11, R3 ;  /* 0x0000001106037824 */ /* 0x000fca00078e0203 */
[----:B------:R-:W-:-:S05]  /*0200*/  IADD3 R41, P0, PT, R4, R3, RZ ;  /* 0x0000000304297210 */ /* 0x000fca0007f1e0ff */
[----:B------:R-:W-:Y:S01]  /*0210*/  IMAD.X R64, RZ, RZ, R64, P0 ;  /* 0x000000ffff407224 */ /* 0x000fe200000e0640 */
[----:B0-----:R-:W-:-:S04]  /*0220*/  LEA R22, P0, R41, UR4, 0x2 ;  /* 0x0000000429167c11 */ /* 0x001fc8000f8010ff */
[----:B------:R-:W-:-:S05]  /*0230*/  LEA.HI.X R23, R41, UR5, R64, 0x2, P0 ;  /* 0x0000000529177c11 */ /* 0x000fca00080f1440 */
[----:B------:R0:W5:Y:S04]  /*0240*/  LDG.E R4, desc[UR8][R22.64] ;  /* 0x0000000816047981 */ /* 0x000168000c1e1900 */
        /* <DEDUP_REMOVED lines=15> */
[----:B------:R0:W5:Y:S01]  /*0340*/  LDG.E R20, desc[UR8][R22.64+0x800] ;  /* 0x0008000816147981 */ /* 0x000162000c1e1900 */
[----:B------:R-:W-:Y:S05]  /*0350*/  BRA `(.L_x_3) ;  /* 0x0000000400307947 */ /* 0x000fea0003800000 */
.L_x_2:
[C---:B------:R-:W-:Y:S01]  /*0360*/  LOP3.LUT R3, R37.reuse, 0x1f, RZ, 0xc0, !PT ;  /* 0x0000001f25037812 */ /* 0x040fe200078ec0ff */
[----:B------:R-:W0:Y:S01]  /*0370*/  LDCU.64 UR6, c[0x0][0x3a8] ;  /* 0x00007500ff0677ac */ /* 0x000e220008000a00 */
[----:B------:R-:W-:Y:S02]  /*0380*/  LOP3.LUT R6, R37, 0x3e0, RZ, 0xc0, !PT ;  /* 0x000003e025067812 */ /* 0x000fe400078ec0ff */
[----:B------:R-:W-:-:S03]  /*0390*/  IADD3 R14, PT, PT, -R4, UR4, RZ ;  /* 0x00000004040e7c10 */ /* 0x000fc6000fffe1ff */
[----:B------:R-:W-:-:S04]  /*03a0*/  IMAD R3, R6, 0x11, R3 ;  /* 0x0000001106037824 */ /* 0x000fc800078e0203 */
[C---:B------:R-:W-:Y:S01]  /*03b0*/  VIADD R5, R3.reuse, 0x20 ;  /* 0x0000002003057836 */ /* 0x040fe20000000000 */
[----:B------:R-:W-:Y:S01]  /*03c0*/  IADD3 R41, P0, PT, R4, R3, RZ ;  /* 0x0000000304297210 */ /* 0x000fe20007f1e0ff */
[C---:B------:R-:W-:Y:S01]  /*03d0*/  VIADD R7, R3.reuse, 0x40 ;  /* 0x0000004003077836 */ /* 0x040fe20000000000 */
[-C--:B------:R-:W-:Y:S01]  /*03e0*/  ISETP.GE.AND P2, PT, R3, R14.reuse, PT ;  /* 0x0000000e0300720c */ /* 0x080fe20003f46270 */
[----:B------:R-:W-:Y:S01]  /*03f0*/  IMAD.MOV.U32 R4, RZ, RZ, -0x1 ;  /* 0xffffffffff047424 */ /* 0x000fe200078e00ff */
[-C--:B------:R-:W-:Y:S01]  /*0400*/  ISETP.GE.AND P3, PT, R5, R14.reuse, PT ;  /* 0x0000000e0500720c */ /* 0x080fe20003f66270 */
[----:B------:R-:W-:Y:S01]  /*0410*/  VIADD R5, R3, 0x60 ;  /* 0x0000006003057836 */ /* 0x000fe20000000000 */
[-C--:B------:R-:W-:Y:S01]  /*0420*/  ISETP.GE.AND P4, PT, R7, R14.reuse, PT ;  /* 0x0000000e0700720c */ /* 0x080fe20003f86270 */
[----:B------:R-:W-:Y:S01]  /*0430*/  IMAD.X R64, RZ, RZ, R64, P0 ;  /* 0x000000ffff407224 */ /* 0x000fe200000e0640 */
[----:B0-----:R-:W-:Y:S01]  /*0440*/  LEA R22, P0, R41, UR6, 0x2 ;  /* 0x0000000629167c11 */ /* 0x001fe2000f8010ff */
[----:B------:R-:W-:Y:S01]  /*0450*/  VIADD R7, R3, 0x80 ;  /* 0x0000008003077836 */ /* 0x000fe20000000000 */
[-C--:B------:R-:W-:Y:S01]  /*0460*/  ISETP.GE.AND P5, PT, R5, R14.reuse, PT ;  /* 0x0000000e0500720c */ /* 0x080fe20003fa6270 */
[----:B------:R-:W-:Y:S01]  /*0470*/  VIADD R5, R3, 0xa0 ;  /* 0x000000a003057836 */ /* 0x000fe20000000000 */
[----:B------:R-:W-:Y:S01]  /*0480*/  LEA.HI.X R23, R41, UR7, R64, 0x2, P0 ;  /* 0x0000000729177c11 */ /* 0x000fe200080f1440 */
[----:B------:R-:W-:Y:S01]  /*0490*/  IMAD.MOV.U32 R6, RZ, RZ, -0x1 ;  /* 0xffffffffff067424 */ /* 0x000fe200078e00ff */
[-C--:B------:R-:W-:Y:S01]  /*04a0*/  ISETP.GE.AND P6, PT, R7, R14.reuse, PT ;  /* 0x0000000e0700720c */ /* 0x080fe20003fc6270 */
[----:B------:R-:W-:Y:S01]  /*04b0*/  VIADD R7, R3, 0xc0 ;  /* 0x000000c003077836 */ /* 0x000fe20000000000 */
[-C--:B------:R-:W-:Y:S01]  /*04c0*/  ISETP.GE.AND P0, PT, R5, R14.reuse, PT ;  /* 0x0000000e0500720c */ /* 0x080fe20003f06270 */
[C---:B------:R-:W-:Y:S01]  /*04d0*/  VIADD R5, R3.reuse, 0xe0 ;  /* 0x000000e003057836 */ /* 0x040fe20000000000 */
[----:B------:R1:W5:Y:S01]  /*04e0*/  @!P2 LDG.E R4, desc[UR8][R22.64] ;  /* 0x000000081604a981 */ /* 0x000362000c1e1900 */
[----:B------:R-:W-:Y:S01]  /*04f0*/  VIADD R11, R3, 0x120 ;  /* 0x00000120030b7836 */ /* 0x000fe20000000000 */
[----:B------:R-:W-:-:S02]  /*0500*/  ISETP.GE.AND P1, PT, R7, R14, PT ;  /* 0x0000000e0700720c */ /* 0x000fc40003f26270 */
[-C--:B------:R-:W-:Y:S01]  /*0510*/  ISETP.GE.AND P2, PT, R5, R14.reuse, PT ;  /* 0x0000000e0500720c */ /* 0x080fe20003f46270 */
[----:B------:R-:W-:Y:S01]  /*0520*/  IMAD.MOV.U32 R5, RZ, RZ, -0x1 ;  /* 0xffffffffff057424 */ /* 0x000fe200078e00ff */
[----:B------:R1:W5:Y:S01]  /*0530*/  @!P4 LDG.E R6, desc[UR8][R22.64+0x100] ;  /* 0x000100081606c981 */ /* 0x000362000c1e1900 */
[----:B------:R-:W-:Y:S01]  /*0540*/  VIADD R9, R3, 0x100 ;  /* 0x0000010003097836 */ /* 0x000fe20000000000 */
[-C--:B------:R-:W-:Y:S01]  /*0550*/  ISETP.GE.AND P4, PT, R11, R14.reuse, PT ;  /* 0x0000000e0b00720c */ /* 0x080fe20003f86270 */
[----:B------:R-:W-:Y:S02]  /*0560*/  IMAD.MOV.U32 R8, RZ, RZ, -0x1 ;  /* 0xffffffffff087424 */ /* 0x000fe400078e00ff */
[----:B------:R-:W-:Y:S01]  /*0570*/  VIADD R11, R3, 0x160 ;  /* 0x00000160030b7836 */ /* 0x000fe20000000000 */
[----:B------:R1:W5:Y:S01]  /*0580*/  @!P3 LDG.E R5, desc[UR8][R22.64+0x80] ;  /* 0x000080081605b981 */ /* 0x000362000c1e1900 */
[----:B------:R-:W-:Y:S01]  /*0590*/  IMAD.MOV.U32 R7, RZ, RZ, -0x1 ;  /* 0xffffffffff077424 */ /* 0x000fe200078e00ff */
[-C--:B------:R-:W-:Y:S01]  /*05a0*/  ISETP.GE.AND P3, PT, R9, R14.reuse, PT ;  /* 0x0000000e0900720c */ /* 0x080fe20003f66270 */
[----:B------:R-:W-:Y:S01]  /*05b0*/  VIADD R9, R3, 0x140 ;  /* 0x0000014003097836 */ /* 0x000fe20000000000 */
[----:B------:R1:W5:Y:S01]  /*05c0*/  @!P6 LDG.E R8, desc[UR8][R22.64+0x200] ;  /* 0x000200081608e981 */ /* 0x000362000c1e1900 */
[----:B------:R-:W-:Y:S01]  /*05d0*/  IMAD.MOV.U32 R10, RZ, RZ, -0x1 ;  /* 0xffffffffff0a7424 */ /* 0x000fe200078e00ff */
[-C--:B------:R-:W-:Y:S01]  /*05e0*/  ISETP.GE.AND P6, PT, R11, R14.reuse, PT ;  /* 0x0000000e0b00720c */ /* 0x080fe20003fc6270 */
[----:B------:R-:W-:Y:S01]  /*05f0*/  VIADD R11, R3, 0x1a0 ;  /* 0x000001a0030b7836 */ /* 0x000fe20000000000 */
[----:B------:R1:W5:Y:S01]  /*0600*/  @!P5 LDG.E R7, desc[UR8][R22.64+0x180] ;  /* 0x000180081607d981 */ /* 0x000362000c1e1900 */
[----:B------:R-:W-:Y:S01]  /*0610*/  ISETP.GE.AND P5, PT, R9, R14, PT ;  /* 0x0000000e0900720c */ /* 0x000fe20003fa6270 */
[----:B------:R-:W-:-:S02]  /*0620*/  IMAD.MOV.U32 R9, RZ, RZ, -0x1 ;  /* 0xffffffffff097424 */ /* 0x000fc400078e00ff */
[----:B------:R1:W5:Y:S01]  /*0630*/  @!P1 LDG.E R10, desc[UR8][R22.64+0x300] ;  /* 0x00030008160a9981 */ /* 0x000362000c1e1900 */
[-C--:B------:R-:W-:Y:S01]  /*0640*/  ISETP.GE.AND P1, PT, R11, R14.reuse, PT ;  /* 0x0000000e0b00720c */ /* 0x080fe20003f26270 */
[C---:B------:R-:W-:Y:S02]  /*0650*/  VIADD R13, R3.reuse, 0x180 ;  /* 0x00000180030d7836 */ /* 0x040fe40000000000 */
[----:B------:R-:W-:Y:S01]  /*0660*/  IMAD.MOV.U32 R11, RZ, RZ, -0x1 ;  /* 0xffffffffff0b7424 */ /* 0x000fe200078e00ff */
[----:B------:R1:W5:Y:S01]  /*0670*/  @!P0 LDG.E R9, desc[UR8][R22.64+0x280] ;  /* 0x0002800816098981 */ /* 0x000362000c1e1900 */
[----:B------:R-:W-:Y:S01]  /*0680*/  VIADD R15, R3, 0x1c0 ;  /* 0x000001c0030f7836 */ /* 0x000fe20000000000 */
[-C--:B------:R-:W-:Y:S01]  /*0690*/  ISETP.GE.AND P0, PT, R13, R14.reuse, PT ;  /* 0x0000000e0d00720c */ /* 0x080fe20003f06270 */
[----:B------:R-:W-:Y:S02]  /*06a0*/  IMAD.MOV.U32 R12, RZ, RZ, -0x1 ;  /* 0xffffffffff0c7424 */ /* 0x000fe400078e00ff */
[----:B------:R-:W-:Y:S01]  /*06b0*/  IMAD.MOV.U32 R13, RZ, RZ, -0x1 ;  /* 0xffffffffff0d7424 */ /* 0x000fe200078e00ff */
[----:B------:R1:W5:Y:S01]  /*06c0*/  @!P2 LDG.E R11, desc[UR8][R22.64+0x380] ;  /* 0x00038008160ba981 */ /* 0x000362000c1e1900 */
[----:B------:R-:W-:Y:S01]  /*06d0*/  ISETP.GE.AND P2, PT, R15, R14, PT ;  /* 0x0000000e0f00720c */ /* 0x000fe20003f46270 */
[----:B------:R-:W-:-:S02]  /*06e0*/  VIADD R17, R3, 0x1e0 ;  /* 0x000001e003117836 */ /* 0x000fc40000000000 */
[----:B------:R-:W-:Y:S01]  /*06f0*/  VIADD R15, R3, 0x200 ;  /* 0x00000200030f7836 */ /* 0x000fe20000000000 */
[----:B------:R1:W5:Y:S02]  /*0700*/  @!P3 LDG.E R12, desc[UR8][R22.64+0x400] ;  /* 0x00040008160cb981 */ /* 0x000364000c1e1900 */
[-C--:B------:R-:W-:Y:S02]  /*0710*/  ISETP.GE.AND P3, PT, R17, R14.reuse, PT ;  /* 0x0000000e1100720c */ /* 0x080fe40003f66270 */
[----:B------:R1:W5:Y:S01]  /*0720*/  @!P4 LDG.E R13, desc[UR8][R22.64+0x480] ;  /* 0x00048008160dc981 */ /* 0x000362000c1e1900 */
[----:B------:R-:W-:Y:S01]  /*0730*/  ISETP.GE.AND P4, PT, R15, R14, PT ;  /* 0x0000000e0f00720c */ /* 0x000fe20003f86270 */
[----:B------:R-:W-:Y:S02]  /*0740*/  IMAD.MOV.U32 R14, RZ, RZ, -0x1 ;  /* 0xffffffffff0e7424 */ /* 0x000fe400078e00ff */
[----:B------:R-:W-:Y:S02]  /*0750*/  IMAD.MOV.U32 R15, RZ, RZ, -0x1 ;  /* 0xffffffffff0f7424 */ /* 0x000fe400078e00ff */
[----:B------:R-:W-:-:S02]  /*0760*/  IMAD.MOV.U32 R16, RZ, RZ, -0x1 ;  /* 0xffffffffff107424 */ /* 0x000fc400078e00ff */
[----:B------:R-:W-:Y:S01]  /*0770*/  IMAD.MOV.U32 R17, RZ, RZ, -0x1 ;  /* 0xffffffffff117424 */ /* 0x000fe200078e00ff */
[----:B------:R1:W5:Y:S01]  /*0780*/  @!P5 LDG.E R14, desc[UR8][R22.64+0x500] ;  /* 0x00050008160ed981 */ /* 0x000362000c1e1900 */
[----:B------:R-:W-:Y:S02]  /*0790*/  IMAD.MOV.U32 R18, RZ, RZ, -0x1 ;  /* 0xffffffffff127424 */ /* 0x000fe400078e00ff */
[----:B------:R-:W-:Y:S01]  /*07a0*/  IMAD.MOV.U32 R19, RZ, RZ, -0x1 ;  /* 0xffffffffff137424 */ /* 0x000fe200078e00ff */
[----:B------:R1:W5:Y:S01]  /*07b0*/  @!P6 LDG.E R15, desc[UR8][R22.64+0x580] ;  /* 0x00058008160fe981 */ /* 0x000362000c1e1900 */
[----:B------:R-:W-:-:S03]  /*07c0*/  IMAD.MOV.U32 R20, RZ, RZ, -0x1 ;  /* 0xffffffffff147424 */ /* 0x000fc600078e00ff */
[----:B------:R1:W5:Y:S04]  /*07d0*/  @!P0 LDG.E R16, desc[UR8][R22.64+0x600] ;  /* 0x0006000816108981 */ /* 0x000368000c1e1900 */
[----:B------:R1:W5:Y:S04]  /*07e0*/  @!P1 LDG.E R17, desc[UR8][R22.64+0x680] ;  /* 0x0006800816119981 */ /* 0x000368000c1e1900 */
[----:B------:R1:W5:Y:S04]  /*07f0*/  @!P2 LDG.E R18, desc[UR8][R22.64+0x700] ;  /* 0x000700081612a981 */ /* 0x000368000c1e1900 */
[----:B------:R1:W5:Y:S04]  /*0800*/  @!P3 LDG.E R19, desc[UR8][R22.64+0x780] ;  /* 0x000780081613b981 */ /* 0x000368000c1e1900 */
[----:B------:R1:W5:Y:S02]  /*0810*/  @!P4 LDG.E R20, desc[UR8][R22.64+0x800] ;  /* 0x000800081614c981 */ /* 0x000364000c1e1900 */
.L_x_3:
[----:B01----:R-:W-:Y:S01]  /*0820*/  VIMNMX R22, PT, PT, R26, 0xe0, !PT ;  /* 0x000000e01a167848 */ /* 0x003fe20007fe0100 */
[----:B------:R-:W0:Y:S01]  /*0830*/  LDCU UR4, c[0x0][0x3c8] ;  /* 0x00007900ff0477ac */ /* 0x000e220008000800 */
[----:B------:R-:W-:Y:S01]  /*0840*/  BSSY.RECONVERGENT B0, `(.L_x_4) ;  /* 0x0000025000007945 */ /* 0x000fe20003800200 */
[----:B------:R-:W-:Y:S01]  /*0850*/  IMAD.SHL.U32 R21, R21, 0x400, RZ ;  /* 0x0000040015157824 */ /* 0x000fe200078e00ff */
[--C-:B------:R-:W-:Y:S01]  /*0860*/  IADD3 R22, PT, PT, R22, 0x1f, -R26.reuse ;  /* 0x0000001f16167810 */ /* 0x100fe20007ffe81a */
[----:B------:R-:W-:Y:S01]  /*0870*/  UMOV UR5, 0xffffffff ;  /* 0xffffffff00057882 */ /* 0x000fe20000000000 */
[----:B------:R-:W-:Y:S02]  /*0880*/  IMAD.MOV.U32 R25, RZ, RZ, R26 ;  /* 0x000000ffff197224 */ /* 0x000fe400078e001a */
[C---:B------:R-:W-:Y:S02]  /*0890*/  ISETP.GE.U32.AND P0, PT, R22.reuse, 0x1e0, PT ;  /* 0x000001e01600780c */ /* 0x040fe40003f06070 */
[----:B------:R-:W-:-:S04]  /*08a0*/  LEA.HI R23, R22, 0x1, RZ, 0x1b ;  /* 0x0000000116177811 */ /* 0x000fc800078fd8ff */
[----:B------:R-:W-:-:S04]  /*08b0*/  LOP3.LUT R24, R23, 0xf, RZ, 0xc0, !PT ;  /* 0x0000000f17187812 */ /* 0x000fc800078ec0ff */
[----:B------:R-:W-:Y:S01]  /*08c0*/  ISETP.NE.AND P1, PT, R24, RZ, PT ;  /* 0x000000ff1800720c */ /* 0x000fe20003f25270 */
[----:B0-----:R-:W-:Y:S02]  /*08d0*/  USHF.L.U32 UR4, UR5, UR4, URZ ;  /* 0x0000000405047299 */ /* 0x001fe400080006ff */
[----:B------:R-:W-:Y:S10]  /*08e0*/  @!P0 BRA `(.L_x_5) ;  /* 0x0000000000688947 */ /* 0x000ff40003800000 */
[----:B------:R-:W-:Y:S01]  /*08f0*/  IMAD R27, R26, 0x4, R21 ;  /* 0x000000041a1b7824 */ /* 0x000fe200078e0215 */
[----:B------:R-:W-:Y:S01]  /*0900*/  LOP3.LUT R22, R23, 0xffffff0, RZ, 0xc0, !PT ;  /* 0x0ffffff017167812 */ /* 0x000fe200078ec0ff */
[----:B------:R-:W-:-:S03]  /*0910*/  IMAD.MOV.U32 R25, RZ, RZ, R26 ;  /* 0x000000ffff197224 */ /* 0x000fc600078e001a */
[----:B------:R-:W-:Y:S01]  /*0920*/  IADD3 R27, PT, PT, R27, 0x400, R0 ;  /* 0x000004001b1b7810 */ /* 0x000fe20007ffe000 */
[----:B------:R-:W-:-:S07]  /*0930*/  IMAD.MOV R22, RZ, RZ, -R22 ;  /* 0x000000ffff167224 */ /* 0x000fce00078e0a16 */
.L_x_6:
[----:B------:R-:W-:Y:S01]  /*0940*/  VIADD R22, R22, 0x10 ;  /* 0x0000001016167836 */ /* 0x000fe20000000000 */
[----:B------:R-:W-:Y:S01]  /*0950*/  STS [R27+-0x400], RZ ;  /* 0xfffc00ff1b007388 */ /* 0x000fe20000000800 */
[----:B------:R-:W-:-:S03]  /*0960*/  VIADD R25, R25, 0x200 ;  /* 0x0000020019197836 */ /* 0x000fc60000000000 */
[----:B------:R-:W-:Y:S01]  /*0970*/  ISETP.NE.AND P0, PT, R22, RZ, PT ;  /* 0x000000ff1600720c */ /* 0x000fe20003f05270 */
[----:B------:R-:W-:Y:S04]  /*0980*/  STS [R27+-0x380], RZ ;  /* 0xfffc80ff1b007388 */ /* 0x000fe80000000800 */
[----:B------:R-:W-:Y:S04]  /*0990*/  STS [R27+-0x300], RZ ;  /* 0xfffd00ff1b007388 */ /* 0x000fe80000000800 */
[----:B------:R-:W-:Y:S04]  /*09a0*/  STS [R27+-0x280], RZ ;  /* 0xfffd80ff1b007388 */ /* 0x000fe80000000800 */
[----:B------:R-:W-:Y:S04]  /*09b0*/  STS [R27+-0x200], RZ ;  /* 0xfffe00ff1b007388 */ /* 0x000fe80000000800 */
[----:B------:R-:W-:Y:S04]  /*09c0*/  STS [R27+-0x180], RZ ;  /* 0xfffe80ff1b007388 */ /* 0x000fe80000000800 */
[----:B------:R-:W-:Y:S04]  /*09d0*/  STS [R27+-0x100], RZ ;  /* 0xffff00ff1b007388 */ /* 0x000fe80000000800 */
[----:B------:R-:W-:Y:S04]  /*09e0*/  STS [R27+-0x80], RZ ;  /* 0xffff80ff1b007388 */ /* 0x000fe80000000800 */
[----:B------:R-:W-:Y:S04]  /*09f0*/  STS [R27], RZ ;  /* 0x000000ff1b007388 */ /* 0x000fe80000000800 */
[----:B------:R-:W-:Y:S04]  /*0a00*/  STS [R27+0x80], RZ ;  /* 0x000080ff1b007388 */ /* 0x000fe80000000800 */
[----:B------:R-:W-:Y:S04]  /*0a10*/  STS [R27+0x100], RZ ;  /* 0x000100ff1b007388 */ /* 0x000fe80000000800 */
[----:B------:R-:W-:Y:S04]  /*0a20*/  STS [R27+0x180], RZ ;  /* 0x000180ff1b007388 */ /* 0x000fe80000000800 */
[----:B------:R-:W-:Y:S04]  /*0a30*/  STS [R27+0x200], RZ ;  /* 0x000200ff1b007388 */ /* 0x000fe80000000800 */
[----:B------:R-:W-:Y:S04]  /*0a40*/  STS [R27+0x280], RZ ;  /* 0x000280ff1b007388 */ /* 0x000fe80000000800 */
[----:B------:R-:W-:Y:S04]  /*0a50*/  STS [R27+0x300], RZ ;  /* 0x000300ff1b007388 */ /* 0x000fe80000000800 */
[----:B------:R0:W-:Y:S02]  /*0a60*/  STS [R27+0x380], RZ ;  /* 0x000380ff1b007388 */ /* 0x0001e40000000800 */
[----:B0-----:R-:W-:Y:S01]  /*0a70*/  VIADD R27, R27, 0x800 ;  /* 0x000008001b1b7836 */ /* 0x001fe20000000000 */
[----:B------:R-:W-:Y:S06]  /*0a80*/  @P0 BRA `(.L_x_6) ;  /* 0xfffffffc00ac0947 */ /* 0x000fec000383ffff */
.L_x_5:
[----:B------:R-:W-:Y:S05]  /*0a90*/  BSYNC.RECONVERGENT B0 ;  /* 0x0000000000007941 */ /* 0x000fea0003800200 */
.L_x_4:
[----:B------:R-:W-:Y:S01]  /*0aa0*/  BSSY.RECONVERGENT B0, `(.L_x_7) ;  /* 0x0000026000007945 */ /* 0x000fe20003800200 */
[----:B------:R-:W-:-:S03]  /*0ab0*/  IMAD.IADD R22, R0, 0x1, R21 ;  /* 0x0000000100167824 */ /* 0x000fc600078e0215 */
[----:B------:R-:W-:Y:S05]  /*0ac0*/  @!P1 BRA `(.L_x_8) ;  /* 0x00000000008c9947 */ /* 0x000fea0003800000 */
[----:B------:R-:W-:Y:S01]  /*0ad0*/  ISETP.GE.U32.AND P0, PT, R24, 0x8, PT ;  /* 0x000000081800780c */ /* 0x000fe20003f06070 */
[----:B------:R-:W-:Y:S01]  /*0ae0*/  BSSY.RECONVERGENT B1, `(.L_x_9) ;  /* 0x000000e000017945 */ /* 0x000fe20003800200 */
[----:B------:R-:W-:-:S04]  /*0af0*/  LOP3.LUT R26, R23, 0x7, RZ, 0xc0, !PT ;  /* 0x00000007171a7812 */ /* 0x000fc800078ec0ff */
[----:B------:R-:W-:-:S07]  /*0b00*/  ISETP.NE.AND P1, PT, R26, RZ, PT ;  /* 0x000000ff1a00720c */ /* 0x000fce0003f25270 */
[----:B------:R-:W-:Y:S06]  /*0b10*/  @!P0 BRA `(.L_x_10) ;  /* 0x0000000000288947 */ /* 0x000fec0003800000 */
[C---:B------:R-:W-:Y:S02]  /*0b20*/  IMAD R24, R25.reuse, 0x4, R22 ;  /* 0x0000000419187824 */ /* 0x040fe400078e0216 */
[----:B------:R-:W-:-:S03]  /*0b30*/  VIADD R25, R25, 0x100 ;  /* 0x0000010019197836 */ /* 0x000fc60000000000 */
[----:B------:R0:W-:Y:S04]  /*0b40*/  STS [R24], RZ ;  /* 0x000000ff18007388 */ /* 0x0001e80000000800 */
[----:B------:R0:W-:Y:S04]  /*0b50*/  STS [R24+0x80], RZ ;  /* 0x000080ff18007388 */ /* 0x0001e80000000800 */
[----:B------:R0:W-:Y:S04]  /*0b60*/  STS [R24+0x100], RZ ;  /* 0x000100ff18007388 */ /* 0x0001e80000000800 */
[----:B------:R0:W-:Y:S04]  /*0b70*/  STS [R24+0x180], RZ ;  /* 0x000180ff18007388 */ /* 0x0001e80000000800 */
[----:B------:R0:W-:Y:S04]  /*0b80*/  STS [R24+0x200], RZ ;  /* 0x000200ff18007388 */ /* 0x0001e80000000800 */
[----:B------:R0:W-:Y:S04]  /*0b90*/  STS [R24+0x280], RZ ;  /* 0x000280ff18007388 */ /* 0x0001e80000000800 */
[----:B------:R0:W-:Y:S04]  /*0ba0*/  STS [R24+0x300], RZ ;  /* 0x000300ff18007388 */ /* 0x0001e80000000800 */
[----:B------:R0:W-:Y:S02]  /*0bb0*/  STS [R24+0x380], RZ ;  /* 0x000380ff18007388 */ /* 0x0001e40000000800 */
.L_x_10:
[----:B------:R-:W-:Y:S05]  /*0bc0*/  BSYNC.RECONVERGENT B1 ;  /* 0x0000000000017941 */ /* 0x000fea0003800200 */
.L_x_9:
[----:B------:R-:W-:Y:S05]  /*0bd0*/  @!P1 BRA `(.L_x_8) ;  /* 0x0000000000489947 */ /* 0x000fea0003800000 */
[----:B------:R-:W-:Y:S02]  /*0be0*/  ISETP.GE.U32.AND P0, PT, R26, 0x4, PT ;  /* 0x000000041a00780c */ /* 0x000fe40003f06070 */
[----:B------:R-:W-:-:S04]  /*0bf0*/  LOP3.LUT R23, R23, 0x3, RZ, 0xc0, !PT ;  /* 0x0000000317177812 */ /* 0x000fc800078ec0ff */
[----:B------:R-:W-:-:S07]  /*0c00*/  ISETP.NE.AND P1, PT, R23, RZ, PT ;  /* 0x000000ff1700720c */ /* 0x000fce0003f25270 */
[C---:B------:R-:W-:Y:S02]  /*0c10*/  @P0 IMAD R22, R25.reuse, 0x4, R22 ;  /* 0x0000000419160824 */ /* 0x040fe400078e0216 */
[----:B------:R-:W-:-:S03]  /*0c20*/  @P0 VIADD R25, R25, 0x80 ;  /* 0x0000008019190836 */ /* 0x000fc60000000000 */
[----:B------:R1:W-:Y:S04]  /*0c30*/  @P0 STS [R22], RZ ;  /* 0x000000ff16000388 */ /* 0x0003e80000000800 */
[----:B------:R1:W-:Y:S04]  /*0c40*/  @P0 STS [R22+0x80], RZ ;  /* 0x000080ff16000388 */ /* 0x0003e80000000800 */
[----:B------:R1:W-:Y:S04]  /*0c50*/  @P0 STS [R22+0x100], RZ ;  /* 0x000100ff16000388 */ /* 0x0003e80000000800 */
[----:B------:R1:W-:Y:S01]  /*0c60*/  @P0 STS [R22+0x180], RZ ;  /* 0x000180ff16000388 */ /* 0x0003e20000000800 */
[----:B------:R-:W-:Y:S05]  /*0c70*/  @!P1 BRA `(.L_x_8) ;  /* 0x0000000000209947 */ /* 0x000fea0003800000 */
[----:B------:R-:W-:Y:S02]  /*0c80*/  IMAD R21, R25, 0x4, R21 ;  /* 0x0000000419157824 */ /* 0x000fe400078e0215 */
[----:B------:R-:W-:Y:S02]  /*0c90*/  IMAD.MOV R23, RZ, RZ, -R23 ;  /* 0x000000ffff177224 */ /* 0x000fe400078e0a17 */
[----:B------:R-:W-:-:S07]  /*0ca0*/  IMAD.IADD R21, R0, 0x1, R21 ;  /* 0x0000000100157824 */ /* 0x000fce00078e0215 */
.L_x_11:
[----:B------:R-:W-:Y:S01]  /*0cb0*/  VIADD R23, R23, 0x1 ;  /* 0x0000000117177836 */ /* 0x000fe20000000000 */
[----:B------:R2:W-:Y:S04]  /*0cc0*/  STS [R21], RZ ;  /* 0x000000ff15007388 */ /* 0x0005e80000000800 */
[----:B------:R-:W-:Y:S01]  /*0cd0*/  ISETP.NE.AND P0, PT, R23, RZ, PT ;  /* 0x000000ff1700720c */ /* 0x000fe20003f05270 */
[----:B--2---:R-:W-:-:S12]  /*0ce0*/  VIADD R21, R21, 0x80 ;  /* 0x0000008015157836 */ /* 0x004fd80000000000 */
[----:B------:R-:W-:Y:S05]  /*0cf0*/  @P0 BRA `(.L_x_11) ;  /* 0xfffffffc00ec0947 */ /* 0x000fea000383ffff */
.L_x_8:
[----:B------:R-:W-:Y:S05]  /*0d00*/  BSYNC.RECONVERGENT B0 ;  /* 0x0000000000007941 */ /* 0x000fea0003800200 */
.L_x_7:
[----:B------:R-:W2:Y:S01]  /*0d10*/  LDCU UR5, c[0x0][0x3c4] ;  /* 0x00007880ff0577ac */ /* 0x000ea20008000800 */
[C---:B------:R-:W-:Y:S01]  /*0d20*/  ISETP.GT.U32.AND P2, PT, R37.reuse, 0xff, PT ;  /* 0x000000ff2500780c */ /* 0x040fe20003f44070 */
[C---:B------:R-:W-:Y:S01]  /*0d30*/  IMAD.SHL.U32 R23, R37.reuse, 0x20, RZ ;  /* 0x0000002025177824 */ /* 0x040fe200078e00ff */
[----:B------:R-:W3:Y:S01]  /*0d40*/  LDC.64 R38, c[0x0][0x380] ;  /* 0x0000e000ff267b82 */ /* 0x000ee20000000a00 */
[----:B------:R-:W-:Y:S01]  /*0d50*/  BSSY.RECONVERGENT B0, `(.L_x_12) ;  /* 0x0000071000007945 */ /* 0x000fe20003800200 */
[----:B0-----:R-:W-:Y:S01]  /*0d60*/  P2R R24, PR, RZ, 0x4 ;  /* 0x00000004ff187803 */ /* 0x001fe20000000000 */
[----:B------:R-:W-:Y:S01]  /*0d70*/  IMAD R21, R37, 0x4, R0 ;  /* 0x0000000425157824 */ /* 0x000fe200078e0200 */
[----:B------:R-:W-:Y:S01]  /*0d80*/  LOP3.LUT R25, R23, 0x7c00, RZ, 0xc0, !PT ;  /* 0x00007c0017197812 */ /* 0x000fe200078ec0ff */
[----:B-1----:R-:W-:Y:S02]  /*0d90*/  IMAD.MOV.U32 R22, RZ, RZ, RZ ;  /* 0x000000ffff167224 */ /* 0x002fe400078e00ff */
[----:B------:R0:W-:Y:S02]  /*0da0*/  STL [R1], R24 ;  /* 0x0000001801007387 */ /* 0x0001e40000100800 */
[----:B------:R-:W-:Y:S01]  /*0db0*/  IMAD.IADD R62, R0, 0x1, R25 ;  /* 0x00000001003e7824 */ /* 0x000fe200078e0219 */
[----:B--2--5:R-:W-:-:S02]  /*0dc0*/  SHF.R.U32.HI R23, RZ, UR5, R4 ;  /* 0x00000005ff177c19 */ /* 0x024fc40008011604 */
[----:B0-----:R-:W-:Y:S02]  /*0dd0*/  SHF.R.U32.HI R24, RZ, UR5, R5 ;  /* 0x00000005ff187c19 */ /* 0x001fe40008011605 */
[----:B------:R-:W-:Y:S02]  /*0de0*/  SHF.R.U32.HI R26, RZ, UR5, R6 ;  /* 0x00000005ff1a7c19 */ /* 0x000fe40008011606 */
[----:B------:R-:W-:Y:S02]  /*0df0*/  SHF.R.U32.HI R27, RZ, UR5, R7 ;  /* 0x00000005ff1b7c19 */ /* 0x000fe40008011607 */
[----:B------:R-:W-:Y:S02]  /*0e00*/  SHF.R.U32.HI R28, RZ, UR5, R8 ;  /* 0x00000005ff1c7c19 */ /* 0x000fe40008011608 */
[----:B------:R-:W-:Y:S02]  /*0e10*/  LOP3.LUT R23, R23, UR4, RZ, 0x30, !PT ;  /* 0x0000000417177c12 */ /* 0x000fe4000f8e30ff */
[----:B------:R-:W-:-:S02]  /*0e20*/  SHF.R.U32.HI R29, RZ, UR5, R9 ;  /* 0x00000005ff1d7c19 */ /* 0x000fc40008011609 */
[----:B------:R-:W-:Y:S01]  /*0e30*/  LOP3.LUT R24, R24, UR4, RZ, 0x30, !PT ;  /* 0x0000000418187c12 */ /* 0x000fe2000f8e30ff */
[----:B------:R-:W-:Y:S01]  /*0e40*/  IMAD R46, R23, 0x4, R62 ;  /* 0x00000004172e7824 */ /* 0x000fe200078e023e */
[----:B------:R-:W-:Y:S01]  /*0e50*/  SHF.R.U32.HI R30, RZ, UR5, R10 ;  /* 0x00000005ff1e7c19 */ /* 0x000fe2000801160a */
[----:B------:R-:W-:Y:S01]  /*0e60*/  NOP ;  /* 0x0000000000007918 */ /* 0x000fe20000000000 */
[----:B------:R-:W-:Y:S01]  /*0e70*/  LOP3.LUT R25, R26, UR4, RZ, 0x30, !PT ;  /* 0x000000041a197c12 */ /* 0x000fe2000f8e30ff */
[--C-:B------:R-:W-:Y:S01]  /*0e80*/  IMAD R47, R24, 0x4, R62.reuse ;  /* 0x00000004182f7824 */ /* 0x100fe200078e023e */
[----:B------:R-:W-:Y:S01]  /*0e90*/  SHF.R.U32.HI R31, RZ, UR5, R11 ;  /* 0x00000005ff1f7c19 */ /* 0x000fe2000801160b */
[----:B------:R0:W-:Y:S01]  /*0ea0*/  ATOMS.POPC.INC.32 RZ, [R46+URZ] ;  /* 0x000000002eff7f8c */ /* 0x0001e2000d8000ff */
[----:B------:R-:W-:Y:S01]  /*0eb0*/  LOP3.LUT R26, R27, UR4, RZ, 0x30, !PT ;  /* 0x000000041b1a7c12 */ /* 0x000fe2000f8e30ff */
[----:B------:R-:W-:Y:S01]  /*0ec0*/  IMAD R48, R25, 0x4, R62 ;  /* 0x0000000419307824 */ /* 0x000fe200078e023e */
[----:B------:R-:W-:Y:S01]  /*0ed0*/  SHF.R.U32.HI R32, RZ, UR5, R12 ;  /* 0x00000005ff207c19 */ /* 0x000fe2000801160c */
[----:B------:R0:W-:Y:S01]  /*0ee0*/  ATOMS.POPC.INC.32 RZ, [R47+URZ] ;  /* 0x000000002fff7f8c */ /* 0x0001e2000d8000ff */
        /* <DEDUP_REMOVED lines=34> */
[----:B------:R-:W-:Y:S01]  /*1110*/  LOP3.LUT R42, R42, UR4, RZ, 0x30, !PT ;  /* 0x000000042a2a7c12 */ /* 0x000fe2000f8e30ff */
[----:B------:R0:W-:Y:S01]  /*1120*/  ATOMS.POPC.INC.32 RZ, [R56+URZ] ;  /* 0x0000000038ff7f8c */ /* 0x0001e2000d8000ff */
[----:B------:R-:W-:Y:S01]  /*1130*/  LOP3.LUT R43, R43, UR4, RZ, 0x30, !PT ;  /* 0x000000042b2b7c12 */ /* 0x000fe2000f8e30ff */
[--C-:B------:R-:W-:Y:S01]  /*1140*/  IMAD R58, R35, 0x4, R62.reuse ;  /* 0x00000004233a7824 */ /* 0x100fe200078e023e */
[----:B------:R-:W-:Y:S01]  /*1150*/  LOP3.LUT R44, R44, UR4, RZ, 0x30, !PT ;  /* 0x000000042c2c7c12 */ /* 0x000fe2000f8e30ff */
[--C-:B------:R-:W-:Y:S01]  /*1160*/  IMAD R59, R42, 0x4, R62.reuse ;  /* 0x000000042a3b7824 */ /* 0x100fe200078e023e */
[----:B------:R-:W-:Y:S01]  /*1170*/  LOP3.LUT R45, R45, UR4, RZ, 0x30, !PT ;  /* 0x000000042d2d7c12 */ /* 0x000fe2000f8e30ff */
[--C-:B------:R-:W-:Y:S01]  /*1180*/  IMAD R60, R43, 0x4, R62.reuse ;  /* 0x000000042b3c7824 */ /* 0x100fe200078e023e */
[----:B------:R0:W-:Y:S01]  /*1190*/  ATOMS.POPC.INC.32 RZ, [R57+URZ] ;  /* 0x0000000039ff7f8c */ /* 0x0001e2000d8000ff */
[----:B------:R-:W-:-:S02]  /*11a0*/  IMAD R61, R44, 0x4, R62 ;  /* 0x000000042c3d7824 */ /* 0x000fc400078e023e */
[----:B------:R-:W-:Y:S01]  /*11b0*/  IMAD R62, R45, 0x4, R62 ;  /* 0x000000042d3e7824 */ /* 0x000fe200078e023e */
[----:B------:R0:W-:Y:S04]  /*11c0*/  ATOMS.POPC.INC.32 RZ, [R58+URZ] ;  /* 0x000000003aff7f8c */ /* 0x0001e8000d8000ff */
[----:B------:R0:W-:Y:S04]  /*11d0*/  ATOMS.POPC.INC.32 RZ, [R59+URZ] ;  /* 0x000000003bff7f8c */ /* 0x0001e8000d8000ff */
[----:B------:R0:W-:Y:S04]  /*11e0*/  ATOMS.POPC.INC.32 RZ, [R60+URZ] ;  /* 0x000000003cff7f8c */ /* 0x0001e8000d8000ff */
[----:B------:R0:W-:Y:S04]  /*11f0*/  ATOMS.POPC.INC.32 RZ, [R61+URZ] ;  /* 0x000000003dff7f8c */ /* 0x0001e8000d8000ff */
[----:B------:R0:W-:Y:S01]  /*1200*/  ATOMS.POPC.INC.32 RZ, [R62+URZ] ;  /* 0x000000003eff7f8c */ /* 0x0001e2000d8000ff */
[----:B------:R-:W-:Y:S06]  /*1210*/  BAR.SYNC.DEFER_BLOCKING 0x0 ;  /* 0x0000000000007b1d */ /* 0x000fec0000010000 */
[----:B---3--:R-:W-:Y:S05]  /*1220*/  @P2 BRA `(.L_x_13) ;  /* 0x00000000008c2947 */ /* 0x008fea0003800000 */
[----:B------:R-:W-:Y:S04]  /*1230*/  LDS R72, [R21] ;  /* 0x0000000015487984 */ /* 0x000fe80000000800 */
[----:B------:R-:W1:Y:S04]  /*1240*/  LDS R73, [R21+0x400] ;  /* 0x0004000015497984 */ /* 0x000e680000000800 */
[----:B------:R-:W2:Y:S04]  /*1250*/  LDS R75, [R21+0x800] ;  /* 0x00080000154b7984 */ /* 0x000ea80000000800 */
[----:B------:R-:W3:Y:S04]  /*1260*/  LDS R77, [R21+0xc00] ;  /* 0x000c0000154d7984 */ /* 0x000ee80000000800 */
[----:B------:R-:W4:Y:S04]  /*1270*/  LDS R71, [R21+0x1000] ;  /* 0x0010000015477984 */ /* 0x000f280000000800 */
[----:B------:R-:W5:Y:S04]  /*1280*/  LDS R70, [R21+0x1400] ;  /* 0x0014000015467984 */ /* 0x000f680000000800 */
[----:B------:R-:W0:Y:S04]  /*1290*/  LDS R40, [R21+0x1800] ;  /* 0x0018000015287984 */ /* 0x000e280000000800 */
[----:B------:R-:W0:Y:S04]  /*12a0*/  LDS R69, [R21+0x1c00] ;  /* 0x001c000015457984 */ /* 0x000e280000000800 */
[----:B------:R-:W0:Y:S04]  /*12b0*/  LDS R68, [R21+0x2000] ;  /* 0x0020000015447984 */ /* 0x000e280000000800 */
[----:B------:R-:W0:Y:S04]  /*12c0*/  LDS R67, [R21+0x2400] ;  /* 0x0024000015437984 */ /* 0x000e280000000800 */
[----:B------:R-:W0:Y:S01]  /*12d0*/  LDS R65, [R21+0x2800] ;  /* 0x0028000015417984 */ /* 0x000e220000000800 */
[----:B-1----:R-:W-:-:S03]  /*12e0*/  IMAD.IADD R74, R72, 0x1, R73 ;  /* 0x00000001484a7824 */ /* 0x002fc600078e0249 */
[----:B------:R1:W-:Y:S01]  /*12f0*/  STS [R21+0x400], R72 ;  /* 0x0004004815007388 */ /* 0x0003e20000000800 */
[----:B--2---:R-:W-:-:S03]  /*1300*/  IMAD.IADD R66, R74, 0x1, R75 ;  /* 0x000000014a427824 */ /* 0x004fc600078e024b */
[----:B------:R-:W-:Y:S01]  /*1310*/  STS [R21+0x800], R74 ;  /* 0x0008004a15007388 */ /* 0x000fe20000000800 */
[----:B---3--:R-:W-:-:S03]  /*1320*/  IMAD.IADD R22, R66, 0x1, R77 ;  /* 0x0000000142167824 */ /* 0x008fc600078e024d */
[----:B------:R-:W-:Y:S01]  /*1330*/  STS [R21+0xc00], R66 ;  /* 0x000c004215007388 */ /* 0x000fe20000000800 */
[----:B----4-:R-:W-:-:S03]  /*1340*/  IMAD.IADD R71, R22, 0x1, R71 ;  /* 0x0000000116477824 */ /* 0x010fc600078e0247 */
[----:B------:R-:W-:Y:S01]  /*1350*/  STS [R21], RZ ;  /* 0x000000ff15007388 */ /* 0x000fe20000000800 */
[----:B-----5:R-:W-:-:S03]  /*1360*/  IMAD.IADD R73, R71, 0x1, R70 ;  /* 0x0000000147497824 */ /* 0x020fc600078e0246 */
[----:B------:R-:W-:Y:S01]  /*1370*/  STS [R21+0x1400], R71 ;  /* 0x0014004715007388 */ /* 0x000fe20000000800 */
[----:B0-----:R-:W-:-:S03]  /*1380*/  IMAD.IADD R40, R73, 0x1, R40 ;  /* 0x0000000149287824 */ /* 0x001fc600078e0228 */
[----:B------:R-:W0:Y:S01]  /*1390*/  LDS R70, [R21+0x2c00] ;  /* 0x002c000015467984 */ /* 0x000e220000000800 */
[----:B------:R-:W-:-:S03]  /*13a0*/  IMAD.IADD R69, R40, 0x1, R69 ;  /* 0x0000000128457824 */ /* 0x000fc600078e0245 */
[----:B------:R-:W-:Y:S01]  /*13b0*/  STS [R21+0x1800], R73 ;  /* 0x0018004915007388 */ /* 0x000fe20000000800 */
[----:B------:R-:W-:-:S03]  /*13c0*/  IMAD.IADD R68, R69, 0x1, R68 ;  /* 0x0000000145447824 */ /* 0x000fc600078e0244 */
[----:B------:R-:W-:Y:S01]  /*13d0*/  STS [R21+0x1c00], R40 ;  /* 0x001c002815007388 */ /* 0x000fe20000000800 */
[----:B-1----:R-:W-:-:S03]  /*13e0*/  IMAD.IADD R72, R68, 0x1, R67 ;  /* 0x0000000144487824 */ /* 0x002fc600078e0243 */
[----:B------:R-:W-:Y:S01]  /*13f0*/  STS [R21+0x2000], R69 ;  /* 0x0020004515007388 */ /* 0x000fe20000000800 */
[----:B------:R-:W-:-:S03]  /*1400*/  IMAD.IADD R65, R72, 0x1, R65 ;  /* 0x0000000148417824 */ /* 0x000fc600078e0241 */
[----:B------:R-:W-:Y:S04]  /*1410*/  STS [R21+0x2400], R68 ;  /* 0x0024004415007388 */ /* 0x000fe80000000800 */
[----:B------:R-:W-:Y:S04]  /*1420*/  STS [R21+0x2800], R72 ;  /* 0x0028004815007388 */ /* 0x000fe80000000800 */
[----:B------:R-:W-:Y:S04]  /*1430*/  STS [R21+0x2c00], R65 ;  /* 0x002c004115007388 */ /* 0x000fe80000000800 */
[----:B------:R0:W-:Y:S02]  /*1440*/  STS [R21+0x1000], R22 ;  /* 0x0010001615007388 */ /* 0x0001e40000000800 */
[----:B0-----:R-:W-:-:S07]  /*1450*/  IMAD.IADD R22, R65, 0x1, R70 ;  /* 0x0000000141167824 */ /* 0x001fce00078e0246 */
.L_x_13:
[----:B------:R-:W-:Y:S05]  /*1460*/  BSYNC.RECONVERGENT B0 ;  /* 0x0000000000007941 */ /* 0x000fea0003800200 */
.L_x_12:
[----:B------:R-:W-:Y:S01]  /*1470*/  ISETP.NE.AND P0, PT, R22, 0x1980, PT ;  /* 0x000019801600780c */ /* 0x000fe20003f05270 */
[----:B------:R-:W-:Y:S01]  /*1480*/  IMAD R65, R2, 0x100, R37 ;  /* 0x0000010002417824 */ /* 0x000fe200078e0225 */
[----:B------:R-:W1:Y:S02]  /*1490*/  LDCU.64 UR6, c[0x0][0x3b8] ;  /* 0x00007700ff0677ac */ /* 0x000e640008000a00 */
[----:B------:R-:W-:Y:S01]  /*14a0*/  ISETP.LT.U32.AND P0, PT, R37, 0x100, !P0 ;  /* 0x000001002500780c */ /* 0x000fe20004701070 */
[----:B------:R-:W-:Y:S01]  /*14b0*/  IMAD.WIDE R38, R65, 0x4, R38 ;  /* 0x0000000441267825 */ /* 0x000fe200078e0226 */
[----:B------:R-:W-:-:S05]  /*14c0*/  @!P2 LOP3.LUT R65, R22, 0x40000000, RZ, 0xfc, !PT ;  /* 0x400000001641a812 */ /* 0x000fca00078efcff */
[----:B------:R2:W-:Y:S06]  /*14d0*/  @!P2 STG.E.STRONG.SYS desc[UR8][R38.64], R65 ;  /* 0x000000412600a986 */ /* 0x0005ec000c115908 */
[----:B------:R-:W-:Y:S06]  /*14e0*/  BAR.RED.OR.DEFER_BLOCKING 0x0, P0 ;  /* 0x0000000000007b1d */ /* 0x000fec0000014800 */
[----:B------:R-:W3:Y:S01]  /*14f0*/  B2R.RESULT RZ, P0 ;  /* 0x0000000000ff731c */ /* 0x000ee20000004000 */
[----:B-1----:R-:W-:-:S04]  /*1500*/  LEA R40, P1, R41, UR6, 0x2 ;  /* 0x0000000629287c11 */ /* 0x002fc8000f8210ff */
[----:B------:R-:W-:Y:S01]  /*1510*/  LEA.HI.X R41, R41, UR7, R64, 0x2, P1 ;  /* 0x0000000729297c11 */ /* 0x000fe200088f1440 */
[----:B--23--:R-:W-:Y:S08]  /*1520*/  @!P0 BRA `(.L_x_14) ;  /* 0x0000001000ac8947 */ /* 0x00cff00003800000 */
[----:B------:R-:W1:Y:S01]  /*1530*/  LDC.64 R24, c[0x0][0x390] ;  /* 0x0000e400ff187b82 */ /* 0x000e620000000a00 */
[----:B------:R-:W-:Y:S01]  /*1540*/  BSSY B1, `(.L_x_15) ;  /* 0x0000030000017945 */ /* 0x000fe20003800000 */
[----:B------:R-:W-:-:S06]  /*1550*/  IMAD R31, R37, 0x8, R0 ;  /* 0x00000008251f7824 */ /* 0x000fcc00078e0200 */
[----:B------:R-:W2:Y:S01]  /*1560*/  LDC.64 R26, c[0x0][0x398] ;  /* 0x0000e600ff1a7b82 */ /* 0x000ea20000000a00 */
[----:B-1----:R-:W-:Y:S01]  /*1570*/  IMAD.WIDE.U32 R24, R37, 0x8, R24 ;  /* 0x0000000825187825 */ /* 0x002fe200078e0018 */
[----:B------:R-:W-:Y:S06]  /*1580*/  @P2 BRA `(.L_x_16) ;  /* 0x0000000000ac2947 */ /* 0x000fec0003800000 */
[----:B--2---:R-:W-:-:S06]  /*1590*/  IMAD.WIDE.U32 R26, R37, 0x8, R26 ;  /* 0x00000008251a7825 */ /* 0x004fcc00078e001a */
[----:B------:R-:W2:Y:S01]  /*15a0*/  LDG.E.64 R26, desc[UR8][R26.64] ;  /* 0x000000081a1a7981 */ /* 0x000ea2000c1e1b00 */
[----:B------:R-:W-:Y:S01]  /*15b0*/  ISETP.GT.U32.AND P0, PT, R37, R23, PT ;  /* 0x000000172500720c */ /* 0x000fe20003f04070 */
[----:B------:R-:W-:-:S03]  /*15c0*/  IMAD.MOV.U32 R21, RZ, RZ, R22 ;  /* 0x000000ffff157224 */ /* 0x000fc600078e0016 */
[----:B------:R-:W-:-:S04]  /*15d0*/  SEL R29, RZ, 0x1980, !P0 ;  /* 0x00001980ff1d7807 */ /* 0x000fc80004000000 */
[----:B--2---:R-:W-:-:S04]  /*15e0*/  IADD3 R28, P0, PT, R26, -R29, RZ ;  /* 0x8000001d1a1c7210 */ /* 0x004fc80007f1e0ff */
[----:B------:R-:W-:Y:S02]  /*15f0*/  IADD3.X R29, PT, PT, R27, -0x1, RZ, P0, !PT ;  /* 0xffffffff1b1d7810 */ /* 0x000fe400007fe4ff */
[----:B------:R-:W-:-:S03]  /*1600*/  ISETP.GE.AND P0, PT, R2, 0x1, PT ;  /* 0x000000010200780c */ /* 0x000fc60003f06270 */
[----:B------:R1:W-:Y:S10]  /*1610*/  STS.64 [R31+0x6600], R28 ;  /* 0x0066001c1f007388 */ /* 0x0003f40000000a00 */
[----:B------:R-:W-:Y:S05]  /*1620*/  @!P0 BRA `(.L_x_17) ;  /* 0x00000000006c8947 */ /* 0x000fea0003800000 */
[----:B------:R-:W-:Y:S01]  /*1630*/  BSSY B0, `(.L_x_18) ;  /* 0x0000019000007945 */ /* 0x000fe20003800000 */
[----:B------:R-:W-:Y:S02]  /*1640*/  IMAD.MOV.U32 R0, RZ, RZ, -0x1 ;  /* 0xffffffffff007424 */ /* 0x000fe400078e00ff */
[----:B-1----:R-:W-:Y:S02]  /*1650*/  IMAD.MOV.U32 R28, RZ, RZ, R2 ;  /* 0x000000ffff1c7224 */ /* 0x002fe400078e0002 */
[----:B------:R-:W-:-:S07]  /*1660*/  IMAD.MOV.U32 R21, RZ, RZ, R22 ;  /* 0x000000ffff157224 */ /* 0x000fce00078e0016 */
.L_x_22:
[----:B------:R-:W1:Y:S01]  /*1670*/  LDC.64 R26, c[0x0][0x380] ;  /* 0x0000e000ff1a7b82 */ /* 0x000e620000000a00 */
[----:B------:R-:W-:Y:S01]  /*1680*/  VIADD R33, R28, 0xffffffff ;  /* 0xffffffff1c217836 */ /* 0x000fe20000000000 */
[----:B------:R-:W-:Y:S03]  /*1690*/  BSSY B2, `(.L_x_19) ;  /* 0x0000008000027945 */ /* 0x000fe60003800000 */
[----:B------:R-:W-:-:S04]  /*16a0*/  IMAD R29, R33, 0x100, R37 ;  /* 0x00000100211d7824 */ /* 0x000fc800078e0225 */
[----:B-1----:R-:W-:-:S07]  /*16b0*/  IMAD.WIDE R26, R29, 0x4, R26 ;  /* 0x000000041d1a7825 */ /* 0x002fce00078e021a */
.L_x_20:
[----:B------:R-:W-:Y:S05]  /*16c0*/  YIELD ;  /* 0x0000000000007946 */ /* 0x000fea0003800000 */
[----:B------:R1:W-:Y:S06]  /*16d0*/  MEMBAR.SC.CTA ;  /* 0x0000000000007992 */ /* 0x0003ec0000000000 */
[----:B-1----:R-:W2:Y:S02]  /*16e0*/  LDG.E.STRONG.SYS R29, desc[UR8][R26.64] ;  /* 0x000000081a1d7981 */ /* 0x002ea4000c1f5900 */
[----:B--2---:R-:W-:-:S13]  /*16f0*/  ISETP.NE.AND P0, PT, R29, RZ, PT ;  /* 0x000000ff1d00720c */ /* 0x004fda0003f05270 */
[----:B------:R-:W-:Y:S05]  /*1700*/  @!P0 BRA `(.L_x_20) ;  /* 0xfffffffc00ec8947 */ /* 0x000fea000383ffff */
[----:B------:R-:W-:Y:S05]  /*1710*/  BSYNC B2 ;  /* 0x0000000000027941 */ /* 0x000fea0003800000 */
.L_x_19:
[----:B------:R-:W-:Y:S01]  /*1720*/  BSSY.RECONVERGENT B2, `(.L_x_21) ;  /* 0x0000006000027945 */ /* 0x000fe20003800200 */
[C---:B------:R-:W-:Y:S02]  /*1730*/  ISETP.GT.AND P0, PT, R29.reuse, -0x1, PT ;  /* 0xffffffff1d00780c */ /* 0x040fe40003f04270 */
[----:B------:R-:W-:Y:S01]  /*1740*/  LOP3.LUT R26, R29, 0x3fffffff, RZ, 0xc0, !PT ;  /* 0x3fffffff1d1a7812 */ /* 0x000fe200078ec0ff */
[----:B------:R-:W-:Y:S05]  /*1750*/  WARPSYNC.EXCLUSIVE R0 ;  /* 0x0000000000007348 */ /* 0x000fea0003a00000 */
[----:B------:R-:W-:-:S05]  /*1760*/  IMAD.IADD R21, R26, 0x1, R21 ;  /* 0x000000011a157824 */ /* 0x000fca00078e0215 */
[----:B------:R-:W-:-:S07]  /*1770*/  VOTE.ANY R0, PT, P0 ;  /* 0x0000000000007806 */ /* 0x000fce00000e0100 */
[----:B------:R-:W-:Y:S05]  /*1780*/  BSYNC.RECONVERGENT B2 ;  /* 0x0000000000027941 */ /* 0x000fea0003800200 */
.L_x_21:
[----:B------:R-:W-:Y:S01]  /*1790*/  ISETP.GT.U32.AND P1, PT, R28, 0x1, PT ;  /* 0x000000011c00780c */ /* 0x000fe20003f24070 */
[----:B------:R-:W-:-:S12]  /*17a0*/  IMAD.MOV.U32 R28, RZ, RZ, R33 ;  /* 0x000000ffff1c7224 */ /* 0x000fd800078e0021 */
[----:B------:R-:W-:Y:S05]  /*17b0*/  @P0 BRA P1, `(.L_x_22) ;  /* 0xfffffffc00ac0947 */ /* 0x000fea000083ffff */
[----:B------:R-:W-:Y:S05]  /*17c0*/  BSYNC B0 ;  /* 0x0000000000007941 */ /* 0x000fea0003800000 */
.L_x_18:
[----:B------:R2:W3:Y:S02]  /*17d0*/  LDS.64 R28, [R31+0x6600] ;  /* 0x006600001f1c7984 */ /* 0x0004e40000000a00 */
.L_x_17:
[C---:B------:R-:W-:Y:S01]  /*17e0*/  IMAD.IADD R27, R21.reuse, 0x1, -R22 ;  /* 0x00000001151b7824 */ /* 0x040fe200078e0a16 */
[----:B------:R-:W-:-:S04]  /*17f0*/  LOP3.LUT R21, R21, 0x80000000, RZ, 0xfc, !PT ;  /* 0x8000000015157812 */ /* 0x000fc800078efcff */
[C---:B---3--:R-:W-:Y:S01]  /*1800*/  IADD3 R26, P0, PT, R27.reuse, R28, RZ ;  /* 0x0000001c1b1a7210 */ /* 0x048fe20007f1e0ff */
[----:B------:R3:W-:Y:S03]  /*1810*/  STG.E.STRONG.SYS desc[UR8][R38.64], R21 ;  /* 0x0000001526007986 */ /* 0x0007e6000c115908 */
[----:B------:R-:W-:-:S05]  /*1820*/  LEA.HI.X.SX32 R27, R27, R29, 0x1, P0 ;  /* 0x0000001d1b1b7211 */ /* 0x000fca00000f0eff */
[----:B------:R3:W-:Y:S04]  /*1830*/  STS.64 [R31+0x6600], R26 ;  /* 0x0066001a1f007388 */ /* 0x0007e80000000a00 */
.L_x_16:
[----:B------:R-:W-:Y:S05]  /*1840*/  BSYNC B1 ;  /* 0x0000000000017941 */ /* 0x000fea0003800000 */
.L_x_15:
[----:B--23--:R-:W2:Y:S01]  /*1850*/  LDC.64 R26, c[0x0][0x390] ;  /* 0x0000e400ff1a7b82 */ /* 0x00cea20000000a00 */
[----:B------:R-:W-:Y:S05]  /*1860*/  WARPSYNC.ALL ;  /* 0x0000000000007948 */ /* 0x000fea0003800000 */
[----:B------:R-:W-:Y:S02]  /*1870*/  UMOV UR5, 0x400 ;  /* 0x0000040000057882 */ /* 0x000fe40000000000 */
[----:B------:R-:W3:Y:S08]  /*1880*/  LDC R21, c[0x0][0x3c0] ;  /* 0x0000f000ff157b82 */ /* 0x000ef00000000800 */
[----:B------:R-:W4:Y:S01]  /*1890*/  S2UR UR6, SR_CgaCtaId ;  /* 0x00000000000679c3 */ /* 0x000f220000008800 */
[----:B--2---:R-:W-:-:S02]  /*18a0*/  ISETP.EQ.U32.AND P1, PT, R26, RZ, PT ;  /* 0x000000ff1a00720c */ /* 0x004fc40003f22070 */
[----:B---3--:R-:W-:-:S04]  /*18b0*/  ISETP.GE.AND P0, PT, R63, R21, PT ;  /* 0x000000153f00720c */ /* 0x008fc80003f06270 */
[----:B------:R-:W-:-:S04]  /*18c0*/  ISETP.EQ.OR.EX P0, PT, R27, RZ, !P0, P1 ;  /* 0x000000ff1b00720c */ /* 0x000fc80004702710 */
[----:B------:R-:W-:Y:S01]  /*18d0*/  ISETP.GT.U32.OR P0, PT, R37, 0xff, P0 ;  /* 0x000000ff2500780c */ /* 0x000fe20000704470 */
[----:B----4-:R-:W-:-:S12]  /*18e0*/  ULEA UR5, UR6, UR5, 0x18 ;  /* 0x0000000506057291 */ /* 0x010fd8000f8ec0ff */
[----:B------:R-:W2:Y:S01]  /*18f0*/  @!P0 LDS.64 R26, [R31+0x6600] ;  /* 0x006600001f1a8984 */ /* 0x000ea20000000a00 */
[----:B------:R-:W-:Y:S02]  /*1900*/  @!P0 ISETP.GT.U32.AND P1, PT, R37, R23, PT ;  /* 0x000000172500820c */ /* 0x000fe40003f24070 */
[----:B------:R-:W-:Y:S02]  /*1910*/  LEA R23, R23, UR5, 0x3 ;  /* 0x0000000517177c11 */ /* 0x000fe4000f8e18ff */
[----:B-1----:R-:W-:-:S04]  /*1920*/  @!P0 SEL R29, RZ, 0x1980, !P1 ;  /* 0x00001980ff1d8807 */ /* 0x002fc80004800000 */
[--C-:B--2---:R-:W-:Y:S02]  /*1930*/  @!P0 IADD3 R26, P1, P2, R26, R29, R22.reuse ;  /* 0x0000001d1a1a8210 */ /* 0x104fe40007a3e016 */
[----:B------:R-:W-:-:S04]  /*1940*/  @!P0 SHF.R.S32.HI R29, RZ, 0x1f, R22 ;  /* 0x0000001fff1d8819 */ /* 0x000fc80000011416 */
[----:B------:R-:W-:-:S05]  /*1950*/  @!P0 IADD3.X R27, PT, PT, R27, RZ, R29, P1, P2 ;  /* 0x000000ff1b1b8210 */ /* 0x000fca0000fe441d */
[----:B------:R1:W-:Y:S01]  /*1960*/  @!P0 STG.E.64 desc[UR8][R24.64], R26 ;  /* 0x0000001a18008986 */ /* 0x0003e2000c101b08 */
[----:B------:R-:W-:Y:S01]  /*1970*/  BAR.SYNC.DEFER_BLOCKING 0x0 ;  /* 0x0000000000007b1d */ /* 0x000fe20000010000 */
[----:B------:R-:W-:-:S05]  /*1980*/  ISETP.GT.AND P0, PT, R63, R21, PT ;  /* 0x000000153f00720c */ /* 0x000fca0003f04270 */
[----:B------:R-:W2:Y:S08]  /*1990*/  LDS.64 R22, [R23+0x6600] ;  /* 0x0066000017167984 */ /* 0x000eb00000000a00 */
[----:B-1----:R-:W-:Y:S05]  /*19a0*/  @P0 BRA `(.L_x_23) ;  /* 0x00000000005c0947 */ /* 0x002fea0003800000 */
[----:B------:R-:W1:Y:S01]  /*19b0*/  LDCU.64 UR4, c[0x0][0x3a0] ;  /* 0x00007400ff0477ac */ /* 0x000e620008000a00 */
[----:B--2---:R-:W-:-:S05]  /*19c0*/  IADD3 R0, P1, PT, R3, R22, RZ ;  /* 0x0000001603007210 */ /* 0x004fca0007f3e0ff */
[----:B------:R-:W-:Y:S01]  /*19d0*/  IMAD.X R25, RZ, RZ, R23, P1 ;  /* 0x000000ffff197224 */ /* 0x000fe200008e0617 */
[----:B-1----:R-:W-:-:S04]  /*19e0*/  LEA R22, P1, R0, UR4, 0x2 ;  /* 0x0000000400167c11 */ /* 0x002fc8000f8210ff */
[----:B------:R-:W-:-:S05]  /*19f0*/  LEA.HI.X R23, R0, UR5, R25, 0x2, P1 ;  /* 0x0000000500177c11 */ /* 0x000fca00088f1419 */
[----:B------:R2:W-:Y:S04]  /*1a00*/  STG.E desc[UR8][R22.64], R4 ;  /* 0x0000000416007986 */ /* 0x0005e8000c101908 */
        /* <DEDUP_REMOVED lines=15> */
[----:B------:R2:W-:Y:S01]  /*1b00*/  STG.E desc[UR8][R22.64+0x800], R20 ;  /* 0x0008001416007986 */ /* 0x0005e2000c101908 */
[----:B------:R-:W-:Y:S05]  /*1b10*/  BRA `(.L_x_24) ;  /* 0x0000000000e07947 */ /* 0x000fea0003800000 */
.L_x_23:
[----:B------:R-:W1:Y:S01]  /*1b20*/  LDCU.64 UR4, c[0x0][0x3a0] ;  /* 0x00007400ff0477ac */ /* 0x000e620008000a00 */
[----:B------:R-:W-:Y:S01]  /*1b30*/  IMAD R24, R2, -0x1980, R21 ;  /* 0xffffe68002187824 */ /* 0x000fe200078e0215 */
[C---:B--2---:R-:W-:Y:S01]  /*1b40*/  IADD3 R0, P1, PT, R3.reuse, R22, RZ ;  /* 0x0000001603007210 */ /* 0x044fe20007f3e0ff */
[C---:B------:R-:W-:Y:S02]  /*1b50*/  VIADD R27, R3.reuse, 0x20 ;  /* 0x00000020031b7836 */ /* 0x040fe40000000000 */
[C---:B------:R-:W-:Y:S01]  /*1b60*/  VIADD R29, R3.reuse, 0x40 ;  /* 0x00000040031d7836 */ /* 0x040fe20000000000 */
[-C--:B------:R-:W-:Y:S01]  /*1b70*/  ISETP.GE.AND P5, PT, R3, R24.reuse, PT ;  /* 0x000000180300720c */ /* 0x080fe20003fa6270 */
[----:B------:R-:W-:Y:S01]  /*1b80*/  IMAD.X R25, RZ, RZ, R23, P1 ;  /* 0x000000ffff197224 */ /* 0x000fe200008e0617 */
[-C--:B------:R-:W-:Y:S01]  /*1b90*/  ISETP.GE.AND P4, PT, R27, R24.reuse, PT ;  /* 0x000000181b00720c */ /* 0x080fe20003f86270 */
[----:B------:R-:W-:Y:S01]  /*1ba0*/  VIADD R27, R3, 0x60 ;  /* 0x00000060031b7836 */ /* 0x000fe20000000000 */
[----:B------:R-:W-:Y:S01]  /*1bb0*/  ISETP.GE.AND P3, PT, R29, R24, PT ;  /* 0x000000181d00720c */ /* 0x000fe20003f66270 */
[----:B------:R-:W-:-:S02]  /*1bc0*/  VIADD R29, R3, 0x80 ;  /* 0x00000080031d7836 */ /* 0x000fc40000000000 */
[----:B------:R-:W-:Y:S01]  /*1bd0*/  VIADD R31, R3, 0xa0 ;  /* 0x000000a0031f7836 */ /* 0x000fe20000000000 */
[-C--:B------:R-:W-:Y:S01]  /*1be0*/  ISETP.GE.AND P2, PT, R27, R24.reuse, PT ;  /* 0x000000181b00720c */ /* 0x080fe20003f46270 */
[----:B------:R-:W-:Y:S01]  /*1bf0*/  VIADD R27, R3, 0xc0 ;  /* 0x000000c0031b7836 */ /* 0x000fe20000000000 */
[C---:B-1----:R-:W-:Y:S02]  /*1c00*/  LEA R22, P1, R0.reuse, UR4, 0x2 ;  /* 0x0000000400167c11 */ /* 0x042fe4000f8210ff */
[-C--:B------:R-:W-:Y:S02]  /*1c10*/  ISETP.GE.AND P6, PT, R31, R24.reuse, PT ;  /* 0x000000181f00720c */ /* 0x080fe40003fc6270 */
[----:B------:R-:W-:Y:S02]  /*1c20*/  LEA.HI.X R23, R0, UR5, R25, 0x2, P1 ;  /* 0x0000000500177c11 */ /* 0x000fe400088f1419 */
[----:B------:R-:W-:Y:S01]  /*1c30*/  ISETP.GE.AND P1, PT, R29, R24, PT ;  /* 0x000000181d00720c */ /* 0x000fe20003f26270 */
[----:B------:R-:W-:-:S02]  /*1c40*/  VIADD R29, R3, 0xe0 ;  /* 0x000000e0031d7836 */ /* 0x000fc40000000000 */
[----:B------:R-:W-:Y:S01]  /*1c50*/  @!P5 STG.E desc[UR8][R22.64], R4 ;  /* 0x000000041600d986 */ /* 0x000fe2000c101908 */
[-C--:B------:R-:W-:Y:S01]  /*1c60*/  ISETP.GE.AND P5, PT, R27, R24.reuse, PT ;  /* 0x000000181b00720c */ /* 0x080fe20003fa6270 */
[----:B------:R-:W-:Y:S02]  /*1c70*/  VIADD R27, R3, 0x100 ;  /* 0x00000100031b7836 */ /* 0x000fe40000000000 */
[----:B------:R1:W-:Y:S01]  /*1c80*/  @!P4 STG.E desc[UR8][R22.64+0x80], R5 ;  /* 0x000080051600c986 */ /* 0x0003e2000c101908 */
[-C--:B------:R-:W-:Y:S01]  /*1c90*/  ISETP.GE.AND P4, PT, R29, R24.reuse, PT ;  /* 0x000000181d00720c */ /* 0x080fe20003f86270 */
[----:B------:R-:W-:Y:S02]  /*1ca0*/  VIADD R29, R3, 0x120 ;  /* 0x00000120031d7836 */ /* 0x000fe40000000000 */
[----:B------:R-:W-:Y:S01]  /*1cb0*/  @!P3 STG.E desc[UR8][R22.64+0x100], R6 ;  /* 0x000100061600b986 */ /* 0x000fe2000c101908 */
[----:B------:R-:W-:Y:S01]  /*1cc0*/  ISETP.GE.AND P3, PT, R27, R24, PT ;  /* 0x000000181b00720c */ /* 0x000fe20003f66270 */
[----:B------:R-:W-:-:S02]  /*1cd0*/  VIADD R27, R3, 0x140 ;  /* 0x00000140031b7836 */ /* 0x000fc40000000000 */
[----:B------:R2:W-:Y:S01]  /*1ce0*/  @!P2 STG.E desc[UR8][R22.64+0x180], R7 ;  /* 0x000180071600a986 */ /* 0x0005e2000c101908 */
[-C--:B------:R-:W-:Y:S01]  /*1cf0*/  ISETP.GE.AND P2, PT, R29, R24.reuse, PT ;  /* 0x000000181d00720c */ /* 0x080fe20003f46270 */
[C---:B------:R-:W-:Y:S02]  /*1d00*/  VIADD R29, R3.reuse, 0x160 ;  /* 0x00000160031d7836 */ /* 0x040fe40000000000 */
[----:B-1----:R-:W-:Y:S01]  /*1d10*/  VIADD R5, R3, 0x180 ;  /* 0x0000018003057836 */ /* 0x002fe20000000000 */
[----:B------:R1:W-:Y:S01]  /*1d20*/  @!P1 STG.E desc[UR8][R22.64+0x200], R8 ;  /* 0x0002000816009986 */ /* 0x0003e2000c101908 */
[-C--:B------:R-:W-:Y:S01]  /*1d30*/  ISETP.GE.AND P1, PT, R27, R24.reuse, PT ;  /* 0x000000181b00720c */ /* 0x080fe20003f26270 */
[----:B------:R-:W-:Y:S02]  /*1d40*/  VIADD R27, R3, 0x1a0 ;  /* 0x000001a0031b7836 */ /* 0x000fe40000000000 */
[----:B------:R1:W-:Y:S01]  /*1d50*/  @!P5 STG.E desc[UR8][R22.64+0x300], R10 ;  /* 0x0003000a1600d986 */ /* 0x0003e2000c101908 */
[----:B------:R-:W-:Y:S01]  /*1d60*/  ISETP.GE.AND P5, PT, R5, R24, PT ;  /* 0x000000180500720c */ /* 0x000fe20003fa6270 */
[----:B------:R-:W-:-:S02]  /*1d70*/  VIADD R5, R3, 0x1c0 ;  /* 0x000001c003057836 */ /* 0x000fc40000000000 */
[----:B------:R1:W-:Y:S01]  /*1d80*/  @!P3 STG.E desc[UR8][R22.64+0x400], R12 ;  /* 0x0004000c1600b986 */ /* 0x0003e2000c101908 */
[----:B--2---:R-:W-:Y:S02]  /*1d90*/  VIADD R7, R3, 0x1e0 ;  /* 0x000001e003077836 */ /* 0x004fe40000000000 */
[-C--:B------:R-:W-:Y:S01]  /*1da0*/  ISETP.GE.AND P3, PT, R5, R24.reuse, PT ;  /* 0x000000180500720c */ /* 0x080fe20003f66270 */
[----:B------:R-:W-:Y:S01]  /*1db0*/  VIADD R5, R3, 0x200 ;  /* 0x0000020003057836 */ /* 0x000fe20000000000 */
[----:B------:R1:W-:Y:S01]  /*1dc0*/  @!P6 STG.E desc[UR8][R22.64+0x280], R9 ;  /* 0x000280091600e986 */ /* 0x0003e2000c101908 */
[----:B------:R-:W-:-:S03]  /*1dd0*/  ISETP.GE.AND P6, PT, R29, R24, PT ;  /* 0x000000181d00720c */ /* 0x000fc60003fc6270 */
[----:B------:R1:W-:Y:S01]  /*1de0*/  @!P4 STG.E desc[UR8][R22.64+0x380], R11 ;  /* 0x0003800b1600c986 */ /* 0x0003e2000c101908 */
[----:B------:R-:W-:-:S03]  /*1df0*/  ISETP.GE.AND P4, PT, R27, R24, PT ;  /* 0x000000181b00720c */ /* 0x000fc60003f86270 */
[----:B------:R1:W-:Y:S01]  /*1e00*/  @!P2 STG.E desc[UR8][R22.64+0x480], R13 ;  /* 0x0004800d1600a986 */ /* 0x0003e2000c101908 */
[----:B------:R-:W-:-:S03]  /*1e10*/  ISETP.GE.AND P2, PT, R7, R24, PT ;  /* 0x000000180700720c */ /* 0x000fc60003f46270 */
[----:B------:R1:W-:Y:S01]  /*1e20*/  @!P1 STG.E desc[UR8][R22.64+0x500], R14 ;  /* 0x0005000e16009986 */ /* 0x0003e2000c101908 */
[----:B------:R-:W-:-:S03]  /*1e30*/  ISETP.GE.AND P1, PT, R5, R24, PT ;  /* 0x000000180500720c */ /* 0x000fc60003f26270 */
[----:B------:R1:W-:Y:S04]  /*1e40*/  @!P6 STG.E desc[UR8][R22.64+0x580], R15 ;  /* 0x0005800f1600e986 */ /* 0x0003e8000c101908 */
[----:B------:R1:W-:Y:S04]  /*1e50*/  @!P5 STG.E desc[UR8][R22.64+0x600], R16 ;  /* 0x000600101600d986 */ /* 0x0003e8000c101908 */
[----:B------:R1:W-:Y:S04]  /*1e60*/  @!P4 STG.E desc[UR8][R22.64+0x680], R17 ;  /* 0x000680111600c986 */ /* 0x0003e8000c101908 */
[----:B------:R1:W-:Y:S04]  /*1e70*/  @!P3 STG.E desc[UR8][R22.64+0x700], R18 ;  /* 0x000700121600b986 */ /* 0x0003e8000c101908 */
[----:B------:R1:W-:Y:S04]  /*1e80*/  @!P2 STG.E desc[UR8][R22.64+0x780], R19 ;  /* 0x000780131600a986 */ /* 0x0003e8000c101908 */
[----:B------:R1:W-:Y:S02]  /*1e90*/  @!P1 STG.E desc[UR8][R22.64+0x800], R20 ;  /* 0x0008001416009986 */ /* 0x0003e4000c101908 */
.L_x_24:
[----:B------:R-:W-:Y:S05]  /*1ea0*/  @P0 BRA `(.L_x_25) ;  /* 0x0000000000480947 */ /* 0x000fea0003800000 */
[----:B------:R3:W5:Y:S04]  /*1eb0*/  LDG.E R45, desc[UR8][R40.64+0x800] ;  /* 0x00080008282d7981 */ /* 0x000768000c1e1900 */
[----:B--2---:R3:W5:Y:S04]  /*1ec0*/  LDG.E R7, desc[UR8][R40.64] ;  /* 0x0000000828077981 */ /* 0x004768000c1e1900 */
[----:B-1----:R3:W5:Y:S04]  /*1ed0*/  LDG.E R9, desc[UR8][R40.64+0x80] ;  /* 0x0000800828097981 */ /* 0x002768000c1e1900 */
        /* <DEDUP_REMOVED lines=15> */
.L_x_25:
[----:B--2---:R-:W-:Y:S02]  /*1fd0*/  IMAD R4, R2, -0x1980, R21 ;  /* 0xffffe68002047824 */ /* 0x004fe400078e0215 */
[C---:B------:R-:W-:Y:S02]  /*1fe0*/  VIADD R5, R3.reuse, 0x20 ;  /* 0x0000002003057836 */ /* 0x040fe40000000000 */
[C---:B0-----:R-:W-:Y:S01]  /*1ff0*/  VIADD R47, R3.reuse, 0x40 ;  /* 0x00000040032f7836 */ /* 0x041fe20000000000 */
[CC--:B------:R-:W-:Y:S01]  /*2000*/  ISETP.GE.AND P5, PT, R3.reuse, R4.reuse, PT ;  /* 0x000000040300720c */ /* 0x0c0fe20003fa6270 */
[----:B------:R-:W-:Y:S01]  /*2010*/  VIADD R49, R3, 0x80 ;  /* 0x0000008003317836 */ /* 0x000fe20000000000 */
[-C--:B------:R-:W-:Y:S01]  /*2020*/  ISETP.GE.AND P4, PT, R5, R4.reuse, PT ;  /* 0x000000040500720c */ /* 0x080fe20003f86270 */
[----:B------:R-:W-:Y:S01]  /*2030*/  VIADD R5, R3, 0x60 ;  /* 0x0000006003057836 */ /* 0x000fe20000000000 */
[-C--:B------:R-:W-:Y:S01]  /*2040*/  ISETP.GE.AND P3, PT, R47, R4.reuse, PT ;  /* 0x000000042f00720c */ /* 0x080fe20003f66270 */
[----:B------:R-:W-:Y:S01]  /*2050*/  VIADD R47, R3, 0xa0 ;  /* 0x000000a0032f7836 */ /* 0x000fe20000000000 */
[----:B------:R-:W-:-:S02]  /*2060*/  ISETP.GE.AND P1, PT, R49, R4, PT ;  /* 0x000000043100720c */ /* 0x000fc40003f26270 */
[-C--:B------:R-:W-:Y:S01]  /*2070*/  ISETP.GE.AND P2, PT, R5, R4.reuse, PT ;  /* 0x000000040500720c */ /* 0x080fe20003f46270 */
[----:B------:R-:W-:Y:S01]  /*2080*/  VIADD R5, R3, 0xc0 ;  /* 0x000000c003057836 */ /* 0x000fe20000000000 */
[-C--:B------:R-:W-:Y:S01]  /*2090*/  ISETP.GE.AND P6, PT, R47, R4.reuse, PT ;  /* 0x000000042f00720c */ /* 0x080fe20003fc6270 */
[----:B------:R-:W-:Y:S02]  /*20a0*/  VIADD R47, R3, 0xe0 ;  /* 0x000000e0032f7836 */ /* 0x000fe40000000000 */
[----:B------:R2:W5:Y:S01]  /*20b0*/  @!P5 LDG.E R7, desc[UR8][R40.64] ;  /* 0x000000082807d981 */ /* 0x000562000c1e1900 */
[-C--:B------:R-:W-:Y:S01]  /*20c0*/  ISETP.GE.AND P5, PT, R5, R4.reuse, PT ;  /* 0x000000040500720c */ /* 0x080fe20003fa6270 */
[----:B------:R-:W-:Y:S02]  /*20d0*/  VIADD R5, R3, 0x100 ;  /* 0x0000010003057836 */ /* 0x000fe40000000000 */
[----:B-1----:R2:W5:Y:S01]  /*20e0*/  @!P4 LDG.E R9, desc[UR8][R40.64+0x80] ;  /* 0x000080082809c981 */ /* 0x002562000c1e1900 */
[----:B------:R-:W-:Y:S01]  /*20f0*/  ISETP.GE.AND P4, PT, R47, R4, PT ;  /* 0x000000042f00720c */ /* 0x000fe20003f86270 */
[----:B------:R-:W-:-:S02]  /*2100*/  VIADD R47, R3, 0x120 ;  /* 0x00000120032f7836 */ /* 0x000fc40000000000 */
[----:B------:R2:W5:Y:S01]  /*2110*/  @!P3 LDG.E R11, desc[UR8][R40.64+0x100] ;  /* 0x00010008280bb981 */ /* 0x000562000c1e1900 */
[-C--:B------:R-:W-:Y:S01]  /*2120*/  ISETP.GE.AND P3, PT, R5, R4.reuse, PT ;  /* 0x000000040500720c */ /* 0x080fe20003f66270 */
[----:B------:R-:W-:Y:S02]  /*2130*/  VIADD R5, R3, 0x140 ;  /* 0x0000014003057836 */ /* 0x000fe40000000000 */
[----:B------:R2:W5:Y:S01]  /*2140*/  @!P2 LDG.E R13, desc[UR8][R40.64+0x180] ;  /* 0x00018008280da981 */ /* 0x000562000c1e1900 */
[-C--:B------:R-:W-:Y:S01]  /*2150*/  ISETP.GE.AND P2, PT, R47, R4.reuse, PT ;  /* 0x000000042f00720c */ /* 0x080fe20003f46270 */
[----:B------:R-:W-:Y:S02]  /*2160*/  VIADD R47, R3, 0x160 ;  /* 0x00000160032f7836 */ /* 0x000fe40000000000 */
[----:B------:R2:W5:Y:S01]  /*2170*/  @!P1 LDG.E R15, desc[UR8][R40.64+0x200] ;  /* 0x00020008280f9981 */ /* 0x000562000c1e1900 */
        /* <DEDUP_REMOVED lines=15> */
[----:B------:R-:W-:-:S03]  /*2270*/  ISETP.GE.AND P2, PT, R47, R4, PT ;  /* 0x000000042f00720c */ /* 0x000fc60003f46270 */
[----:B------:R2:W5:Y:S01]  /*2280*/  @!P1 LDG.E R31, desc[UR8][R40.64+0x500] ;  /* 0x00050008281f9981 */ /* 0x000562000c1e1900 */
[----:B------:R-:W-:-:S03]  /*2290*/  ISETP.GE.AND P1, PT, R5, R4, PT ;  /* 0x000000040500720c */ /* 0x000fc60003f26270 */
[----:B------:R2:W5:Y:S04]  /*22a0*/  @!P6 LDG.E R33, desc[UR8][R40.64+0x580] ;  /* 0x000580082821e981 */ /* 0x000568000c1e1900 */
[----:B------:R2:W5:Y:S04]  /*22b0*/  @!P5 LDG.E R35, desc[UR8][R40.64+0x600] ;  /* 0x000600082823d981 */ /* 0x000568000c1e1900 */
[----:B------:R2:W5:Y:S04]  /*22c0*/  @!P4 LDG.E R37, desc[UR8][R40.64+0x680] ;  /* 0x000680082825c981 */ /* 0x000568000c1e1900 */
[----:B------:R2:W5:Y:S04]  /*22d0*/  @!P3 LDG.E R39, desc[UR8][R40.64+0x700] ;  /* 0x000700082827b981 */ /* 0x000568000c1e1900 */
[----:B------:R2:W5:Y:S04]  /*22e0*/  @!P2 LDG.E R43, desc[UR8][R40.64+0x780] ;  /* 0x00078008282ba981 */ /* 0x000568000c1e1900 */
[----:B------:R2:W5:Y:S02]  /*22f0*/  @!P1 LDG.E R45, desc[UR8][R40.64+0x800] ;  /* 0x00080008282d9981 */ /* 0x000564000c1e1900 */
.L_x_26:
[----:B------:R-:W-:Y:S05]  /*2300*/  @P0 BRA `(.L_x_27) ;  /* 0x0000000000540947 */ /* 0x000fea0003800000 */
[----:B------:R-:W1:Y:S02]  /*2310*/  LDCU.64 UR4, c[0x0][0x3b0] ;  /* 0x00007600ff0477ac */ /* 0x000e640008000a00 */
[----:B-1----:R-:W-:-:S04]  /*2320*/  LEA R2, P0, R0, UR4, 0x2 ;  /* 0x0000000400027c11 */ /* 0x002fc8000f8010ff */
[----:B------:R-:W-:-:S05]  /*2330*/  LEA.HI.X R3, R0, UR5, R25, 0x2, P0 ;  /* 0x0000000500037c11 */ /* 0x000fca00080f1419 */
[----:B-----5:R-:W-:Y:S04]  /*2340*/  STG.E desc[UR8][R2.64], R7 ;  /* 0x0000000702007986 */ /* 0x020fe8000c101908 */
[----:B------:R-:W-:Y:S04]  /*2350*/  STG.E desc[UR8][R2.64+0x80], R9 ;  /* 0x0000800902007986 */ /* 0x000fe8000c101908 */
        /* <DEDUP_REMOVED lines=14> */
[----:B------:R-:W-:Y:S01]  /*2440*/  STG.E desc[UR8][R2.64+0x800], R45 ;  /* 0x0008002d02007986 */ /* 0x000fe2000c101908 */
[----:B------:R-:W-:Y:S05]  /*2450*/  EXIT ;  /* 0x000000000000794d */ /* 0x000fea0003800000 */
.L_x_27:
[----:B------:R-:W1:Y:S01]  /*2460*/  LDCU.64 UR4, c[0x0][0x3b0] ;  /* 0x00007600ff0477ac */ /* 0x000e620008000a00 */
[----:B------:R-:W-:Y:S02]  /*2470*/  IMAD R2, R2, -0x1980, R21 ;  /* 0xffffe68002027824 */ /* 0x000fe400078e0215 */
[C---:B------:R-:W-:Y:S02]  /*2480*/  VIADD R21, R3.reuse, 0x40 ;  /* 0x0000004003157836 */ /* 0x040fe40000000000 */
[C---:B------:R-:W-:Y:S01]  /*2490*/  VIADD R5, R3.reuse, 0x20 ;  /* 0x0000002003057836 */ /* 0x040fe20000000000 */
[CC--:B------:R-:W-:Y:S01]  /*24a0*/  ISETP.GE.AND P3, PT, R3.reuse, R2.reuse, PT ;  /* 0x000000020300720c */ /* 0x0c0fe20003f66270 */
[----:B--23--:R-:W-:Y:S01]  /*24b0*/  VIADD R41, R3, 0x60 ;  /* 0x0000006003297836 */ /* 0x00cfe20000000000 */
[-C--:B------:R-:W-:Y:S01]  /*24c0*/  ISETP.GE.AND P1, PT, R21, R2.reuse, PT ;  /* 0x000000021500720c */ /* 0x080fe20003f26270 */
[----:B------:R-:W-:Y:S01]  /*24d0*/  VIADD R21, R3, 0x80 ;  /* 0x0000008003157836 */ /* 0x000fe20000000000 */
[-C--:B------:R-:W-:Y:S01]  /*24e0*/  ISETP.GE.AND P2, PT, R5, R2.reuse, PT ;  /* 0x000000020500720c */ /* 0x080fe20003f46270 */
[----:B0-----:R-:W-:Y:S01]  /*24f0*/  VIADD R47, R3, 0xc0 ;  /* 0x000000c0032f7836 */ /* 0x001fe20000000000 */
[-C--:B------:R-:W-:Y:S01]  /*2500*/  ISETP.GE.AND P0, PT, R41, R2.reuse, PT ;  /* 0x000000022900720c */ /* 0x080fe20003f06270 */
[----:B------:R-:W-:Y:S01]  /*2510*/  VIADD R41, R3, 0xa0 ;  /* 0x000000a003297836 */ /* 0x000fe20000000000 */
[----:B------:R-:W-:Y:S01]  /*2520*/  ISETP.GE.AND P6, PT, R21, R2, PT ;  /* 0x000000021500720c */ /* 0x000fe20003fc6270 */
[----:B------:R-:W-:Y:S01]  /*2530*/  VIADD R21, R3, 0xe0 ;  /* 0x000000e003157836 */ /* 0x000fe20000000000 */
[----:B-1----:R-:W-:-:S02]  /*2540*/  LEA R4, P4, R0, UR4, 0x2 ;  /* 0x0000000400047c11 */ /* 0x002fc4000f8810ff */
[-C--:B------:R-:W-:Y:S02]  /*2550*/  ISETP.GE.AND P5, PT, R41, R2.reuse, PT ;  /* 0x000000022900720c */ /* 0x080fe40003fa6270 */
[----:B------:R-:W-:Y:S01]  /*2560*/  LEA.HI.X R5, R0, UR5, R25, 0x2, P4 ;  /* 0x0000000500057c11 */ /* 0x000fe2000a0f1419 */
[----:B------:R-:W-:Y:S01]  /*2570*/  VIADD R25, R3, 0x100 ;  /* 0x0000010003197836 */ /* 0x000fe20000000000 */
[----:B------:R-:W-:-:S03]  /*2580*/  ISETP.GE.AND P4, PT, R47, R2, PT ;  /* 0x000000022f00720c */ /* 0x000fc60003f86270 */
[----:B-----5:R0:W-:Y:S01]  /*2590*/  @!P3 STG.E desc[UR8][R4.64], R7 ;  /* 0x000000070400b986 */ /* 0x0201e2000c101908 */
[-C--:B------:R-:W-:Y:S01]  /*25a0*/  ISETP.GE.AND P3, PT, R21, R2.reuse, PT ;  /* 0x000000021500720c */ /* 0x080fe20003f66270 */
[----:B------:R-:W-:Y:S02]  /*25b0*/  VIADD R21, R3, 0x120 ;  /* 0x0000012003157836 */ /* 0x000fe40000000000 */
[----:B------:R1:W-:Y:S01]  /*25c0*/  @!P2 STG.E desc[UR8][R4.64+0x80], R9 ;  /* 0x000080090400a986 */ /* 0x0003e2000c101908 */
[-C--:B------:R-:W-:Y:S01]  /*25d0*/  ISETP.GE.AND P2, PT, R25, R2.reuse, PT ;  /* 0x000000021900720c */ /* 0x080fe20003f46270 */
[----:B------:R-:W-:Y:S02]  /*25e0*/  VIADD R25, R3, 0x140 ;  /* 0x0000014003197836 */ /* 0x000fe40000000000 */
[----:B------:R2:W-:Y:S01]  /*25f0*/  @!P1 STG.E desc[UR8][R4.64+0x100], R11 ;  /* 0x0001000b04009986 */ /* 0x0005e2000c101908 */
[----:B------:R-:W-:Y:S01]  /*2600*/  ISETP.GE.AND P1, PT, R21, R2, PT ;  /* 0x000000021500720c */ /* 0x000fe20003f26270 */
[----:B------:R-:W-:-:S02]  /*2610*/  VIADD R21, R3, 0x160 ;  /* 0x0000016003157836 */ /* 0x000fc40000000000 */
[C---:B0-----:R-:W-:Y:S01]  /*2620*/  VIADD R7, R3.reuse, 0x180 ;  /* 0x0000018003077836 */ /* 0x041fe20000000000 */
[----:B------:R2:W-:Y:S01]  /*2630*/  @!P5 STG.E desc[UR8][R4.64+0x280], R17 ;  /* 0x000280110400d986 */ /* 0x0005e2000c101908 */
[----:B-1----:R-:W-:-:S03]  /*2640*/  VIADD R9, R3, 0x1a0 ;  /* 0x000001a003097836 */ /* 0x002fc60000000000 */
[----:B------:R2:W-:Y:S01]  /*2650*/  @!P4 STG.E desc[UR8][R4.64+0x300], R19 ;  /* 0x000300130400c986 */ /* 0x0005e2000c101908 */
[-C--:B------:R-:W-:Y:S01]  /*2660*/  ISETP.GE.AND P5, PT, R7, R2.reuse, PT ;  /* 0x000000020700720c */ /* 0x080fe20003fa6270 */
[----:B------:R-:W-:Y:S01]  /*2670*/  VIADD R7, R3, 0x1c0 ;  /* 0x000001c003077836 */ /* 0x000fe20000000000 */
[-C--:B------:R-:W-:Y:S01]  /*2680*/  ISETP.GE.AND P4, PT, R9, R2.reuse, PT ;  /* 0x000000020900720c */ /* 0x080fe20003f86270 */
[C---:B------:R-:W-:Y:S01]  /*2690*/  VIADD R9, R3.reuse, 0x1e0 ;  /* 0x000001e003097836 */ /* 0x040fe20000000000 */
[----:B------:R2:W-:Y:S01]  /*26a0*/  @!P0 STG.E desc[UR8][R4.64+0x180], R13 ;  /* 0x0001800d04008986 */ /* 0x0005e2000c101908 */
[----:B------:R-:W-:Y:S01]  /*26b0*/  VIADD R3, R3, 0x200 ;  /* 0x0000020003037836 */ /* 0x000fe20000000000 */
[-C--:B------:R-:W-:Y:S02]  /*26c0*/  ISETP.GE.AND P0, PT, R25, R2.reuse, PT ;  /* 0x000000021900720c */ /* 0x080fe40003f06270 */
        /* <DEDUP_REMOVED lines=13> */
[----:B------:R2:W-:Y:S01]  /*27a0*/  @!P2 STG.E desc[UR8][R4.64+0x780], R43 ;  /* 0x0007802b0400a986 */ /* 0x0005e2000c101908 */
[----:B------:R-:W-:Y:S05]  /*27b0*/  @P1 EXIT ;  /* 0x000000000000194d */ /* 0x000fea0003800000 */
[----:B------:R-:W-:Y:S01]  /*27c0*/  STG.E desc[UR8][R4.64+0x800], R45 ;  /* 0x0008002d04007986 */ /* 0x000fe2000c101908 */
[----:B------:R-:W-:Y:S05]  /*27d0*/  EXIT ;  /* 0x000000000000794d */ /* 0x000fea0003800000 */
.L_x_14:
[----:B------:R-:W-:Y:S01]  /*27e0*/  IMAD.MOV.U32 R36, RZ, RZ, RZ ;  /* 0x000000ffff247224 */ /* 0x000fe200078e00ff */
[C---:B------:R-:W-:Y:S01]  /*27f0*/  ISETP.GT.U32.AND P0, PT, R37.reuse, 0x1f, PT ;  /* 0x0000001f2500780c */ /* 0x040fe20003f04070 */
[----:B------:R-:W-:Y:S05]  /*2800*/  WARPSYNC.ALL ;  /* 0x0000000000007948 */ /* 0x000fea0003800000 */
[----:B------:R-:W-:-:S04]  /*2810*/  IMAD.HI.U32 R39, R37, 0x15555556, R36 ;  /* 0x1555555625277827 */ /* 0x000fc800078e0024 */
[----:B------:R-:W-:-:S05]  /*2820*/  IMAD R39, R39, 0x4, R0 ;  /* 0x0000000427277824 */ /* 0x000fca00078e0200 */
[----:B------:R1:W-:Y:S01]  /*2830*/  STS [R39+0x3410], R22 ;  /* 0x0034101627007388 */ /* 0x0003e20000000800 */
[----:B------:R-:W-:Y:S06]  /*2840*/  BAR.SYNC.DEFER_BLOCKING 0x0 ;  /* 0x0000000000007b1d */ /* 0x000fec0000010000 */
[----:B------:R-:W-:Y:S05]  /*2850*/  @P0 BRA `(.L_x_28) ;  /* 0x0000000000e00947 */ /* 0x000fea0003800000 */
[----:B------:R-:W-:Y:S01]  /*2860*/  IMAD R38, R37, 0x34, R0 ;  /* 0x0000003425267824 */ /* 0x000fe200078e0200 */
[----:B------:R-:W-:-:S04]  /*2870*/  UMOV UR5, 0xffffffff ;  /* 0xffffffff00057882 */ /* 0x000fc80000000000 */
[----:B------:R-:W-:Y:S04]  /*2880*/  LDS R73, [R38+0x3410] ;  /* 0x0034100026497984 */ /* 0x000fe80000000800 */
[----:B------:R-:W-:Y:S04]  /*2890*/  LDS R72, [R38+0x3414] ;  /* 0x0034140026487984 */ /* 0x000fe80000000800 */
[----:B------:R-:W2:Y:S04]  /*28a0*/  LDS R71, [R38+0x3418] ;  /* 0x0034180026477984 */ /* 0x000ea80000000800 */
[----:B------:R-:W-:Y:S04]  /*28b0*/  LDS R70, [R38+0x341c] ;  /* 0x00341c0026467984 */ /* 0x000fe80000000800 */
[----:B------:R-:W3:Y:S04]  /*28c0*/  LDS R69, [R38+0x3420] ;  /* 0x0034200026457984 */ /* 0x000ee80000000800 */
[----:B------:R-:W-:Y:S04]  /*28d0*/  LDS R68, [R38+0x3424] ;  /* 0x0034240026447984 */ /* 0x000fe80000000800 */
[----:B------:R-:W4:Y:S04]  /*28e0*/  LDS R67, [R38+0x3428] ;  /* 0x0034280026437984 */ /* 0x000f280000000800 */
[----:B------:R-:W-:Y:S04]  /*28f0*/  LDS R66, [R38+0x342c] ;  /* 0x00342c0026427984 */ /* 0x000fe80000000800 */
[----:B------:R-:W5:Y:S04]  /*2900*/  LDS R65, [R38+0x3430] ;  /* 0x0034300026417984 */ /* 0x000f680000000800 */
[----:B------:R-:W-:Y:S04]  /*2910*/  LDS R64, [R38+0x3434] ;  /* 0x0034340026407984 */ /* 0x000fe80000000800 */
[----:B------:R-:W0:Y:S04]  /*2920*/  LDS R63, [R38+0x3438] ;  /* 0x00343800263f7984 */ /* 0x000e280000000800 */
[----:B-1----:R-:W1:Y:S01]  /*2930*/  LDS R39, [R38+0x343c] ;  /* 0x00343c0026277984 */ /* 0x002e620000000800 */
[----:B--2---:R-:W-:-:S04]  /*2940*/  IADD3 R74, PT, PT, R71, R72, R73 ;  /* 0x00000048474a7210 */ /* 0x004fc80007ffe049 */
[----:B---3--:R-:W-:-:S04]  /*2950*/  IADD3 R74, PT, PT, R69, R74, R70 ;  /* 0x0000004a454a7210 */ /* 0x008fc80007ffe046 */
[----:B----4-:R-:W-:-:S04]  /*2960*/  IADD3 R74, PT, PT, R67, R74, R68 ;  /* 0x0000004a434a7210 */ /* 0x010fc80007ffe044 */
[----:B-----5:R-:W-:-:S04]  /*2970*/  IADD3 R74, PT, PT, R65, R74, R66 ;  /* 0x0000004a414a7210 */ /* 0x020fc80007ffe042 */
[----:B0-----:R-:W-:-:S05]  /*2980*/  IADD3 R74, PT, PT, R63, R74, R64 ;  /* 0x0000004a3f4a7210 */ /* 0x001fca0007ffe040 */
[----:B-1----:R-:W-:Y:S01]  /*2990*/  IMAD.IADD R39, R39, 0x1, R74 ;  /* 0x0000000127277824 */ /* 0x002fe200078e024a */
[----:B------:R-:W-:Y:S06]  /*29a0*/  BRA.DIV UR5, `(.L_x_29) ;  /* 0x0000007205447947 */ /* 0x000fec000b800000 */
[----:B------:R-:W0:Y:S02]  /*29b0*/  SHFL.UP P0, R77, R39, 0x1, RZ ;  /* 0x04200000274d7989 */ /* 0x000e2400000000ff */
[----:B0-----:R-:W-:-:S05]  /*29c0*/  @P0 IMAD.IADD R77, R39, 0x1, R77 ;  /* 0x00000001274d0824 */ /* 0x001fca00078e024d */
[----:B------:R-:W0:Y:S02]  /*29d0*/  SHFL.UP P0, R74, R77, 0x2, RZ ;  /* 0x044000004d4a7989 */ /* 0x000e2400000000ff */
[----:B0-----:R-:W-:-:S05]  /*29e0*/  @P0 IMAD.IADD R74, R77, 0x1, R74 ;  /* 0x000000014d4a0824 */ /* 0x001fca00078e024a */
[----:B------:R-:W0:Y:S02]  /*29f0*/  SHFL.UP P0, R77, R74, 0x4, RZ ;  /* 0x048000004a4d7989 */ /* 0x000e2400000000ff */
[----:B0-----:R-:W-:-:S05]  /*2a00*/  @P0 IMAD.IADD R77, R74, 0x1, R77 ;  /* 0x000000014a4d0824 */ /* 0x001fca00078e024d */
[----:B------:R-:W0:Y:S02]  /*2a10*/  SHFL.UP P0, R74, R77, 0x8, RZ ;  /* 0x050000004d4a7989 */ /* 0x000e2400000000ff */
[----:B0-----:R-:W-:-:S05]  /*2a20*/  @P0 IMAD.IADD R74, R77, 0x1, R74 ;  /* 0x000000014d4a0824 */ /* 0x001fca00078e024a */
[----:B------:R0:W1:Y:S02]  /*2a30*/  SHFL.UP P0, R38, R74, 0x10, RZ ;  /* 0x060000004a267989 */ /* 0x00006400000000ff */
.L_x_118:
[----:B-1----:R-:W-:-:S04]  /*2a40*/  @P0 IMAD.IADD R38, R74, 0x1, R38 ;  /* 0x000000014a260824 */ /* 0x002fc800078e0226 */
[----:B------:R-:W-:Y:S02]  /*2a50*/  IMAD.IADD R38, R38, 0x1, -R39 ;  /* 0x0000000126267824 */ /* 0x000fe400078e0a27 */
[----:B------:R-:W-:Y:S02]  /*2a60*/  IMAD R39, R37, 0x34, R0 ;  /* 0x0000003425277824 */ /* 0x000fe400078e0200 */
[----:B------:R-:W-:-:S03]  /*2a70*/  IMAD.IADD R73, R73, 0x1, R38 ;  /* 0x0000000149497824 */ /* 0x000fc600078e0226 */
[----:B------:R1:W-:Y:S01]  /*2a80*/  STS [R39+0x3410], R38 ;  /* 0x0034102627007388 */ /* 0x0003e20000000800 */
        /* <DEDUP_REMOVED lines=18> */
[----:B-1----:R-:W-:-:S03]  /*2bb0*/  IMAD.IADD R38, R63, 0x1, R64 ;  /* 0x000000013f267824 */ /* 0x002fc600078e0240 */
[----:B------:R2:W-:Y:S04]  /*2bc0*/  STS [R39+0x3438], R64 ;  /* 0x0034384027007388 */ /* 0x0005e80000000800 */
[----:B------:R2:W-:Y:S02]  /*2bd0*/  STS [R39+0x343c], R38 ;  /* 0x00343c2627007388 */ /* 0x0005e40000000800 */
.L_x_28:
[----:B--2---:R-:W2:Y:S01]  /*2be0*/  LDL R71, [R1] ;  /* 0x0000000001477983 */ /* 0x004ea20000100800 */
[----:B------:R-:W-:Y:S05]  /*2bf0*/  WARPSYNC.ALL ;  /* 0x0000000000007948 */ /* 0x000fea0003800000 */
[----:B------:R-:W-:Y:S01]  /*2c00*/  IMAD.MOV.U32 R38, RZ, RZ, RZ ;  /* 0x000000ffff267224 */ /* 0x000fe200078e00ff */
[----:B------:R-:W-:Y:S01]  /*2c10*/  BSSY.RECONVERGENT B0, `(.L_x_30) ;  /* 0x000002c000007945 */ /* 0x000fe20003800200 */
[----:B-1----:R-:W-:Y:S02]  /*2c20*/  IMAD.MOV.U32 R39, RZ, RZ, R37 ;  /* 0x000000ffff277224 */ /* 0x002fe400078e0025 */
[----:B------:R-:W-:-:S04]  /*2c30*/  IMAD.HI.U32 R39, R37, 0x15555556, R38 ;  /* 0x1555555625277827 */ /* 0x000fc800078e0026 */
[----:B------:R-:W-:Y:S01]  /*2c40*/  IMAD R39, R39, 0x4, R0 ;  /* 0x0000000427277824 */ /* 0x000fe200078e0200 */
[----:B------:R-:W-:Y:S06]  /*2c50*/  BAR.SYNC.DEFER_BLOCKING 0x0 ;  /* 0x0000000000007b1d */ /* 0x000fec0000010000 */
[----:B------:R-:W1:Y:S01]  /*2c60*/  LDS R39, [R39+0x3410] ;  /* 0x0034100027277984 */ /* 0x000e620000000800 */
[----:B--2---:R-:W-:-:S13]  /*2c70*/  ISETP.NE.AND P0, PT, R71, RZ, PT ;  /* 0x000000ff4700720c */ /* 0x004fda0003f05270 */
[----:B-1----:R-:W-:Y:S05]  /*2c80*/  @P0 BRA `(.L_x_31) ;  /* 0x0000000000900947 */ /* 0x002fea0003800000 */
[----:B------:R-:W1:Y:S04]  /*2c90*/  LDS R65, [R21] ;  /* 0x0000000015417984 */ /* 0x000e680000000800 */
[----:B------:R-:W2:Y:S04]  /*2ca0*/  LDS R67, [R21+0x400] ;  /* 0x0004000015437984 */ /* 0x000ea80000000800 */
[----:B------:R-:W3:Y:S04]  /*2cb0*/  LDS R69, [R21+0x800] ;  /* 0x0008000015457984 */ /* 0x000ee80000000800 */
[----:B------:R-:W4:Y:S04]  /*2cc0*/  LDS R63, [R21+0xc00] ;  /* 0x000c0000153f7984 */ /* 0x000f280000000800 */
[----:B------:R-:W5:Y:S04]  /*2cd0*/  LDS R76, [R21+0x1000] ;  /* 0x00100000154c7984 */ /* 0x000f680000000800 */
[----:B------:R-:W5:Y:S04]  /*2ce0*/  LDS R72, [R21+0x1400] ;  /* 0x0014000015487984 */ /* 0x000f680000000800 */
[----:B0-----:R-:W0:Y:S04]  /*2cf0*/  LDS R74, [R21+0x1800] ;  /* 0x00180000154a7984 */ /* 0x001e280000000800 */
[----:B------:R-:W0:Y:S04]  /*2d00*/  LDS R70, [R21+0x1c00] ;  /* 0x001c000015467984 */ /* 0x000e280000000800 */
[----:B------:R-:W0:Y:S04]  /*2d10*/  LDS R38, [R21+0x2000] ;  /* 0x0020000015267984 */ /* 0x000e280000000800 */
[----:B------:R-:W0:Y:S04]  /*2d20*/  LDS R68, [R21+0x2400] ;  /* 0x0024000015447984 */ /* 0x000e280000000800 */
[----:B------:R-:W0:Y:S01]  /*2d30*/  LDS R66, [R21+0x2800] ;  /* 0x0028000015427984 */ /* 0x000e220000000800 */
[----:B-1----:R-:W-:-:S03]  /*2d40*/  IMAD.IADD R65, R39, 0x1, R65 ;  /* 0x0000000127417824 */ /* 0x002fc600078e0241 */
[----:B------:R-:W1:Y:S01]  /*2d50*/  LDS R64, [R21+0x2c00] ;  /* 0x002c000015407984 */ /* 0x000e620000000800 */
[C---:B--2---:R-:W-:Y:S02]  /*2d60*/  IMAD.IADD R67, R39.reuse, 0x1, R67 ;  /* 0x0000000127437824 */ /* 0x044fe400078e0243 */
[C---:B---3--:R-:W-:Y:S01]  /*2d70*/  IMAD.IADD R69, R39.reuse, 0x1, R69 ;  /* 0x0000000127457824 */ /* 0x048fe200078e0245 */
[----:B------:R2:W-:Y:S01]  /*2d80*/  STS [R21], R65 ;  /* 0x0000004115007388 */ /* 0x0005e20000000800 */
[----:B----4-:R-:W-:-:S03]  /*2d90*/  IMAD.IADD R63, R39, 0x1, R63 ;  /* 0x00000001273f7824 */ /* 0x010fc600078e023f */
[----:B------:R2:W-:Y:S01]  /*2da0*/  STS [R21+0x400], R67 ;  /* 0x0004004315007388 */ /* 0x0005e20000000800 */
[----:B-----5:R-:W-:-:S03]  /*2db0*/  IMAD.IADD R76, R39, 0x1, R76 ;  /* 0x00000001274c7824 */ /* 0x020fc600078e024c */
[----:B------:R2:W-:Y:S01]  /*2dc0*/  STS [R21+0x800], R69 ;  /* 0x0008004515007388 */ /* 0x0005e20000000800 */
[----:B------:R-:W-:-:S03]  /*2dd0*/  IMAD.IADD R72, R39, 0x1, R72 ;  /* 0x0000000127487824 */ /* 0x000fc600078e0248 */
[----:B------:R2:W-:Y:S01]  /*2de0*/  STS [R21+0xc00], R63 ;  /* 0x000c003f15007388 */ /* 0x0005e20000000800 */
[----:B0-----:R-:W-:-:S03]  /*2df0*/  IMAD.IADD R74, R39, 0x1, R74 ;  /* 0x00000001274a7824 */ /* 0x001fc600078e024a */
        /* <DEDUP_REMOVED lines=11> */
[----:B------:R2:W-:Y:S04]  /*2eb0*/  STS [R21+0x2800], R66 ;  /* 0x0028004215007388 */ /* 0x0005e80000000800 */
[----:B------:R2:W-:Y:S02]  /*2ec0*/  STS [R21+0x2c00], R64 ;  /* 0x002c004015007388 */ /* 0x0005e40000000800 */
.L_x_31:
[----:B------:R-:W-:Y:S05]  /*2ed0*/  BSYNC.RECONVERGENT B0 ;  /* 0x0000000000007941 */ /* 0x000fea0003800200 */
.L_x_30:
[----:B------:R-:W-:Y:S01]  /*2ee0*/  BAR.SYNC.DEFER_BLOCKING 0x0 ;  /* 0x0000000000007b1d */ /* 0x000fe20000010000 */
[----:B------:R-:W-:-:S05]  /*2ef0*/  R2P PR, R23, 0x7f ;  /* 0x0000007f17007804 */ /* 0x000fca0000000000 */
[----:B------:R-:W-:Y:S01]  /*2f00*/  BSSY.RECONVERGENT B0, `(.L_x_32) ;  /* 0x0000022000007945 */ /* 0x000fe20003800200 */
[----:B--2---:R-:W1:Y:S07]  /*2f10*/  S2R R72, SR_LANEID ;  /* 0x0000000000487919 */ /* 0x004e6e0000000000 */
[----:B------:R-:W-:Y:S02]  /*2f20*/  VOTE.ANY R38, PT, P0 ;  /* 0x0000000000267806 */ /* 0x000fe400000e0100 */
[----:B------:R-:W-:-:S02]  /*2f30*/  VOTE.ANY R63, PT, P1 ;  /* 0x00000000003f7806 */ /* 0x000fc400008e0100 */
[----:B------:R-:W-:Y:S02]  /*2f40*/  @!P0 LOP3.LUT R38, RZ, R38, RZ, 0x33, !PT ;  /* 0x00000026ff268212 */ /* 0x000fe400078e33ff */
[----:B------:R-:W-:Y:S02]  /*2f50*/  VOTE.ANY R65, PT, P2 ;  /* 0x0000000000417806 */ /* 0x000fe400010e0100 */
[----:B------:R-:W-:Y:S02]  /*2f60*/  @!P1 LOP3.LUT R63, RZ, R63, RZ, 0x33, !PT ;  /* 0x0000003fff3f9212 */ /* 0x000fe400078e33ff */
[----:B------:R-:W-:Y:S02]  /*2f70*/  VOTE.ANY R67, PT, P3 ;  /* 0x0000000000437806 */ /* 0x000fe400018e0100 */
[----:B------:R-:W-:Y:S02]  /*2f80*/  @!P2 LOP3.LUT R65, RZ, R65, RZ, 0x33, !PT ;  /* 0x00000041ff41a212 */ /* 0x000fe400078e33ff */
[----:B------:R-:W-:-:S02]  /*2f90*/  LOP3.LUT R38, R63, R38, RZ, 0xc0, !PT ;  /* 0x000000263f267212 */ /* 0x000fc400078ec0ff */
[----:B------:R-:W-:Y:S02]  /*2fa0*/  @!P3 LOP3.LUT R67, RZ, R67, RZ, 0x33, !PT ;  /* 0x00000043ff43b212 */ /* 0x000fe400078e33ff */
[----:B------:R-:W-:Y:S02]  /*2fb0*/  LOP3.LUT R38, R65, R38, RZ, 0xc0, !PT ;  /* 0x0000002641267212 */ /* 0x000fe400078ec0ff */
[----:B------:R-:W-:Y:S02]  /*2fc0*/  VOTE.ANY R63, PT, P4 ;  /* 0x00000000003f7806 */ /* 0x000fe400020e0100 */
[----:B------:R-:W-:Y:S02]  /*2fd0*/  LOP3.LUT P0, RZ, R23, 0x80, RZ, 0xc0, !PT ;  /* 0x0000008017ff7812 */ /* 0x000fe4000780c0ff */
[----:B------:R-:W-:Y:S02]  /*2fe0*/  LOP3.LUT R38, R67, R38, RZ, 0xc0, !PT ;  /* 0x0000002643267212 */ /* 0x000fe400078ec0ff */
[----:B------:R-:W-:-:S02]  /*2ff0*/  @!P4 LOP3.LUT R63, RZ, R63, RZ, 0x33, !PT ;  /* 0x0000003fff3fc212 */ /* 0x000fc400078e33ff */
[----:B------:R-:W-:Y:S02]  /*3000*/  VOTE.ANY R23, PT, P5 ;  /* 0x0000000000177806 */ /* 0x000fe400028e0100 */
[----:B------:R-:W-:Y:S02]  /*3010*/  LOP3.LUT R38, R63, R38, RZ, 0xc0, !PT ;  /* 0x000000263f267212 */ /* 0x000fe400078ec0ff */
[----:B------:R-:W-:Y:S02]  /*3020*/  @!P5 LOP3.LUT R23, RZ, R23, RZ, 0x33, !PT ;  /* 0x00000017ff17d212 */ /* 0x000fe400078e33ff */
[----:B------:R-:W-:Y:S02]  /*3030*/  VOTE.ANY R64, PT, P6 ;  /* 0x0000000000407806 */ /* 0x000fe400030e0100 */
[----:B------:R-:W-:Y:S02]  /*3040*/  LOP3.LUT R23, R23, R38, RZ, 0xc0, !PT ;  /* 0x0000002617177212 */ /* 0x000fe400078ec0ff */
[----:B------:R-:W2:Y:S01]  /*3050*/  S2R R38, SR_LEMASK ;  /* 0x0000000000267919 */ /* 0x000ea20000003a00 */
[----:B------:R-:W-:-:S02]  /*3060*/  VOTE.ANY R66, PT, P0 ;  /* 0x0000000000427806 */ /* 0x000fc400000e0100 */
[----:B------:R-:W-:Y:S02]  /*3070*/  @!P6 LOP3.LUT R64, RZ, R64, RZ, 0x33, !PT ;  /* 0x00000040ff40e212 */ /* 0x000fe400078e33ff */
[----:B------:R-:W-:Y:S02]  /*3080*/  @!P0 LOP3.LUT R66, RZ, R66, RZ, 0x33, !PT ;  /* 0x00000042ff428212 */ /* 0x000fe400078e33ff */
[----:B------:R-:W-:Y:S01]  /*3090*/  LOP3.LUT R23, R64, R23, RZ, 0xc0, !PT ;  /* 0x0000001740177212 */ /* 0x000fe200078ec0ff */
[----:B------:R-:W-:-:S03]  /*30a0*/  IMAD.MOV.U32 R64, RZ, RZ, RZ ;  /* 0x000000ffff407224 */ /* 0x000fc600078e00ff */
[----:B------:R-:W-:-:S04]  /*30b0*/  LOP3.LUT R65, R66, R23, RZ, 0xc0, !PT ;  /* 0x0000001742417212 */ /* 0x000fc800078ec0ff */
[----:B------:R-:W1:Y:S02]  /*30c0*/  FLO.U32 R63, R65 ;  /* 0x00000041003f7300 */ /* 0x000e6400000e0000 */
[----:B-1----:R-:W-:Y:S02]  /*30d0*/  ISETP.NE.AND P0, PT, R72, R63, PT ;  /* 0x0000003f4800720c */ /* 0x002fe40003f05270 */
[----:B--2---:R-:W-:-:S06]  /*30e0*/  LOP3.LUT R23, R38, R65, RZ, 0xc0, !PT ;  /* 0x0000004126177212 */ /* 0x004fcc00078ec0ff */
[----:B------:R-:W1:Y:S05]  /*30f0*/  POPC R23, R23 ;  /* 0x0000001700177309 */ /* 0x000e6a0000000000 */
[----:B------:R-:W-:Y:S05]  /*3100*/  @P0 BRA `(.L_x_33) ;  /* 0x0000000000040947 */ /* 0x000fea0003800000 */
[----:B-1----:R2:W3:Y:S02]  /*3110*/  ATOMS.ADD R64, [R46], R23 ;  /* 0x000000172e40738c */ /* 0x0024e40000000000 */
.L_x_33:
[----:B------:R-:W-:Y:S05]  /*3120*/  BSYNC.RECONVERGENT B0 ;  /* 0x0000000000007941 */ /* 0x000fea0003800200 */
.L_x_32:
[----:B------:R-:W-:Y:S01]  /*3130*/  R2P PR, R24, 0x7f ;  /* 0x0000007f18007804 */ /* 0x000fe20000000000 */
[----:B------:R-:W-:Y:S01]  /*3140*/  BSSY.RECONVERGENT B0, `(.L_x_34) ;  /* 0x0000021000007945 */ /* 0x000fe20003800200 */
[----:B------:R-:W-:-:S11]  /*3150*/  IMAD.MOV.U32 R66, RZ, RZ, RZ ;  /* 0x000000ffff427224 */ /* 0x000fd600078e00ff */
[----:B0-2---:R-:W-:Y:S02]  /*3160*/  VOTE.ANY R46, PT, P0 ;  /* 0x00000000002e7806 */ /* 0x005fe400000e0100 */
[----:B------:R-:W-:Y:S02]  /*3170*/  VOTE.ANY R65, PT, P1 ;  /* 0x0000000000417806 */ /* 0x000fe400008e0100 */
[----:B------:R-:W-:Y:S02]  /*3180*/  @!P0 LOP3.LUT R46, RZ, R46, RZ, 0x33, !PT ;  /* 0x0000002eff2e8212 */ /* 0x000fe400078e33ff */
[----:B------:R-:W-:Y:S02]  /*3190*/  VOTE.ANY R67, PT, P2 ;  /* 0x0000000000437806 */ /* 0x000fe400010e0100 */
[----:B------:R-:W-:Y:S02]  /*31a0*/  @!P1 LOP3.LUT R65, RZ, R65, RZ, 0x33, !PT ;  /* 0x00000041ff419212 */ /* 0x000fe400078e33ff */
[----:B------:R-:W-:-:S02]  /*31b0*/  @!P2 LOP3.LUT R67, RZ, R67, RZ, 0x33, !PT ;  /* 0x00000043ff43a212 */ /* 0x000fc400078e33ff */
[----:B------:R-:W-:Y:S02]  /*31c0*/  LOP3.LUT R46, R65, R46, RZ, 0xc0, !PT ;  /* 0x0000002e412e7212 */ /* 0x000fe400078ec0ff */
[----:B------:R-:W-:Y:S02]  /*31d0*/  VOTE.ANY R65, PT, P3 ;  /* 0x0000000000417806 */ /* 0x000fe400018e0100 */
[----:B------:R-:W-:Y:S02]  /*31e0*/  LOP3.LUT R46, R67, R46, RZ, 0xc0, !PT ;  /* 0x0000002e432e7212 */ /* 0x000fe400078ec0ff */
[----:B------:R-:W-:Y:S02]  /*31f0*/  LOP3.LUT P0, RZ, R24, 0x80, RZ, 0xc0, !PT ;  /* 0x0000008018ff7812 */ /* 0x000fe4000780c0ff */
[----:B------:R-:W-:Y:S02]  /*3200*/  VOTE.ANY R67, PT, P4 ;  /* 0x0000000000437806 */ /* 0x000fe400020e0100 */
[----:B------:R-:W-:-:S02]  /*3210*/  @!P3 LOP3.LUT R65, RZ, R65, RZ, 0x33, !PT ;  /* 0x00000041ff41b212 */ /* 0x000fc400078e33ff */
[----:B------:R-:W-:Y:S02]  /*3220*/  @!P4 LOP3.LUT R67, RZ, R67, RZ, 0x33, !PT ;  /* 0x00000043ff43c212 */ /* 0x000fe400078e33ff */
[----:B------:R-:W-:Y:S02]  /*3230*/  LOP3.LUT R46, R65, R46, RZ, 0xc0, !PT ;  /* 0x0000002e412e7212 */ /* 0x000fe400078ec0ff */
[----:B------:R-:W-:Y:S02]  /*3240*/  VOTE.ANY R65, PT, P5 ;  /* 0x0000000000417806 */ /* 0x000fe400028e0100 */
[----:B------:R-:W-:Y:S02]  /*3250*/  LOP3.LUT R46, R67, R46, RZ, 0xc0, !PT ;  /* 0x0000002e432e7212 */ /* 0x000fe400078ec0ff */
[----:B------:R-:W-:Y:S02]  /*3260*/  VOTE.ANY R67, PT, P6 ;  /* 0x0000000000437806 */ /* 0x000fe400030e0100 */
[----:B------:R-:W-:-:S02]  /*3270*/  @!P5 LOP3.LUT R65, RZ, R65, RZ, 0x33, !PT ;  /* 0x00000041ff41d212 */ /* 0x000fc400078e33ff */
[----:B------:R-:W-:Y:S02]  /*3280*/  VOTE.ANY R69, PT, P0 ;  /* 0x0000000000457806 */ /* 0x000fe400000e0100 */
[----:B------:R-:W-:Y:S02]  /*3290*/  @!P6 LOP3.LUT R67, RZ, R67, RZ, 0x33, !PT ;  /* 0x00000043ff43e212 */ /* 0x000fe400078e33ff */
[----:B------:R-:W-:Y:S02]  /*32a0*/  LOP3.LUT R46, R65, R46, RZ, 0xc0, !PT ;  /* 0x0000002e412e7212 */ /* 0x000fe400078ec0ff */
[----:B------:R-:W-:Y:S02]  /*32b0*/  @!P0 LOP3.LUT R69, RZ, R69, RZ, 0x33, !PT ;  /* 0x00000045ff458212 */ /* 0x000fe400078e33ff */
[----:B------:R-:W-:-:S04]  /*32c0*/  LOP3.LUT R46, R67, R46, RZ, 0xc0, !PT ;  /* 0x0000002e432e7212 */ /* 0x000fc800078ec0ff */
[----:B------:R-:W-:Y:S02]  /*32d0*/  LOP3.LUT R69, R69, R46, RZ, 0xc0, !PT ;  /* 0x0000002e45457212 */ /* 0x000fe400078ec0ff */
[----:B---3--:R0:W2:Y:S02]  /*32e0*/  SHFL.IDX PT, R46, R64, R63, 0x1f ;  /* 0x00001f3f402e7589 */ /* 0x0080a400000e0000 */
[----:B------:R-:W3:Y:S01]  /*32f0*/  FLO.U32 R65, R69 ;  /* 0x0000004500417300 */ /* 0x000ee200000e0000 */
[----:B------:R-:W-:-:S07]  /*3300*/  LOP3.LUT R24, R38, R69, RZ, 0xc0, !PT ;  /* 0x0000004526187212 */ /* 0x000fce00078ec0ff */
[----:B------:R-:W4:Y:S01]  /*3310*/  POPC R24, R24 ;  /* 0x0000001800187309 */ /* 0x000f220000000000 */
[----:B---3--:R-:W-:-:S13]  /*3320*/  ISETP.NE.AND P0, PT, R72, R65, PT ;  /* 0x000000414800720c */ /* 0x008fda0003f05270 */
[----:B0-2-4-:R-:W-:Y:S05]  /*3330*/  @P0 BRA `(.L_x_35) ;  /* 0x0000000000040947 */ /* 0x015fea0003800000 */
[----:B------:R0:W2:Y:S02]  /*3340*/  ATOMS.ADD R66, [R47], R24 ;  /* 0x000000182f42738c */ /* 0x0000a40000000000 */
.L_x_35:
[----:B------:R-:W-:Y:S05]  /*3350*/  BSYNC.RECONVERGENT B0 ;  /* 0x0000000000007941 */ /* 0x000fea0003800200 */
.L_x_34:
[----:B------:R-:W-:Y:S01]  /*3360*/  R2P PR, R25, 0x7f ;  /* 0x0000007f19007804 */ /* 0x000fe20000000000 */
[----:B------:R-:W-:-:S12]  /*3370*/  BSSY.RECONVERGENT B0, `(.L_x_36) ;  /* 0x0000021000007945 */ /* 0x000fd80003800200 */
[----:B0-----:R-:W-:Y:S02]  /*3380*/  VOTE.ANY R47, PT, P0 ;  /* 0x00000000002f7806 */ /* 0x001fe400000e0100 */
        /* <DEDUP_REMOVED lines=19> */
[----:B------:R-:W-:Y:S01]  /*34c0*/  LOP3.LUT R47, R64, R47, RZ, 0xc0, !PT ;  /* 0x0000002f402f7212 */ /* 0x000fe200078ec0ff */
[----:B------:R-:W-:Y:S01]  /*34d0*/  IMAD.MOV.U32 R64, RZ, RZ, RZ ;  /* 0x000000ffff407224 */ /* 0x000fe200078e00ff */
[----:B------:R-:W-:Y:S02]  /*34e0*/  @!P0 LOP3.LUT R70, RZ, R70, RZ, 0x33, !PT ;  /* 0x00000046ff468212 */ /* 0x000fe400078e33ff */
[----:B------:R-:W-:-:S04]  /*34f0*/  LOP3.LUT R47, R68, R47, RZ, 0xc0, !PT ;  /* 0x0000002f442f7212 */ /* 0x000fc800078ec0ff */
[----:B------:R-:W-:Y:S02]  /*3500*/  LOP3.LUT R67, R70, R47, RZ, 0xc0, !PT ;  /* 0x0000002f46437212 */ /* 0x000fe400078ec0ff */
[----:B--2---:R0:W2:Y:S02]  /*3510*/  SHFL.IDX PT, R47, R66, R65, 0x1f ;  /* 0x00001f41422f7589 */ /* 0x0040a400000e0000 */
[----:B------:R-:W3:Y:S01]  /*3520*/  FLO.U32 R63, R67 ;  /* 0x00000043003f7300 */ /* 0x000ee200000e0000 */
[----:B------:R-:W-:-:S07]  /*3530*/  LOP3.LUT R25, R38, R67, RZ, 0xc0, !PT ;  /* 0x0000004326197212 */ /* 0x000fce00078ec0ff */
[----:B------:R-:W4:Y:S01]  /*3540*/  POPC R25, R25 ;  /* 0x0000001900197309 */ /* 0x000f220000000000 */
[----:B---3--:R-:W-:-:S13]  /*3550*/  ISETP.NE.AND P0, PT, R72, R63, PT ;  /* 0x0000003f4800720c */ /* 0x008fda0003f05270 */
[----:B0-2-4-:R-:W-:Y:S05]  /*3560*/  @P0 BRA `(.L_x_37) ;  /* 0x0000000000040947 */ /* 0x015fea0003800000 */
[----:B------:R0:W2:Y:S02]  /*3570*/  ATOMS.ADD R64, [R48], R25 ;  /* 0x000000193040738c */ /* 0x0000a40000000000 */
.L_x_37:
[----:B------:R-:W-:Y:S05]  /*3580*/  BSYNC.RECONVERGENT B0 ;  /* 0x0000000000007941 */ /* 0x000fea0003800200 */
.L_x_36:
[----:B------:R-:W-:Y:S01]  /*3590*/  R2P PR, R26, 0x7f ;  /* 0x0000007f1a007804 */ /* 0x000fe20000000000 */
[----:B------:R-:W-:Y:S01]  /*35a0*/  BSSY.RECONVERGENT B0, `(.L_x_38) ;  /* 0x0000021000007945 */ /* 0x000fe20003800200 */
[----:B------:R-:W-:-:S11]  /*35b0*/  IMAD.MOV.U32 R66, RZ, RZ, RZ ;  /* 0x000000ffff427224 */ /* 0x000fd600078e00ff */
        /* <DEDUP_REMOVED lines=31> */
.L_x_39:
[----:B------:R-:W-:Y:S05]  /*37b0*/  BSYNC.RECONVERGENT B0 ;  /* 0x0000000000007941 */ /* 0x000fea0003800200 */
.L_x_38:
        /* <DEDUP_REMOVED lines=34> */
.L_x_41:
[----:B------:R-:W-:Y:S05]  /*39e0*/  BSYNC.RECONVERGENT B0 ;  /* 0x0000000000007941 */ /* 0x000fea0003800200 */
.L_x_40:
        /* <DEDUP_REMOVED lines=34> */
.L_x_43:
[----:B------:R-:W-:Y:S05]  /*3c10*/  BSYNC.RECONVERGENT B0 ;  /* 0x0000000000007941 */ /* 0x000fea0003800200 */
.L_x_42:
        /* <DEDUP_REMOVED lines=12> */
[----:B------:R-:W-:Y:S01]  /*3ce0*/  VOTE.ANY R68, PT, P4 ;  /* 0x0000000000447806 */ /* 0x000fe200020e0100 */
[----:B--2---:R0:W2:Y:S01]  /*3cf0*/  SHFL.IDX PT, R29, R66, R65, 0x1f ;  /* 0x00001f41421d7589 */ /* 0x0040a200000e0000 */
        /* <DEDUP_REMOVED lines=13> */
[----:B------:R-:W-:-:S04]  /*3dd0*/  LOP3.LUT R67, R70, R51, RZ, 0xc0, !PT ;  /* 0x0000003346437212 */ /* 0x000fc800078ec0ff */
[----:B------:R-:W3:Y:S01]  /*3de0*/  FLO.U32 R63, R67 ;  /* 0x00000043003f7300 */ /* 0x000ee200000e0000 */
[----:B------:R-:W-:-:S07]  /*3df0*/  LOP3.LUT R51, R38, R67, RZ, 0xc0, !PT ;  /* 0x0000004326337212 */ /* 0x000fce00078ec0ff */
[----:B------:R-:W4:Y:S01]  /*3e00*/  POPC R51, R51 ;  /* 0x0000003300337309 */ /* 0x000f220000000000 */
[----:B---3--:R-:W-:-:S13]  /*3e10*/  ISETP.NE.AND P0, PT, R72, R63, PT ;  /* 0x0000003f4800720c */ /* 0x008fda0003f05270 */
[----:B0-2-4-:R-:W-:Y:S05]  /*3e20*/  @P0 BRA `(.L_x_45) ;  /* 0x0000000000040947 */ /* 0x015fea0003800000 */
[----:B------:R0:W2:Y:S02]  /*3e30*/  ATOMS.ADD R64, [R52], R51 ;  /* 0x000000333440738c */ /* 0x0000a40000000000 */
.L_x_45:
[----:B------:R-:W-:Y:S05]  /*3e40*/  BSYNC.RECONVERGENT B0 ;  /* 0x0000000000007941 */ /* 0x000fea0003800200 */
.L_x_44:
        /* <DEDUP_REMOVED lines=34> */
.L_x_47:
[----:B------:R-:W-:Y:S05]  /*4070*/  BSYNC.RECONVERGENT B0 ;  /* 0x0000000000007941 */ /* 0x000fea0003800200 */
.L_x_46:
        /* <DEDUP_REMOVED lines=34> */
.L_x_49:
[----:B------:R-:W-:Y:S05]  /*42a0*/  BSYNC.RECONVERGENT B0 ;  /* 0x0000000000007941 */ /* 0x000fea0003800200 */
.L_x_48:
        /* <DEDUP_REMOVED lines=34> */
.L_x_51:
[----:B------:R-:W-:Y:S05]  /*44d0*/  BSYNC.RECONVERGENT B0 ;  /* 0x0000000000007941 */ /* 0x000fea0003800200 */
.L_x_50:
        /* <DEDUP_REMOVED lines=34> */
.L_x_53:
[----:B------:R-:W-:Y:S05]  /*4700*/  BSYNC.RECONVERGENT B0 ;  /* 0x0000000000007941 */ /* 0x000fea0003800200 */
.L_x_52:
        /* <DEDUP_REMOVED lines=34> */
.L_x_55:
[----:B------:R-:W-:Y:S05]  /*4930*/  BSYNC.RECONVERGENT B0 ;  /* 0x0000000000007941 */ /* 0x000fea0003800200 */
.L_x_54:
        /* <DEDUP_REMOVED lines=34> */
.L_x_57:
[----:B------:R-:W-:Y:S05]  /*4b60*/  BSYNC.RECONVERGENT B0 ;  /* 0x0000000000007941 */ /* 0x000fea0003800200 */
.L_x_56:
[----:B------:R-:W-:Y:S01]  /*4b70*/  R2P PR, R42, 0x7f ;  /* 0x0000007f2a007804 */ /* 0x000fe20000000000 */
[----:B--2---:R2:W3:Y:S01]  /*4b80*/  SHFL.IDX PT, R64, R64, R63, 0x1f ;  /* 0x00001f3f40407589 */ /* 0x0044e200000e0000 */
[----:B------:R-:W-:Y:S11]  /*4b90*/  BSSY.RECONVERGENT B0, `(.L_x_58) ;  /* 0x0000020000007945 */ /* 0x000ff60003800200 */
[----:B0-----:R-:W-:-:S02]  /*4ba0*/  VOTE.ANY R58, PT, P0 ;  /* 0x00000000003a7806 */ /* 0x001fc400000e0100 */
[----:B------:R-:W-:Y:S02]  /*4bb0*/  VOTE.ANY R65, PT, P1 ;  /* 0x0000000000417806 */ /* 0x000fe400008e0100 */
[----:B------:R-:W-:Y:S02]  /*4bc0*/  @!P0 LOP3.LUT R58, RZ, R58, RZ, 0x33, !PT ;  /* 0x0000003aff3a8212 */ /* 0x000fe400078e33ff */
[----:B------:R-:W-:Y:S02]  /*4bd0*/  VOTE.ANY R67, PT, P2 ;  /* 0x0000000000437806 */ /* 0x000fe400010e0100 */
[----:B------:R-:W-:Y:S02]  /*4be0*/  @!P1 LOP3.LUT R65, RZ, R65, RZ, 0x33, !PT ;  /* 0x00000041ff419212 */ /* 0x000fe400078e33ff */
[----:B------:R-:W-:Y:S02]  /*4bf0*/  @!P2 LOP3.LUT R67, RZ, R67, RZ, 0x33, !PT ;  /* 0x00000043ff43a212 */ /* 0x000fe400078e33ff */
[----:B------:R-:W-:-:S02]  /*4c00*/  LOP3.LUT R58, R65, R58, RZ, 0xc0, !PT ;  /* 0x0000003a413a7212 */ /* 0x000fc400078ec0ff */
[----:B------:R-:W-:Y:S02]  /*4c10*/  VOTE.ANY R65, PT, P3 ;  /* 0x0000000000417806 */ /* 0x000fe400018e0100 */
[----:B------:R-:W-:Y:S02]  /*4c20*/  LOP3.LUT R58, R67, R58, RZ, 0xc0, !PT ;  /* 0x0000003a433a7212 */ /* 0x000fe400078ec0ff */
[----:B------:R-:W-:Y:S02]  /*4c30*/  LOP3.LUT P0, RZ, R42, 0x80, RZ, 0xc0, !PT ;  /* 0x000000802aff7812 */ /* 0x000fe4000780c0ff */
[----:B------:R-:W-:Y:S02]  /*4c40*/  VOTE.ANY R67, PT, P4 ;  /* 0x0000000000437806 */ /* 0x000fe400020e0100 */
[----:B------:R-:W-:Y:S02]  /*4c50*/  @!P3 LOP3.LUT R65, RZ, R65, RZ, 0x33, !PT ;  /* 0x00000041ff41b212 */ /* 0x000fe400078e33ff */
[----:B------:R-:W-:-:S02]  /*4c60*/  @!P4 LOP3.LUT R67, RZ, R67, RZ, 0x33, !PT ;  /* 0x00000043ff43c212 */ /* 0x000fc400078e33ff */
[----:B------:R-:W-:Y:S02]  /*4c70*/  LOP3.LUT R58, R65, R58, RZ, 0xc0, !PT ;  /* 0x0000003a413a7212 */ /* 0x000fe400078ec0ff */
[----:B------:R-:W-:Y:S02]  /*4c80*/  VOTE.ANY R65, PT, P5 ;  /* 0x0000000000417806 */ /* 0x000fe400028e0100 */
[----:B------:R-:W-:Y:S02]  /*4c90*/  LOP3.LUT R58, R67, R58, RZ, 0xc0, !PT ;  /* 0x0000003a433a7212 */ /* 0x000fe400078ec0ff */
[----:B------:R-:W-:Y:S02]  /*4ca0*/  VOTE.ANY R67, PT, P6 ;  /* 0x0000000000437806 */ /* 0x000fe400030e0100 */
[----:B------:R-:W-:Y:S02]  /*4cb0*/  @!P5 LOP3.LUT R65, RZ, R65, RZ, 0x33, !PT ;  /* 0x00000041ff41d212 */ /* 0x000fe400078e33ff */
[----:B------:R-:W-:-:S02]  /*4cc0*/  VOTE.ANY R69, PT, P0 ;  /* 0x0000000000457806 */ /* 0x000fc400000e0100 */
[----:B------:R-:W-:Y:S02]  /*4cd0*/  @!P6 LOP3.LUT R67, RZ, R67, RZ, 0x33, !PT ;  /* 0x00000043ff43e212 */ /* 0x000fe400078e33ff */
[----:B------:R-:W-:Y:S01]  /*4ce0*/  LOP3.LUT R58, R65, R58, RZ, 0xc0, !PT ;  /* 0x0000003a413a7212 */ /* 0x000fe200078ec0ff */
[----:B------:R-:W-:Y:S01]  /*4cf0*/  IMAD.MOV.U32 R65, RZ, RZ, RZ ;  /* 0x000000ffff417224 */ /* 0x000fe200078e00ff */
[----:B------:R-:W-:Y:S02]  /*4d00*/  @!P0 LOP3.LUT R69, RZ, R69, RZ, 0x33, !PT ;  /* 0x00000045ff458212 */ /* 0x000fe400078e33ff */
[----:B------:R-:W-:-:S04]  /*4d10*/  LOP3.LUT R58, R67, R58, RZ, 0xc0, !PT ;  /* 0x0000003a433a7212 */ /* 0x000fc800078ec0ff */
[----:B------:R-:W-:-:S04]  /*4d20*/  LOP3.LUT R69, R69, R58, RZ, 0xc0, !PT ;  /* 0x0000003a45457212 */ /* 0x000fc800078ec0ff */
[----:B------:R-:W0:Y:S01]  /*4d30*/  FLO.U32 R58, R69 ;  /* 0x00000045003a7300 */ /* 0x000e2200000e0000 */
[----:B------:R-:W-:-:S07]  /*4d40*/  LOP3.LUT R42, R38, R69, RZ, 0xc0, !PT ;  /* 0x00000045262a7212 */ /* 0x000fce00078ec0ff */
[----:B------:R-:W4:Y:S01]  /*4d50*/  POPC R42, R42 ;  /* 0x0000002a002a7309 */ /* 0x000f220000000000 */
[----:B0-----:R-:W-:-:S13]  /*4d60*/  ISETP.NE.AND P0, PT, R72, R58, PT ;  /* 0x0000003a4800720c */ /* 0x001fda0003f05270 */
[----:B--234-:R-:W-:Y:S05]  /*4d70*/  @P0 BRA `(.L_x_59) ;  /* 0x0000000000040947 */ /* 0x01cfea0003800000 */
[----:B------:R0:W2:Y:S02]  /*4d80*/  ATOMS.ADD R65, [R59], R42 ;  /* 0x0000002a3b41738c */ /* 0x0000a40000000000 */
.L_x_59:
[----:B------:R-:W-:Y:S05]  /*4d90*/  BSYNC.RECONVERGENT B0 ;  /* 0x0000000000007941 */ /* 0x000fea0003800200 */
.L_x_58:
        /* <DEDUP_REMOVED lines=34> */
.L_x_61:
[----:B------:R-:W-:Y:S05]  /*4fc0*/  BSYNC.RECONVERGENT B0 ;  /* 0x0000000000007941 */ /* 0x000fea0003800200 */
.L_x_60:
[----:B------:R-:W-:Y:S01]  /*4fd0*/  R2P PR, R44, 0x7f ;  /* 0x0000007f2c007804 */ /* 0x000fe20000000000 */
[----:B--2---:R2:W3:Y:S01]  /*4fe0*/  SHFL.IDX PT, R66, R66, R59, 0x1f ;  /* 0x00001f3b42427589 */ /* 0x0044e200000e0000 */
[----:B------:R-:W-:Y:S11]  /*4ff0*/  BSSY.RECONVERGENT B0, `(.L_x_62) ;  /* 0x0000020000007945 */ /* 0x000ff60003800200 */
[----:B------:R-:W-:-:S02]  /*5000*/  VOTE.ANY R58, PT, P0 ;  /* 0x00000000003a7806 */ /* 0x000fc400000e0100 */
        /* <DEDUP_REMOVED lines=24> */
[----:B------:R-:W4:Y:S01]  /*5190*/  FLO.U32 R58, R69 ;  /* 0x00000045003a7300 */ /* 0x000f2200000e0000 */
[----:B------:R-:W-:-:S07]  /*51a0*/  LOP3.LUT R44, R38, R69, RZ, 0xc0, !PT ;  /* 0x00000045262c7212 */ /* 0x000fce00078ec0ff */
[----:B------:R-:W0:Y:S01]  /*51b0*/  POPC R44, R44 ;  /* 0x0000002c002c7309 */ /* 0x000e220000000000 */
[----:B----4-:R-:W-:-:S13]  /*51c0*/  ISETP.NE.AND P0, PT, R72, R58, PT ;  /* 0x0000003a4800720c */ /* 0x010fda0003f05270 */
[----:B0-23--:R-:W-:Y:S05]  /*51d0*/  @P0 BRA `(.L_x_63) ;  /* 0x0000000000040947 */ /* 0x00dfea0003800000 */
[----:B------:R0:W2:Y:S02]  /*51e0*/  ATOMS.ADD R63, [R61], R44 ;  /* 0x0000002c3d3f738c */ /* 0x0000a40000000000 */
.L_x_63:
[----:B------:R-:W-:Y:S05]  /*51f0*/  BSYNC.RECONVERGENT B0 ;  /* 0x0000000000007941 */ /* 0x000fea0003800200 */
.L_x_62:
        /* <DEDUP_REMOVED lines=28> */
[----:B0-----:R-:W0:Y:S01]  /*53c0*/  FLO.U32 R61, R59 ;  /* 0x0000003b003d7300 */ /* 0x001e2200000e0000 */
[----:B------:R-:W-:-:S07]  /*53d0*/  LOP3.LUT R38, R38, R59, RZ, 0xc0, !PT ;  /* 0x0000003b26267212 */ /* 0x000fce00078ec0ff */
[----:B------:R2:W4:Y:S01]  /*53e0*/  POPC R45, R38 ;  /* 0x00000026002d7309 */ /* 0x0005220000000000 */
[----:B0-----:R-:W-:-:S13]  /*53f0*/  ISETP.NE.AND P0, PT, R72, R61, PT ;  /* 0x0000003d4800720c */ /* 0x001fda0003f05270 */
[----:B--234-:R-:W-:Y:S05]  /*5400*/  @P0 BRA `(.L_x_65) ;  /* 0x0000000000040947 */ /* 0x01cfea0003800000 */
[----:B------:R0:W2:Y:S02]  /*5410*/  ATOMS.ADD R60, [R62], R45 ;  /* 0x0000002d3e3c738c */ /* 0x0000a40000000000 */
.L_x_65:
[----:B------:R-:W-:Y:S05]  /*5420*/  BSYNC.RECONVERGENT B0 ;  /* 0x0000000000007941 */ /* 0x000fea0003800200 */
.L_x_64:
[----:B------:R-:W-:Y:S01]  /*5430*/  BAR.SYNC.DEFER_BLOCKING 0x0 ;  /* 0x0000000000007b1d */ /* 0x000fe20000010000 */
[----:B-1----:R-:W-:Y:S01]  /*5440*/  IMAD.IADD R23, R23, 0x1, R46 ;  /* 0x0000000117177824 */ /* 0x002fe200078e022e */
[----:B------:R-:W-:Y:S01]  /*5450*/  ISETP.NE.AND P0, PT, R71, RZ, PT ;  /* 0x000000ff4700720c */ /* 0x000fe20003f05270 */
[----:B------:R-:W-:Y:S02]  /*5460*/  IMAD.IADD R47, R24, 0x1, R47 ;  /* 0x00000001182f7824 */ /* 0x000fe400078e022f */
[----:B------:R-:W-:Y:S01]  /*5470*/  IMAD.IADD R25, R25, 0x1, R48 ;  /* 0x0000000119197824 */ /* 0x000fe200078e0230 */
[----:B------:R-:W-:Y:S01]  /*5480*/  BSSY B1, `(.L_x_66) ;  /* 0x0000063000017945 */ /* 0x000fe20003800000 */
[----:B------:R-:W-:Y:S01]  /*5490*/  IMAD.IADD R49, R26, 0x1, R49 ;  /* 0x000000011a317824 */ /* 0x000fe200078e0231 */
[----:B--2---:R1:W2:Y:S01]  /*54a0*/  SHFL.IDX PT, R38, R60, R61, 0x1f ;  /* 0x00001f3d3c267589 */ /* 0x0042a200000e0000 */
[----:B------:R-:W-:Y:S02]  /*54b0*/  IMAD.IADD R27, R27, 0x1, R50 ;  /* 0x000000011b1b7824 */ /* 0x000fe400078e0232 */
[----:B------:R-:W-:-:S02]  /*54c0*/  IMAD R23, R23, 0x4, R0 ;  /* 0x0000000417177824 */ /* 0x000fc400078e0200 */
[----:B------:R-:W-:Y:S02]  /*54d0*/  IMAD.IADD R59, R28, 0x1, R29 ;  /* 0x000000011c3b7824 */ /* 0x000fe400078e021d */
[----:B------:R-:W-:Y:S02]  /*54e0*/  IMAD R24, R47, 0x4, R0 ;  /* 0x000000042f187824 */ /* 0x000fe400078e0200 */
[----:B------:R-:W-:Y:S02]  /*54f0*/  IMAD.IADD R51, R51, 0x1, R52 ;  /* 0x0000000133337824 */ /* 0x000fe400078e0234 */
[--C-:B------:R-:W-:Y:S02]  /*5500*/  IMAD R29, R25, 0x4, R0.reuse ;  /* 0x00000004191d7824 */ /* 0x100fe400078e0200 */
[----:B------:R-:W-:Y:S02]  /*5510*/  IMAD.IADD R53, R30, 0x1, R53 ;  /* 0x000000011e357824 */ /* 0x000fe400078e0235 */
[----:B------:R-:W-:Y:S01]  /*5520*/  IMAD R28, R49, 0x4, R0 ;  /* 0x00000004311c7824 */ /* 0x000fe200078e0200 */
[----:B------:R3:W-:Y:S01]  /*5530*/  STS [R23+-0x4], R4 ;  /* 0xfffffc0417007388 */ /* 0x0007e20000000800 */
[----:B------:R-:W-:-:S02]  /*5540*/  IMAD.IADD R31, R31, 0x1, R54 ;  /* 0x000000011f1f7824 */ /* 0x000fc400078e0236 */
[--C-:B------:R-:W-:Y:S01]  /*5550*/  IMAD R27, R27, 0x4, R0.reuse ;  /* 0x000000041b1b7824 */ /* 0x100fe200078e0200 */
[----:B------:R4:W-:Y:S01]  /*5560*/  STS [R24+-0x4], R5 ;  /* 0xfffffc0518007388 */ /* 0x0009e20000000800 */
[----:B------:R-:W-:Y:S02]  /*5570*/  IMAD.IADD R55, R32, 0x1, R55 ;  /* 0x0000000120377824 */ /* 0x000fe400078e0237 */
[----:B------:R-:W-:Y:S01]  /*5580*/  IMAD R26, R59, 0x4, R0 ;  /* 0x000000043b1a7824 */ /* 0x000fe200078e0200 */
[----:B------:R-:W-:Y:S01]  /*5590*/  STS [R29+-0x4], R6 ;  /* 0xfffffc061d007388 */ /* 0x000fe20000000800 */
[----:B-1----:R-:W-:Y:S02]  /*55a0*/  IMAD.IADD R61, R33, 0x1, R56 ;  /* 0x00000001213d7824 */ /* 0x002fe400078e0238 */
[----:B------:R-:W-:Y:S01]  /*55b0*/  IMAD R25, R51, 0x4, R0 ;  /* 0x0000000433197824 */ /* 0x000fe200078e0200 */
[----:B------:R1:W-:Y:S01]  /*55c0*/  STS [R28+-0x4], R7 ;  /* 0xfffffc071c007388 */ /* 0x0003e20000000800 */
[----:B------:R-:W-:-:S02]  /*55d0*/  IMAD.IADD R57, R34, 0x1, R57 ;  /* 0x0000000122397824 */ /* 0x000fc400078e0239 */
[----:B---3--:R-:W-:Y:S01]  /*55e0*/  IMAD R4, R53, 0x4, R0 ;  /* 0x0000000435047824 */ /* 0x008fe200078e0200 */
[----:B------:R-:W-:Y:S01]  /*55f0*/  STS [R27+-0x4], R8 ;  /* 0xfffffc081b007388 */ /* 0x000fe20000000800 */
[----:B------:R-:W-:Y:S02]  /*5600*/  IMAD.IADD R35, R35, 0x1, R64 ;  /* 0x0000000123237824 */ /* 0x000fe400078e0240 */
[--C-:B----4-:R-:W-:Y:S01]  /*5610*/  IMAD R5, R31, 0x4, R0.reuse ;  /* 0x000000041f057824 */ /* 0x110fe200078e0200 */
[----:B------:R3:W-:Y:S01]  /*5620*/  STS [R26+-0x4], R9 ;  /* 0xfffffc091a007388 */ /* 0x0007e20000000800 */
        /* <DEDUP_REMOVED lines=8> */
[----:B------:R4:W-:Y:S01]  /*56b0*/  STS [R5+-0x4], R12 ;  /* 0xfffffc0c05007388 */ /* 0x0009e20000000800 */
[----:B--2---:R-:W-:Y:S02]  /*56c0*/  IMAD.IADD R33, R45, 0x1, R38 ;  /* 0x000000012d217824 */ /* 0x004fe400078e0226 */
[--C-:B-1----:R-:W-:Y:S01]  /*56d0*/  IMAD R7, R35, 0x4, R0.reuse ;  /* 0x0000000423077824 */ /* 0x102fe200078e0200 */
[----:B------:R4:W-:Y:S01]  /*56e0*/  STS [R30+-0x4], R13 ;  /* 0xfffffc0d1e007388 */ /* 0x0009e20000000800 */
[----:B------:R-:W-:-:S02]  /*56f0*/  IMAD R6, R65, 0x4, R0 ;  /* 0x0000000441067824 */ /* 0x000fc400078e0200 */
[--C-:B---3--:R-:W-:Y:S01]  /*5700*/  IMAD R9, R43, 0x4, R0.reuse ;  /* 0x000000042b097824 */ /* 0x108fe200078e0200 */
[----:B------:R4:W-:Y:S01]  /*5710*/  STS [R31+-0x4], R14 ;  /* 0xfffffc0e1f007388 */ /* 0x0009e20000000800 */
[--C-:B------:R-:W-:Y:S02]  /*5720*/  IMAD R8, R63, 0x4, R0.reuse ;  /* 0x000000043f087824 */ /* 0x100fe400078e0200 */
[--C-:B------:R-:W-:Y:S01]  /*5730*/  IMAD R33, R33, 0x4, R0.reuse ;  /* 0x0000000421217824 */ /* 0x100fe200078e0200 */
[----:B------:R4:W-:Y:S01]  /*5740*/  STS [R32+-0x4], R15 ;  /* 0xfffffc0f20007388 */ /* 0x0009e20000000800 */
[----:B------:R-:W-:-:S03]  /*5750*/  IMAD R35, R37, 0x8, R0 ;  /* 0x0000000825237824 */ /* 0x000fc600078e0200 */
[----:B------:R4:W-:Y:S04]  /*5760*/  STS [R7+-0x4], R16 ;  /* 0xfffffc1007007388 */ /* 0x0009e80000000800 */
[----:B------:R4:W-:Y:S04]  /*5770*/  STS [R6+-0x4], R17 ;  /* 0xfffffc1106007388 */ /* 0x0009e80000000800 */
[----:B------:R4:W-:Y:S04]  /*5780*/  STS [R9+-0x4], R18 ;  /* 0xfffffc1209007388 */ /* 0x0009e80000000800 */
[----:B------:R4:W-:Y:S04]  /*5790*/  STS [R8+-0x4], R19 ;  /* 0xfffffc1308007388 */ /* 0x0009e80000000800 */
[----:B------:R4:W-:Y:S01]  /*57a0*/  STS [R33+-0x4], R20 ;  /* 0xfffffc1421007388 */ /* 0x0009e20000000800 */
[----:B------:R-:W-:Y:S05]  /*57b0*/  @P0 BRA `(.L_x_67) ;  /* 0x0000000000bc0947 */ /* 0x000fea0003800000 */
[----:B------:R-:W4:Y:S02]  /*57c0*/  LDCU.64 UR6, c[0x0][0x398] ;  /* 0x00007300ff0677ac */ /* 0x000f240008000a00 */
[----:B----4-:R-:W-:-:S04]  /*57d0*/  LEA R12, P0, R37, UR6, 0x3 ;  /* 0x00000006250c7c11 */ /* 0x010fc8000f8018ff */
[----:B------:R-:W-:-:S05]  /*57e0*/  LEA.HI.X R13, R37, UR7, RZ, 0x3, P0 ;  /* 0x00000007250d7c11 */ /* 0x000fca00080f1cff */
[----:B------:R-:W2:Y:S01]  /*57f0*/  LDG.E.64 R10, desc[UR8][R12.64] ;  /* 0x000000080c0a7981 */ /* 0x000ea2000c1e1b00 */
[----:B------:R-:W-:Y:S02]  /*5800*/  SHF.R.S32.HI R15, RZ, 0x1f, R39 ;  /* 0x0000001fff0f7819 */ /* 0x000fe40000011427 */
[----:B--2---:R-:W-:-:S05]  /*5810*/  IADD3 R10, P0, PT, -R39, R10, RZ ;  /* 0x0000000a270a7210 */ /* 0x004fca0007f1e1ff */
[----:B------:R-:W-:Y:S01]  /*5820*/  IMAD.X R11, R11, 0x1, ~R15, P0 ;  /* 0x000000010b0b7824 */ /* 0x000fe200000e0e0f */
[----:B------:R-:W-:Y:S01]  /*5830*/  ISETP.GE.AND P0, PT, R2, 0x1, PT ;  /* 0x000000010200780c */ /* 0x000fe20003f06270 */
[----:B------:R-:W-:-:S03]  /*5840*/  IMAD.MOV.U32 R15, RZ, RZ, R22 ;  /* 0x000000ffff0f7224 */ /* 0x000fc600078e0016 */
[----:B------:R1:W-:Y:S09]  /*5850*/  STS.64 [R35+0x6600], R10 ;  /* 0x0066000a23007388 */ /* 0x0003f20000000a00 */
[----:B------:R-:W-:Y:S05]  /*5860*/  @!P0 BRA `(.L_x_68) ;  /* 0x00000000006c8947 */ /* 0x000fea0003800000 */
[----:B------:R-:W-:Y:S01]  /*5870*/  BSSY B0, `(.L_x_69) ;  /* 0x0000019000007945 */ /* 0x000fe20003800000 */
[----:B------:R-:W-:Y:S02]  /*5880*/  IMAD.MOV.U32 R12, RZ, RZ, -0x1 ;  /* 0xffffffffff0c7424 */ /* 0x000fe400078e00ff */
[----:B------:R-:W-:Y:S02]  /*5890*/  IMAD.MOV.U32 R13, RZ, RZ, R2 ;  /* 0x000000ffff0d7224 */ /* 0x000fe400078e0002 */
[----:B------:R-:W-:-:S07]  /*58a0*/  IMAD.MOV.U32 R15, RZ, RZ, R22 ;  /* 0x000000ffff0f7224 */ /* 0x000fce00078e0016 */
.L_x_73:
[----:B-1----:R-:W1:Y:S01]  /*58b0*/  LDC.64 R10, c[0x0][0x380] ;  /* 0x0000e000ff0a7b82 */ /* 0x002e620000000a00 */
[----:B------:R-:W-:Y:S01]  /*58c0*/  VIADD R19, R13, 0xffffffff ;  /* 0xffffffff0d137836 */ /* 0x000fe20000000000 */
[----:B------:R-:W-:Y:S03]  /*58d0*/  BSSY B2, `(.L_x_70) ;  /* 0x0000008000027945 */ /* 0x000fe60003800000 */
[----:B------:R-:W-:-:S04]  /*58e0*/  IMAD R17, R19, 0x100, R37 ;  /* 0x0000010013117824 */ /* 0x000fc800078e0225 */
[----:B-1----:R-:W-:-:S07]  /*58f0*/  IMAD.WIDE R10, R17, 0x4, R10 ;  /* 0x00000004110a7825 */ /* 0x002fce00078e020a */
.L_x_71:
[----:B------:R-:W-:Y:S05]  /*5900*/  YIELD ;  /* 0x0000000000007946 */ /* 0x000fea0003800000 */
[----:B------:R1:W-:Y:S06]  /*5910*/  MEMBAR.SC.CTA ;  /* 0x0000000000007992 */ /* 0x0003ec0000000000 */
[----:B-1----:R-:W2:Y:S02]  /*5920*/  LDG.E.STRONG.SYS R14, desc[UR8][R10.64] ;  /* 0x000000080a0e7981 */ /* 0x002ea4000c1f5900 */
[----:B--2---:R-:W-:-:S13]  /*5930*/  ISETP.NE.AND P0, PT, R14, RZ, PT ;  /* 0x000000ff0e00720c */ /* 0x004fda0003f05270 */
[----:B------:R-:W-:Y:S05]  /*5940*/  @!P0 BRA `(.L_x_71) ;  /* 0xfffffffc00ec8947 */ /* 0x000fea000383ffff */
[----:B------:R-:W-:Y:S05]  /*5950*/  BSYNC B2 ;  /* 0x0000000000027941 */ /* 0x000fea0003800000 */
.L_x_70:
[----:B------:R-:W-:Y:S01]  /*5960*/  BSSY.RECONVERGENT B2, `(.L_x_72) ;  /* 0x0000006000027945 */ /* 0x000fe20003800200 */
[C---:B------:R-:W-:Y:S02]  /*5970*/  ISETP.GT.AND P0, PT, R14.reuse, -0x1, PT ;  /* 0xffffffff0e00780c */ /* 0x040fe40003f04270 */
[----:B------:R-:W-:Y:S01]  /*5980*/  LOP3.LUT R14, R14, 0x3fffffff, RZ, 0xc0, !PT ;  /* 0x3fffffff0e0e7812 */ /* 0x000fe200078ec0ff */
[----:B------:R-:W-:Y:S05]  /*5990*/  WARPSYNC.EXCLUSIVE R12 ;  /* 0x000000000c007348 */ /* 0x000fea0003a00000 */
[----:B------:R-:W-:-:S05]  /*59a0*/  IMAD.IADD R15, R14, 0x1, R15 ;  /* 0x000000010e0f7824 */ /* 0x000fca00078e020f */
[----:B------:R-:W-:-:S07]  /*59b0*/  VOTE.ANY R12, PT, P0 ;  /* 0x00000000000c7806 */ /* 0x000fce00000e0100 */
[----:B------:R-:W-:Y:S05]  /*59c0*/  BSYNC.RECONVERGENT B2 ;  /* 0x0000000000027941 */ /* 0x000fea0003800200 */
.L_x_72:
[----:B------:R-:W-:Y:S01]  /*59d0*/  ISETP.GT.U32.AND P1, PT, R13, 0x1, PT ;  /* 0x000000010d00780c */ /* 0x000fe20003f24070 */
[----:B------:R-:W-:-:S12]  /*59e0*/  IMAD.MOV.U32 R13, RZ, RZ, R19 ;  /* 0x000000ffff0d7224 */ /* 0x000fd800078e0013 */
[----:B------:R-:W-:Y:S05]  /*59f0*/  @P0 BRA P1, `(.L_x_73) ;  /* 0xfffffffc00ac0947 */ /* 0x000fea000083ffff */
[----:B------:R-:W-:Y:S05]  /*5a00*/  BSYNC B0 ;  /* 0x0000000000007941 */ /* 0x000fea0003800000 */
.L_x_69:
[----:B------:R2:W3:Y:S02]  /*5a10*/  LDS.64 R10, [R35+0x6600] ;  /* 0x00660000230a7984 */ /* 0x0004e40000000a00 */
.L_x_68:
[----:B------:R-:W4:Y:S01]  /*5a20*/  LDC.64 R12, c[0x0][0x380] ;  /* 0x0000e000ff0c7b82 */ /* 0x000f220000000a00 */
[C---:B------:R-:W-:Y:S01]  /*5a30*/  IMAD.IADD R17, R15.reuse, 0x1, -R22 ;  /* 0x000000010f117824 */ /* 0x040fe200078e0a16 */
[----:B------:R-:W-:Y:S01]  /*5a40*/  LOP3.LUT R15, R15, 0x80000000, RZ, 0xfc, !PT ;  /* 0x800000000f0f7812 */ /* 0x000fe200078efcff */
[----:B------:R-:W-:-:S03]  /*5a50*/  IMAD R19, R2, 0x100, R37 ;  /* 0x0000010002137824 */ /* 0x000fc600078e0225 */
[----:B-1-3--:R-:W-:-:S04]  /*5a60*/  IADD3 R10, P0, PT, R17, R10, RZ ;  /* 0x0000000a110a7210 */ /* 0x00afc80007f1e0ff */
[----:B------:R-:W-:-:S05]  /*5a70*/  LEA.HI.X.SX32 R11, R17, R11, 0x1, P0 ;  /* 0x0000000b110b7211 */ /* 0x000fca00000f0eff */
[----:B------:R1:W-:Y:S01]  /*5a80*/  STS.64 [R35+0x6600], R10 ;  /* 0x0066000a23007388 */ /* 0x0003e20000000a00 */
[----:B----4-:R-:W-:-:S05]  /*5a90*/  IMAD.WIDE R12, R19, 0x4, R12 ;  /* 0x00000004130c7825 */ /* 0x010fca00078e020c */
[----:B------:R1:W-:Y:S02]  /*5aa0*/  STG.E.STRONG.SYS desc[UR8][R12.64], R15 ;  /* 0x0000000f0c007986 */ /* 0x0003e4000c115908 */
.L_x_67:
[----:B------:R-:W-:Y:S05]  /*5ab0*/  BSYNC B1 ;  /* 0x0000000000017941 */ /* 0x000fea0003800000 */
.L_x_66:
[----:B-1--4-:R-:W1:Y:S01]  /*5ac0*/  LDC.64 R14, c[0x0][0x390] ;  /* 0x0000e400ff0e7b82 */ /* 0x012e620000000a00 */
[----:B------:R-:W-:-:S04]  /*5ad0*/  IMAD R10, R2, 0x1980, RZ ;  /* 0x00001980020a7824 */ /* 0x000fc800078e02ff */
[----:B------:R-:W-:-:S03]  /*5ae0*/  VIADD R10, R10, 0x1980 ;  /* 0x000019800a0a7836 */ /* 0x000fc60000000000 */
[----:B------:R-:W3:Y:S01]  /*5af0*/  LDC R11, c[0x0][0x3c0] ;  /* 0x0000f000ff0b7b82 */ /* 0x000ee20000000800 */
[----:B-1----:R-:W-:Y:S02]  /*5b00*/  ISETP.EQ.U32.AND P1, PT, R14, RZ, PT ;  /* 0x000000ff0e00720c */ /* 0x002fe40003f22070 */
[----:B---3--:R-:W-:-:S04]  /*5b10*/  ISETP.GE.AND P0, PT, R10, R11, PT ;  /* 0x0000000b0a00720c */ /* 0x008fc80003f06270 */
[----:B------:R-:W-:-:S04]  /*5b20*/  ISETP.EQ.OR.EX P0, PT, R15, RZ, !P0, P1 ;  /* 0x000000ff0f00720c */ /* 0x000fc80004702710 */
[----:B------:R-:W-:-:S13]  /*5b30*/  ISETP.GT.U32.OR P0, PT, R37, 0xff, P0 ;  /* 0x000000ff2500780c */ /* 0x000fda0000704470 */
[----:B------:R-:W-:Y:S05]  /*5b40*/  @P0 BRA `(.L_x_74) ;  /* 0x0000000000200947 */ /* 0x000fea0003800000 */
[----:B------:R-:W1:Y:S01]  /*5b50*/  LDS.64 R12, [R35+0x6600] ;  /* 0x00660000230c7984 */ /* 0x000e620000000a00 */
[C---:B------:R-:W-:Y:S02]  /*5b60*/  LEA R14, P2, R37.reuse, R14, 0x3 ;  /* 0x0000000e250e7211 */ /* 0x040fe400078418ff */
[--C-:B------:R-:W-:Y:S02]  /*5b70*/  SHF.R.S32.HI R17, RZ, 0x1f, R22.reuse ;  /* 0x0000001fff117819 */ /* 0x100fe40000011416 */
[----:B------:R-:W-:Y:S02]  /*5b80*/  LEA.HI.X R15, R37, R15, RZ, 0x3, P2 ;  /* 0x0000000f250f7211 */ /* 0x000fe400010f1cff */
[----:B-1----:R-:W-:Y:S02]  /*5b90*/  IADD3 R12, P0, P1, R12, R39, R22 ;  /* 0x000000270c0c7210 */ /* 0x002fe4000791e016 */
[----:B------:R-:W-:-:S04]  /*5ba0*/  SHF.R.S32.HI R39, RZ, 0x1f, R39 ;  /* 0x0000001fff277819 */ /* 0x000fc80000011427 */
[----:B------:R-:W-:-:S05]  /*5bb0*/  IADD3.X R13, PT, PT, R13, R39, R17, P0, P1 ;  /* 0x000000270d0d7210 */ /* 0x000fca00007e2411 */
[----:B------:R1:W-:Y:S02]  /*5bc0*/  STG.E.64 desc[UR8][R14.64], R12 ;  /* 0x0000000c0e007986 */ /* 0x0003e4000c101b08 */
.L_x_74:
[----:B------:R-:W-:Y:S01]  /*5bd0*/  ISETP.GT.AND P0, PT, R10, R11, PT ;  /* 0x0000000b0a00720c */ /* 0x000fe20003f04270 */
[----:B------:R-:W-:Y:S05]  /*5be0*/  WARPSYNC.ALL ;  /* 0x0000000000007948 */ /* 0x000fea0003800000 */
[----:B------:R-:W-:Y:S07]  /*5bf0*/  BAR.SYNC.DEFER_BLOCKING 0x0 ;  /* 0x0000000000007b1d */ /* 0x000fee0000010000 */
[----:B------:R-:W-:Y:S05]  /*5c00*/  @P0 BRA `(.L_x_75) ;  /* 0x0000000800f80947 */ /* 0x000fea0003800000 */
[----:B------:R-:W3:Y:S01]  /*5c10*/  LDS R19, [R21] ;  /* 0x0000000015137984 */ /* 0x000ee20000000800 */
[----:B------:R-:W3:Y:S01]  /*5c20*/  LDCU UR5, c[0x0][0x3c4] ;  /* 0x00007880ff0577ac */ /* 0x000ee20008000800 */
[----:B------:R-:W4:Y:S01]  /*5c30*/  LDCU.64 UR6, c[0x0][0x3a0] ;  /* 0x00007400ff0677ac */ /* 0x000f220008000a00 */
[----:B---3--:R-:W-:-:S04]  /*5c40*/  SHF.R.U32.HI R10, RZ, UR5, R19 ;  /* 0x00000005ff0a7c19 */ /* 0x008fc80008011613 */
[----:B-1----:R-:W-:-:S05]  /*5c50*/  LOP3.LUT R13, R10, UR4, RZ, 0x30, !PT ;  /* 0x000000040a0d7c12 */ /* 0x002fca000f8e30ff */
[----:B------:R-:W-:-:S06]  /*5c60*/  IMAD R12, R13, 0x8, R0 ;  /* 0x000000080d0c7824 */ /* 0x000fcc00078e0200 */
[----:B------:R-:W1:Y:S02]  /*5c70*/  LDS.64 R12, [R12+0x6600] ;  /* 0x006600000c0c7984 */ /* 0x000e640000000a00 */
[----:B-1----:R-:W-:-:S05]  /*5c80*/  IADD3 R10, P1, PT, R12, R37, RZ ;  /* 0x000000250c0a7210 */ /* 0x002fca0007f3e0ff */
[----:B------:R-:W-:Y:S01]  /*5c90*/  IMAD.X R13, RZ, RZ, R13, P1 ;  /* 0x000000ffff0d7224 */ /* 0x000fe200008e060d */
[----:B----4-:R-:W-:-:S04]  /*5ca0*/  LEA R14, P1, R10, UR6, 0x2 ;  /* 0x000000060a0e7c11 */ /* 0x010fc8000f8210ff */
[----:B------:R-:W-:-:S05]  /*5cb0*/  LEA.HI.X R15, R10, UR7, R13, 0x2, P1 ;  /* 0x000000070a0f7c11 */ /* 0x000fca00088f140d */
[----:B------:R-:W-:Y:S01]  /*5cc0*/  STG.E desc[UR8][R14.64], R19 ;  /* 0x000000130e007986 */ /* 0x000fe2000c101908 */
[----:B------:R-:W-:-:S03]  /*5cd0*/  NOP ;  /* 0x0000000000007918 */ /* 0x000fc60000000000 */
[----:B--2---:R-:W1:Y:S02]  /*5ce0*/  LDS R35, [R21+0x600] ;  /* 0x0006000015237984 */ /* 0x004e640000000800 */
[----:B-1----:R-:W-:-:S04]  /*5cf0*/  SHF.R.U32.HI R10, RZ, UR5, R35 ;  /* 0x00000005ff0a7c19 */ /* 0x002fc80008011623 */
[----:B------:R-:W-:-:S05]  /*5d00*/  LOP3.LUT R13, R10, UR4, RZ, 0x30, !PT ;  /* 0x000000040a0d7c12 */ /* 0x000fca000f8e30ff */
[----:B------:R-:W-:-:S06]  /*5d10*/  IMAD R12, R13, 0x8, R0 ;  /* 0x000000080d0c7824 */ /* 0x000fcc00078e0200 */
[----:B------:R-:W1:Y:S02]  /*5d20*/  LDS.64 R12, [R12+0x6600] ;  /* 0x006600000c0c7984 */ /* 0x000e640000000a00 */
[----:B-1----:R-:W-:-:S05]  /*5d30*/  IADD3 R10, P1, PT, R12, R37, RZ ;  /* 0x000000250c0a7210 */ /* 0x002fca0007f3e0ff */
[----:B------:R-:W-:Y:S01]  /*5d40*/  IMAD.X R13, RZ, RZ, R13, P1 ;  /* 0x000000ffff0d7224 */ /* 0x000fe200008e060d */
[----:B------:R-:W-:-:S04]  /*5d50*/  LEA R16, P1, R10, UR6, 0x2 ;  /* 0x000000060a107c11 */ /* 0x000fc8000f8210ff */
[----:B------:R-:W-:-:S05]  /*5d60*/  LEA.HI.X R17, R10, UR7, R13, 0x2, P1 ;  /* 0x000000070a117c11 */ /* 0x000fca00088f140d */
[----:B------:R-:W-:Y:S01]  /*5d70*/  STG.E desc[UR8][R16.64+0x600], R35 ;  /* 0x0006002310007986 */ /* 0x000fe2000c101908 */
[----:B------:R-:W-:-:S03]  /*5d80*/  NOP ;  /* 0x0000000000007918 */ /* 0x000fc60000000000 */
[----:B------:R-:W1:Y:S02]  /*5d90*/  LDS R19, [R21+0xc00] ;  /* 0x000c000015137984 */ /* 0x000e640000000800 */
[----:B-1----:R-:W-:-:S04]  /*5da0*/  SHF.R.U32.HI R10, RZ, UR5, R19 ;  /* 0x00000005ff0a7c19 */ /* 0x002fc80008011613 */
[----:B------:R-:W-:-:S05]  /*5db0*/  LOP3.LUT R13, R10, UR4, RZ, 0x30, !PT ;  /* 0x000000040a0d7c12 */ /* 0x000fca000f8e30ff */
[----:B------:R-:W-:-:S05]  /*5dc0*/  IMAD R18, R13, 0x8, R0 ;  /* 0x000000080d127824 */ /* 0x000fca00078e0200 */
        /* <DEDUP_REMOVED lines=159> */
[----:B------:R1:W-:Y:S01]  /*67c0*/  STG.E desc[UR8][R12.64+0x6000], R15 ;  /* 0x0060000f0c007986 */ /* 0x0003e2000c101908 */
[----:B------:R-:W-:Y:S01]  /*67d0*/  NOP ;  /* 0x0000000000007918 */ /* 0x000fe20000000000 */
[----:B------:R-:W-:Y:S05]  /*67e0*/  BRA `(.L_x_76) ;  /* 0x0000001000c87947 */ /* 0x000fea0003800000 */
.L_x_75:
[----:B-1----:R-:W-:Y:S01]  /*67f0*/  IMAD R13, R2, -0x1980, R11 ;  /* 0xffffe680020d7824 */ /* 0x002fe200078e020b */
[----:B------:R-:W-:Y:S01]  /*6800*/  BSSY.RECONVERGENT B0, `(.L_x_77) ;  /* 0x000001a000007945 */ /* 0x000fe20003800200 */
[C---:B------:R-:W-:Y:S02]  /*6810*/  VIADD R12, R37.reuse, 0x300 ;  /* 0x00000300250c7836 */ /* 0x040fe40000000000 */
[C---:B------:R-:W-:Y:S01]  /*6820*/  VIADD R10, R37.reuse, 0x180 ;  /* 0x00000180250a7836 */ /* 0x040fe20000000000 */
[CC--:B------:R-:W-:Y:S01]  /*6830*/  ISETP.GE.AND P1, PT, R37.reuse, R13.reuse, PT ;  /* 0x0000000d2500720c */ /* 0x0c0fe20003f26270 */
[C---:B------:R-:W-:Y:S01]  /*6840*/  VIADD R14, R37.reuse, 0x480 ;  /* 0x00000480250e7836 */ /* 0x040fe20000000000 */
[-C--:B------:R-:W-:Y:S01]  /*6850*/  ISETP.GE.AND P3, PT, R12, R13.reuse, PT ;  /* 0x0000000d0c00720c */ /* 0x080fe20003f66270 */
[C---:B------:R-:W-:Y:S01]  /*6860*/  VIADD R12, R37.reuse, 0x780 ;  /* 0x00000780250c7836 */ /* 0x040fe20000000000 */
[-C--:B------:R-:W-:Y:S01]  /*6870*/  ISETP.GE.AND P2, PT, R10, R13.reuse, PT ;  /* 0x0000000d0a00720c */ /* 0x080fe20003f46270 */
[----:B------:R-:W-:Y:S01]  /*6880*/  VIADD R10, R37, 0x600 ;  /* 0x00000600250a7836 */ /* 0x000fe20000000000 */
[----:B------:R-:W-:-:S02]  /*6890*/  ISETP.GE.AND P4, PT, R14, R13, PT ;  /* 0x0000000d0e00720c */ /* 0x000fc40003f86270 */
[-C--:B------:R-:W-:Y:S01]  /*68a0*/  ISETP.GE.AND P6, PT, R12, R13.reuse, PT ;  /* 0x0000000d0c00720c */ /* 0x080fe20003fc6270 */
[----:B------:R-:W-:Y:S01]  /*68b0*/  VIADD R12, R37, 0x900 ;  /* 0x00000900250c7836 */ /* 0x000fe20000000000 */
[----:B------:R-:W-:-:S03]  /*68c0*/  ISETP.GE.AND P5, PT, R10, R13, PT ;  /* 0x0000000d0a00720c */ /* 0x000fc60003fa6270 */
[----:B------:R-:W-:Y:S10]  /*68d0*/  @P1 BRA `(.L_x_78) ;  /* 0x0000000000301947 */ /* 0x000ff40003800000 */
[----:B------:R-:W1:Y:S01]  /*68e0*/  LDS R17, [R21] ;  /* 0x0000000015117984 */ /* 0x000e620000000800 */
[----:B------:R-:W1:Y:S01]  /*68f0*/  LDCU UR5, c[0x0][0x3c4] ;  /* 0x00007880ff0577ac */ /* 0x000e620008000800 */
[----:B------:R-:W3:Y:S01]  /*6900*/  LDCU.64 UR6, c[0x0][0x3a0] ;  /* 0x00007400ff0677ac */ /* 0x000ee20008000a00 */
[----:B-1----:R-:W-:-:S04]  /*6910*/  SHF.R.U32.HI R10, RZ, UR5, R17 ;  /* 0x00000005ff0a7c19 */ /* 0x002fc80008011611 */
[----:B------:R-:W-:-:S05]  /*6920*/  LOP3.LUT R15, R10, UR4, RZ, 0x30, !PT ;  /* 0x000000040a0f7c12 */ /* 0x000fca000f8e30ff */
[----:B------:R-:W-:-:S05]  /*6930*/  IMAD R10, R15, 0x8, R0 ;  /* 0x000000080f0a7824 */ /* 0x000fca00078e0200 */
[----:B------:R-:W1:Y:S02]  /*6940*/  LDS.64 R14, [R10+0x6600] ;  /* 0x006600000a0e7984 */ /* 0x000e640000000a00 */
[----:B-1----:R-:W-:-:S05]  /*6950*/  IADD3 R16, P1, PT, R14, R37, RZ ;  /* 0x000000250e107210 */ /* 0x002fca0007f3e0ff */
[----:B------:R-:W-:Y:S01]  /*6960*/  IMAD.X R15, RZ, RZ, R15, P1 ;  /* 0x000000ffff0f7224 */ /* 0x000fe200008e060f */
[----:B---3--:R-:W-:-:S04]  /*6970*/  LEA R14, P1, R16, UR6, 0x2 ;  /* 0x00000006100e7c11 */ /* 0x008fc8000f8210ff */
[----:B------:R-:W-:-:S05]  /*6980*/  LEA.HI.X R15, R16, UR7, R15, 0x2, P1 ;  /* 0x00000007100f7c11 */ /* 0x000fca00088f140f */
[----:B------:R1:W-:Y:S04]  /*6990*/  STG.E desc[UR8][R14.64], R17 ;  /* 0x000000110e007986 */ /* 0x0003e8000c101908 */
.L_x_78:
[----:B------:R-:W-:Y:S05]  /*69a0*/  BSYNC.RECONVERGENT B0 ;  /* 0x0000000000007941 */ /* 0x000fea0003800200 */
.L_x_77:
[----:B------:R-:W-:Y:S01]  /*69b0*/  NOP ;  /* 0x0000000000007918 */ /* 0x000fe20000000000 */
[----:B------:R-:W-:Y:S01]  /*69c0*/  BSSY.RECONVERGENT B0, `(.L_x_79) ;  /* 0x0000010000007945 */ /* 0x000fe20003800200 */
[----:B------:R-:W-:Y:S01]  /*69d0*/  ISETP.GE.AND P1, PT, R12, R13, PT ;  /* 0x0000000d0c00720c */ /* 0x000fe20003f26270 */
[----:B------:R-:W-:Y:S02]  /*69e0*/  VIADD R12, R37, 0xa80 ;  /* 0x00000a80250c7836 */ /* 0x000fe40000000000 */
[----:B------:R-:W-:Y:S10]  /*69f0*/  @P2 BRA `(.L_x_80) ;  /* 0x0000000000302947 */ /* 0x000ff40003800000 */
[----:B-1----:R-:W1:Y:S01]  /*6a00*/  LDS R17, [R21+0x600] ;  /* 0x0006000015117984 */ /* 0x002e620000000800 */
        /* <DEDUP_REMOVED lines=11> */
.L_x_80:
[----:B------:R-:W-:Y:S05]  /*6ac0*/  BSYNC.RECONVERGENT B0 ;  /* 0x0000000000007941 */ /* 0x000fea0003800200 */
.L_x_79:
[----:B------:R-:W-:Y:S01]  /*6ad0*/  NOP ;  /* 0x0000000000007918 */ /* 0x000fe20000000000 */
[----:B------:R-:W-:Y:S01]  /*6ae0*/  BSSY.RECONVERGENT B0, `(.L_x_81) ;  /* 0x0000010000007945 */ /* 0x000fe20003800200 */
[----:B------:R-:W-:Y:S02]  /*6af0*/  ISETP.GE.AND P2, PT, R12, R13, PT ;  /* 0x0000000d0c00720c */ /* 0x000fe40003f46270 */
[----:B------:R-:W-:Y:S01]  /*6b00*/  LOP3.LUT R12, R37, 0xc00, RZ, 0xfc, !PT ;  /* 0x00000c00250c7812 */ /* 0x000fe200078efcff */
[----:B------:R-:W-:Y:S10]  /*6b10*/  @P3 BRA `(.L_x_82) ;  /* 0x0000000000303947 */ /* 0x000ff40003800000 */
[----:B-1-3--:R-:W1:Y:S01]  /*6b20*/  LDS R17, [R21+0xc00] ;  /* 0x000c000015117984 */ /* 0x00ae620000000800 */
        /* <DEDUP_REMOVED lines=11> */
.L_x_82:
[----:B------:R-:W-:Y:S05]  /*6be0*/  BSYNC.RECONVERGENT B0 ;  /* 0x0000000000007941 */ /* 0x000fea0003800200 */
.L_x_81:
[----:B------:R-:W-:Y:S01]  /*6bf0*/  NOP ;  /* 0x0000000000007918 */ /* 0x000fe20000000000 */
[----:B------:R-:W-:Y:S01]  /*6c00*/  BSSY.RECONVERGENT B0, `(.L_x_83) ;  /* 0x0000010000007945 */ /* 0x000fe20003800200 */
[----:B------:R-:W-:Y:S01]  /*6c10*/  ISETP.GE.AND P3, PT, R12, R13, PT ;  /* 0x0000000d0c00720c */ /* 0x000fe20003f66270 */
[----:B------:R-:W-:Y:S02]  /*6c20*/  VIADD R12, R37, 0xd80 ;  /* 0x00000d80250c7836 */ /* 0x000fe40000000000 */
[----:B------:R-:W-:Y:S10]  /*6c30*/  @P4 BRA `(.L_x_84) ;  /* 0x0000000000304947 */ /* 0x000ff40003800000 */
[----:B-1-34-:R-:W1:Y:S01]  /*6c40*/  LDS R17, [R21+0x1200] ;  /* 0x0012000015117984 */ /* 0x01ae620000000800 */
        /* <DEDUP_REMOVED lines=11> */
.L_x_84:
[----:B------:R-:W-:Y:S05]  /*6d00*/  BSYNC.RECONVERGENT B0 ;  /* 0x0000000000007941 */ /* 0x000fea0003800200 */
.L_x_83:
        /* <DEDUP_REMOVED lines=17> */
.L_x_86:
[----:B------:R-:W-:Y:S05]  /*6e20*/  BSYNC.RECONVERGENT B0 ;  /* 0x0000000000007941 */ /* 0x000fea0003800200 */
.L_x_85:
        /* <DEDUP_REMOVED lines=17> */
.L_x_88:
[----:B------:R-:W-:Y:S05]  /*6f40*/  BSYNC.RECONVERGENT B0 ;  /* 0x0000000000007941 */ /* 0x000fea0003800200 */
.L_x_87:
        /* <DEDUP_REMOVED lines=17> */
.L_x_90:
[----:B------:R-:W-:Y:S05]  /*7060*/  BSYNC.RECONVERGENT B0 ;  /* 0x0000000000007941 */ /* 0x000fea0003800200 */
.L_x_89:
        /* <DEDUP_REMOVED lines=17> */
.L_x_92:
[----:B------:R-:W-:Y:S05]  /*7180*/  BSYNC.RECONVERGENT B0 ;  /* 0x0000000000007941 */ /* 0x000fea0003800200 */
.L_x_91:
        /* <DEDUP_REMOVED lines=17> */
.L_x_94:
[----:B------:R-:W-:Y:S05]  /*72a0*/  BSYNC.RECONVERGENT B0 ;  /* 0x0000000000007941 */ /* 0x000fea0003800200 */
.L_x_93:
        /* <DEDUP_REMOVED lines=17> */
.L_x_96:
[----:B------:R-:W-:Y:S05]  /*73c0*/  BSYNC.RECONVERGENT B0 ;  /* 0x0000000000007941 */ /* 0x000fea0003800200 */
.L_x_95:
[----:B------:R-:W-:Y:S01]  /*73d0*/  NOP ;  /* 0x0000000000007918 */ /* 0x000fe20000000000 */
[----:B------:R-:W-:Y:S01]  /*73e0*/  BSSY.RECONVERGENT B0, `(.L_x_97) ;  /* 0x0000010000007945 */ /* 0x000fe20003800200 */
[----:B------:R-:W-:Y:S02]  /*73f0*/  ISETP.GE.AND P4, PT, R12, R13, PT ;  /* 0x0000000d0c00720c */ /* 0x000fe40003f86270 */
[----:B------:R-:W-:Y:S01]  /*7400*/  LOP3.LUT R12, R37, 0x1800, RZ, 0xfc, !PT ;  /* 0x00001800250c7812 */ /* 0x000fe200078efcff */
        /* <DEDUP_REMOVED lines=13> */
.L_x_98:
[----:B------:R-:W-:Y:S05]  /*74e0*/  BSYNC.RECONVERGENT B0 ;  /* 0x0000000000007941 */ /* 0x000fea0003800200 */
.L_x_97:
[----:B------:R-:W-:Y:S01]  /*74f0*/  NOP ;  /* 0x0000000000007918 */ /* 0x000fe20000000000 */
[----:B------:R-:W-:Y:S01]  /*7500*/  BSSY.RECONVERGENT B0, `(.L_x_99) ;  /* 0x000000f000007945 */ /* 0x000fe20003800200 */
[----:B------:R-:W-:-:S03]  /*7510*/  ISETP.GE.AND P5, PT, R12, R13, PT ;  /* 0x0000000d0c00720c */ /* 0x000fc60003fa6270 */
        /* <DEDUP_REMOVED lines=13> */
.L_x_100:
[----:B------:R-:W-:Y:S05]  /*75f0*/  BSYNC.RECONVERGENT B0 ;  /* 0x0000000000007941 */ /* 0x000fea0003800200 */
.L_x_99:
[----:B------:R-:W-:Y:S01]  /*7600*/  NOP ;  /* 0x0000000000007918 */ /* 0x000fe20000000000 */
[----:B------:R-:W-:Y:S04]  /*7610*/  BSSY.RECONVERGENT B0, `(.L_x_101) ;  /* 0x000000e000007945 */ /* 0x000fe80003800200 */
[----:B------:R-:W-:Y:S05]  /*7620*/  @P1 BRA `(.L_x_102) ;  /* 0x0000000000301947 */ /* 0x000fea0003800000 */
        /* <DEDUP_REMOVED lines=12> */
.L_x_102:
[----:B------:R-:W-:Y:S05]  /*76f0*/  BSYNC.RECONVERGENT B0 ;  /* 0x0000000000007941 */ /* 0x000fea0003800200 */
.L_x_101:
        /* <DEDUP_REMOVED lines=15> */
.L_x_104:
[----:B------:R-:W-:Y:S05]  /*77f0*/  BSYNC.RECONVERGENT B0 ;  /* 0x0000000000007941 */ /* 0x000fea0003800200 */
.L_x_103:
        /* <DEDUP_REMOVED lines=15> */
.L_x_106:
[----:B------:R-:W-:Y:S05]  /*78f0*/  BSYNC.RECONVERGENT B0 ;  /* 0x0000000000007941 */ /* 0x000fea0003800200 */
.L_x_105:
        /* <DEDUP_REMOVED lines=15> */
.L_x_108:
[----:B------:R-:W-:Y:S05]  /*79f0*/  BSYNC.RECONVERGENT B0 ;  /* 0x0000000000007941 */ /* 0x000fea0003800200 */
.L_x_107:
        /* <DEDUP_REMOVED lines=15> */
.L_x_110:
[----:B------:R-:W-:Y:S05]  /*7af0*/  BSYNC.RECONVERGENT B0 ;  /* 0x0000000000007941 */ /* 0x000fea0003800200 */
.L_x_109:
[----:B------:R-:W-:Y:S01]  /*7b00*/  NOP ;  /* 0x0000000000007918 */ /* 0x000fe20000000000 */
.L_x_76:
[----:B------:R0:W5:Y:S01]  /*7b10*/  @!P0 LDG.E R58, desc[UR8][R40.64] ;  /* 0x00000008283a8981 */ /* 0x000162000c1e1900 */
[----:B------:R-:W2:Y:S03]  /*7b20*/  LDCU UR5, c[0x0][0x3c4] ;  /* 0x00007880ff0577ac */ /* 0x000ea60008000800 */
[----:B------:R0:W5:Y:S04]  /*7b30*/  @!P0 LDG.E R55, desc[UR8][R40.64+0x80] ;  /* 0x0000800828378981 */ /* 0x000168000c1e1900 */
        /* <DEDUP_REMOVED lines=9> */
[----:B0-----:R0:W5:Y:S04]  /*7bd0*/  @!P0 LDG.E R45, desc[UR8][R40.64+0x580] ;  /* 0x00058008282d8981 */ /* 0x001168000c1e1900 */
[----:B------:R0:W5:Y:S04]  /*7be0*/  @!P0 LDG.E R46, desc[UR8][R40.64+0x600] ;  /* 0x00060008282e8981 */ /* 0x000168000c1e1900 */
[----:B------:R0:W5:Y:S04]  /*7bf0*/  @!P0 LDG.E R43, desc[UR8][R40.64+0x680] ;  /* 0x00068008282b8981 */ /* 0x000168000c1e1900 */
[----:B------:R0:W5:Y:S04]  /*7c00*/  @!P0 LDG.E R44, desc[UR8][R40.64+0x700] ;  /* 0x00070008282c8981 */ /* 0x000168000c1e1900 */
[----:B------:R0:W5:Y:S04]  /*7c10*/  @!P0 LDG.E R39, desc[UR8][R40.64+0x780] ;  /* 0x0007800828278981 */ /* 0x000168000c1e1900 */
[----:B------:R0:W5:Y:S04]  /*7c20*/  @!P0 LDG.E R42, desc[UR8][R40.64+0x800] ;  /* 0x00080008282a8981 */ /* 0x000168000c1e1900 */
[----:B------:R-:W0:Y:S04]  /*7c30*/  LDS R0, [R21] ;  /* 0x0000000015007984 */ /* 0x000e280000000800 */
[----:B------:R-:W0:Y:S04]  /*7c40*/  LDS R10, [R21+0x600] ;  /* 0x00060000150a7984 */ /* 0x000e280000000800 */
[----:B-1----:R-:W1:Y:S04]  /*7c50*/  LDS R12, [R21+0xc00] ;  /* 0x000c0000150c7984 */ /* 0x002e680000000800 */
[----:B------:R-:W1:Y:S04]  /*7c60*/  LDS R13, [R21+0x1200] ;  /* 0x00120000150d7984 */ /* 0x000e680000000800 */
[----:B---34-:R-:W3:Y:S04]  /*7c70*/  LDS R14, [R21+0x1800] ;  /* 0x00180000150e7984 */ /* 0x018ee80000000800 */
[----:B------:R-:W4:Y:S04]  /*7c80*/  LDS R15, [R21+0x1e00] ;  /* 0x001e0000150f7984 */ /* 0x000f280000000800 */
[----:B------:R-:W4:Y:S04]  /*7c90*/  LDS R16, [R21+0x2400] ;  /* 0x0024000015107984 */ /* 0x000f280000000800 */
[----:B------:R-:W4:Y:S04]  /*7ca0*/  LDS R17, [R21+0x2a00] ;  /* 0x002a000015117984 */ /* 0x000f280000000800 */
[----:B------:R-:W4:Y:S04]  /*7cb0*/  LDS R18, [R21+0x3000] ;  /* 0x0030000015127984 */ /* 0x000f280000000800 */
[----:B------:R-:W4:Y:S04]  /*7cc0*/  LDS R19, [R21+0x3600] ;  /* 0x0036000015137984 */ /* 0x000f280000000800 */
[----:B------:R-:W4:Y:S04]  /*7cd0*/  LDS R20, [R21+0x3c00] ;  /* 0x003c000015147984 */ /* 0x000f280000000800 */
[----:B------:R-:W4:Y:S04]  /*7ce0*/  LDS R22, [R21+0x4200] ;  /* 0x0042000015167984 */ /* 0x000f280000000800 */
[----:B------:R-:W4:Y:S04]  /*7cf0*/  LDS R34, [R21+0x4800] ;  /* 0x0048000015227984 */ /* 0x000f280000000800 */
[----:B--2---:R-:W2:Y:S04]  /*7d00*/  LDS R35, [R21+0x4e00] ;  /* 0x004e000015237984 */ /* 0x004ea80000000800 */
[----:B------:R-:W2:Y:S04]  /*7d10*/  LDS R38, [R21+0x5400] ;  /* 0x0054000015267984 */ /* 0x000ea80000000800 */
[----:B------:R-:W2:Y:S04]  /*7d20*/  LDS R57, [R21+0x5a00] ;  /* 0x005a000015397984 */ /* 0x000ea80000000800 */
[----:B------:R-:W2:Y:S01]  /*7d30*/  LDS R59, [R21+0x6000] ;  /* 0x00600000153b7984 */ /* 0x000ea20000000800 */
[----:B0-----:R-:W-:-:S02]  /*7d40*/  SHF.R.U32.HI R0, RZ, UR5, R0 ;  /* 0x00000005ff007c19 */ /* 0x001fc40008011600 */
[----:B------:R-:W-:Y:S02]  /*7d50*/  SHF.R.U32.HI R10, RZ, UR5, R10 ;  /* 0x00000005ff0a7c19 */ /* 0x000fe4000801160a */
[----:B-1----:R-:W-:Y:S02]  /*7d60*/  SHF.R.U32.HI R12, RZ, UR5, R12 ;  /* 0x00000005ff0c7c19 */ /* 0x002fe4000801160c */
[----:B------:R-:W-:Y:S02]  /*7d70*/  SHF.R.U32.HI R13, RZ, UR5, R13 ;  /* 0x00000005ff0d7c19 */ /* 0x000fe4000801160d */
[----:B---3--:R-:W-:Y:S02]  /*7d80*/  SHF.R.U32.HI R14, RZ, UR5, R14 ;  /* 0x00000005ff0e7c19 */ /* 0x008fe4000801160e */
[----:B----4-:R-:W-:Y:S02]  /*7d90*/  SHF.R.U32.HI R15, RZ, UR5, R15 ;  /* 0x00000005ff0f7c19 */ /* 0x010fe4000801160f */
[----:B------:R-:W-:-:S02]  /*7da0*/  SHF.R.U32.HI R16, RZ, UR5, R16 ;  /* 0x00000005ff107c19 */ /* 0x000fc40008011610 */
[----:B------:R-:W-:Y:S02]  /*7db0*/  SHF.R.U32.HI R17, RZ, UR5, R17 ;  /* 0x00000005ff117c19 */ /* 0x000fe40008011611 */
[----:B------:R-:W-:Y:S02]  /*7dc0*/  SHF.R.U32.HI R18, RZ, UR5, R18 ;  /* 0x00000005ff127c19 */ /* 0x000fe40008011612 */
[----:B------:R-:W-:Y:S02]  /*7dd0*/  SHF.R.U32.HI R60, RZ, UR5, R19 ;  /* 0x00000005ff3c7c19 */ /* 0x000fe40008011613 */
[----:B------:R-:W-:Y:S02]  /*7de0*/  SHF.R.U32.HI R61, RZ, UR5, R20 ;  /* 0x00000005ff3d7c19 */ /* 0x000fe40008011614 */
[----:B------:R-:W-:Y:S02]  /*7df0*/  SHF.R.U32.HI R62, RZ, UR5, R22 ;  /* 0x00000005ff3e7c19 */ /* 0x000fe40008011616 */
[----:B------:R-:W-:-:S02]  /*7e00*/  SHF.R.U32.HI R63, RZ, UR5, R34 ;  /* 0x00000005ff3f7c19 */ /* 0x000fc40008011622 */
[----:B--2---:R-:W-:Y:S02]  /*7e10*/  SHF.R.U32.HI R64, RZ, UR5, R35 ;  /* 0x00000005ff407c19 */ /* 0x004fe40008011623 */
[----:B------:R-:W-:Y:S02]  /*7e20*/  SHF.R.U32.HI R65, RZ, UR5, R38 ;  /* 0x00000005ff417c19 */ /* 0x000fe40008011626 */
[----:B------:R-:W-:Y:S02]  /*7e30*/  SHF.R.U32.HI R66, RZ, UR5, R57 ;  /* 0x00000005ff427c19 */ /* 0x000fe40008011639 */
[----:B------:R-:W-:Y:S02]  /*7e40*/  SHF.R.U32.HI R67, RZ, UR5, R59 ;  /* 0x00000005ff437c19 */ /* 0x000fe4000801163b */
[----:B------:R-:W-:Y:S02]  /*7e50*/  LOP3.LUT R59, R0, UR4, RZ, 0x30, !PT ;  /* 0x00000004003b7c12 */ /* 0x000fe4000f8e30ff */
[----:B------:R-:W-:-:S02]  /*7e60*/  LOP3.LUT R57, R10, UR4, RZ, 0x30, !PT ;  /* 0x000000040a397c12 */ /* 0x000fc4000f8e30ff */
[----:B------:R-:W-:Y:S02]  /*7e70*/  LOP3.LUT R38, R12, UR4, RZ, 0x30, !PT ;  /* 0x000000040c267c12 */ /* 0x000fe4000f8e30ff */
[----:B------:R-:W-:Y:S02]  /*7e80*/  LOP3.LUT R35, R13, UR4, RZ, 0x30, !PT ;  /* 0x000000040d237c12 */ /* 0x000fe4000f8e30ff */
[----:B------:R-:W-:Y:S02]  /*7e90*/  LOP3.LUT R34, R14, UR4, RZ, 0x30, !PT ;  /* 0x000000040e227c12 */ /* 0x000fe4000f8e30ff */
[----:B------:R-:W-:Y:S02]  /*7ea0*/  LOP3.LUT R22, R15, UR4, RZ, 0x30, !PT ;  /* 0x000000040f167c12 */ /* 0x000fe4000f8e30ff */
        /* <DEDUP_REMOVED lines=10> */
[----:B------:R-:W-:Y:S01]  /*7f50*/  LOP3.LUT R0, R67, UR4, RZ, 0x30, !PT ;  /* 0x0000000443007c12 */ /* 0x000fe2000f8e30ff */
[----:B------:R-:W-:Y:S06]  /*7f60*/  @!P0 BRA `(.L_x_111) ;  /* 0x0000000000cc8947 */ /* 0x000fec0003800000 */
[----:B------:R-:W-:Y:S02]  /*7f70*/  IMAD R60, R2, -0x1980, R11 ;  /* 0xffffe680023c7824 */ /* 0x000fe400078e020b */
[C---:B------:R-:W-:Y:S02]  /*7f80*/  VIADD R61, R3.reuse, 0x20 ;  /* 0x00000020033d7836 */ /* 0x040fe40000000000 */
[C---:B------:R-:W-:Y:S01]  /*7f90*/  VIADD R63, R3.reuse, 0x40 ;  /* 0x00000040033f7836 */ /* 0x040fe20000000000 */
        /* <DEDUP_REMOVED lines=11> */
[----:B-----5:R0:W5:Y:S01]  /*8050*/  @!P5 LDG.E R58, desc[UR8][R40.64] ;  /* 0x00000008283ad981 */ /* 0x020162000c1e1900 */
        /* <DEDUP_REMOVED lines=23> */
[----:B------:R-:W-:Y:S01]  /*81d0*/  VIADD R3, R3, 0x200 ;  /* 0x0000020003037836 */ /* 0x000fe20000000000 */
[----:B------:R0:W5:Y:S01]  /*81e0*/  @!P3 LDG.E R50, desc[UR8][R40.64+0x400] ;  /* 0x000400082832b981 */ /* 0x000162000c1e1900 */
[----:B------:R-:W-:-:S03]  /*81f0*/  ISETP.GE.AND P3, PT, R61, R60, PT ;  /* 0x0000003c3d00720c */ /* 0x000fc60003f66270 */
        /* <DEDUP_REMOVED lines=10> */
.L_x_111:
[----:B------:R-:W-:Y:S06]  /*82a0*/  BAR.SYNC.DEFER_BLOCKING 0x0 ;  /* 0x0000000000007b1d */ /* 0x000fec0000010000 */
[----:B-----5:R1:W-:Y:S04]  /*82b0*/  STS [R23+-0x4], R58 ;  /* 0xfffffc3a17007388 */ /* 0x0203e80000000800 */
[----:B------:R1:W-:Y:S04]  /*82c0*/  STS [R24+-0x4], R55 ;  /* 0xfffffc3718007388 */ /* 0x0003e80000000800 */
        /* <DEDUP_REMOVED lines=14> */
[----:B------:R1:W-:Y:S01]  /*83b0*/  STS [R33+-0x4], R42 ;  /* 0xfffffc2a21007388 */ /* 0x0003e20000000800 */
[----:B------:R-:W-:Y:S06]  /*83c0*/  BAR.SYNC.DEFER_BLOCKING 0x0 ;  /* 0x0000000000007b1d */ /* 0x000fec0000010000 */
[----:B------:R-:W-:Y:S05]  /*83d0*/  @P0 BRA `(.L_x_112) ;  /* 0x0000000800780947 */ /* 0x000fea0003800000 */
[----:B------:R-:W2:Y:S01]  /*83e0*/  S2UR UR5, SR_CgaCtaId ;  /* 0x00000000000579c3 */ /* 0x000ea20000008800 */
[----:B------:R-:W-:Y:S01]  /*83f0*/  UMOV UR4, 0x400 ;  /* 0x0000040000047882 */ /* 0x000fe20000000000 */
[----:B-1----:R-:W-:Y:S01]  /*8400*/  LDS R9, [R21] ;  /* 0x0000000015097984 */ /* 0x002fe20000000800 */
[----:B------:R-:W1:Y:S01]  /*8410*/  LDCU.64 UR6, c[0x0][0x3b0] ;  /* 0x00007600ff0677ac */ /* 0x000e620008000a00 */
[----:B--2---:R-:W-:-:S06]  /*8420*/  ULEA UR4, UR5, UR4, 0x18 ;  /* 0x0000000405047291 */ /* 0x004fcc000f8ec0ff */
[----:B------:R-:W-:Y:S02]  /*8430*/  LEA R59, R59, UR4, 0x3 ;  /* 0x000000043b3b7c11 */ /* 0x000fe4000f8e18ff */
[----:B------:R-:W-:Y:S02]  /*8440*/  LEA R57, R57, UR4, 0x3 ;  /* 0x0000000439397c11 */ /* 0x000fe4000f8e18ff */
[----:B------:R-:W-:Y:S01]  /*8450*/  LEA R38, R38, UR4, 0x3 ;  /* 0x0000000426267c11 */ /* 0x000fe2000f8e18ff */
[----:B------:R-:W2:Y:S01]  /*8460*/  LDS.64 R2, [R59+0x6600] ;  /* 0x006600003b027984 */ /* 0x000ea20000000a00 */
[----:B------:R-:W-:Y:S02]  /*8470*/  LEA R35, R35, UR4, 0x3 ;  /* 0x0000000423237c11 */ /* 0x000fe4000f8e18ff */
[----:B------:R-:W-:Y:S02]  /*8480*/  LEA R34, R34, UR4, 0x3 ;  /* 0x0000000422227c11 */ /* 0x000fe4000f8e18ff */
[----:B------:R-:W-:-:S02]  /*8490*/  LEA R22, R22, UR4, 0x3 ;  /* 0x0000000416167c11 */ /* 0x000fc4000f8e18ff */
[----:B------:R-:W-:Y:S02]  /*84a0*/  LEA R20, R20, UR4, 0x3 ;  /* 0x0000000414147c11 */ /* 0x000fe4000f8e18ff */
[----:B------:R-:W-:Y:S02]  /*84b0*/  LEA R19, R19, UR4, 0x3 ;  /* 0x0000000413137c11 */ /* 0x000fe4000f8e18ff */
[----:B------:R-:W-:Y:S02]  /*84c0*/  LEA R18, R18, UR4, 0x3 ;  /* 0x0000000412127c11 */ /* 0x000fe4000f8e18ff */
        /* <DEDUP_REMOVED lines=8> */
[----:B--2---:R-:W-:-:S05]  /*8550*/  IADD3 R2, P0, PT, R2, R37, RZ ;  /* 0x0000002502027210 */ /* 0x004fca0007f1e0ff */
[----:B------:R-:W-:Y:S01]  /*8560*/  IMAD.X R3, RZ, RZ, R3, P0 ;  /* 0x000000ffff037224 */ /* 0x000fe200000e0603 */
[----:B-1----:R-:W-:-:S04]  /*8570*/  LEA R4, P0, R2, UR6, 0x2 ;  /* 0x0000000602047c11 */ /* 0x002fc8000f8010ff */
[----:B------:R-:W-:-:S05]  /*8580*/  LEA.HI.X R5, R2, UR7, R3, 0x2, P0 ;  /* 0x0000000702057c11 */ /* 0x000fca00080f1403 */
[----:B------:R-:W-:Y:S01]  /*8590*/  STG.E desc[UR8][R4.64], R9 ;  /* 0x0000000904007986 */ /* 0x000fe2000c101908 */
[----:B------:R-:W-:-:S03]  /*85a0*/  NOP ;  /* 0x0000000000007918 */ /* 0x000fc60000000000 */
[----:B------:R-:W1:Y:S04]  /*85b0*/  LDS.64 R2, [R57+0x6600] ;  /* 0x0066000039027984 */ /* 0x000e680000000a00 */
[----:B------:R-:W2:Y:S01]  /*85c0*/  LDS R11, [R21+0x600] ;  /* 0x00060000150b7984 */ /* 0x000ea20000000800 */
[----:B-1----:R-:W-:-:S05]  /*85d0*/  IADD3 R2, P0, PT, R2, R37, RZ ;  /* 0x0000002502027210 */ /* 0x002fca0007f1e0ff */
[----:B------:R-:W-:Y:S01]  /*85e0*/  IMAD.X R3, RZ, RZ, R3, P0 ;  /* 0x000000ffff037224 */ /* 0x000fe200000e0603 */
[----:B------:R-:W-:-:S04]  /*85f0*/  LEA R6, P0, R2, UR6, 0x2 ;  /* 0x0000000602067c11 */ /* 0x000fc8000f8010ff */
[----:B------:R-:W-:-:S05]  /*8600*/  LEA.HI.X R7, R2, UR7, R3, 0x2, P0 ;  /* 0x0000000702077c11 */ /* 0x000fca00080f1403 */
[----:B--2---:R-:W-:Y:S01]  /*8610*/  STG.E desc[UR8][R6.64+0x600], R11 ;  /* 0x0006000b06007986 */ /* 0x004fe2000c101908 */
        /* <DEDUP_REMOVED lines=120> */
[----:B------:R-:W-:Y:S01]  /*8da0*/  NOP ;  /* 0x0000000000007918 */ /* 0x000fe20000000000 */
[----:B------:R-:W-:Y:S05]  /*8db0*/  EXIT ;  /* 0x000000000000794d */ /* 0x000fea0003800000 */
.L_x_112:
[----:B------:R-:W2:Y:S01]  /*8dc0*/  S2UR UR5, SR_CgaCtaId ;  /* 0x00000000000579c3 */ /* 0x000ea20000008800 */
[----:B------:R-:W-:Y:S01]  /*8dd0*/  UMOV UR4, 0x400 ;  /* 0x0000040000047882 */ /* 0x000fe20000000000 */
[----:B------:R-:W-:Y:S02]  /*8de0*/  IMAD R11, R2, -0x1980, R11 ;  /* 0xffffe680020b7824 */ /* 0x000fe400078e020b */
[C---:B-1----:R-:W-:Y:S02]  /*8df0*/  VIADD R6, R37.reuse, 0x180 ;  /* 0x0000018025067836 */ /* 0x042fe40000000000 */
[C---:B------:R-:W-:Y:S01]  /*8e00*/  VIADD R8, R37.reuse, 0x300 ;  /* 0x0000030025087836 */ /* 0x040fe20000000000 */
[----:B------:R-:W-:-:S13]  /*8e10*/  ISETP.GE.AND P1, PT, R37, R11, PT ;  /* 0x0000000b2500720c */ /* 0x000fda0003f26270 */
[----:B------:R-:W-:Y:S01]  /*8e20*/  @!P1 LDS R9, [R21] ;  /* 0x0000000015099984 */ /* 0x000fe20000000800 */
[----:B------:R-:W1:Y:S01]  /*8e30*/  @!P1 LDC.64 R4, c[0x0][0x3b0] ;  /* 0x0000ec00ff049b82 */ /* 0x000e620000000a00 */
        /* <DEDUP_REMOVED lines=15> */
[----:B--2---:R-:W-:-:S05]  /*8f30*/  @!P1 IADD3 R2, P0, PT, R2, R37, RZ ;  /* 0x0000002502029210 */ /* 0x004fca0007f1e0ff */
[----:B------:R-:W-:Y:S01]  /*8f40*/  @!P1 IMAD.X R3, RZ, RZ, R3, P0 ;  /* 0x000000ffff039224 */ /* 0x000fe200000e0603 */
[----:B-1----:R-:W-:-:S04]  /*8f50*/  @!P1 LEA R4, P0, R2, R4, 0x2 ;  /* 0x0000000402049211 */ /* 0x002fc800078010ff */
[----:B------:R-:W-:-:S05]  /*8f60*/  @!P1 LEA.HI.X R5, R2, R5, R3, 0x2, P0 ;  /* 0x0000000502059211 */ /* 0x000fca00000f1403 */
[----:B------:R-:W-:Y:S01]  /*8f70*/  @!P1 STG.E desc[UR8][R4.64], R9 ;  /* 0x0000000904009986 */ /* 0x000fe2000c101908 */
[----:B------:R-:W-:-:S03]  /*8f80*/  NOP ;  /* 0x0000000000007918 */ /* 0x000fc60000000000 */
[----:B------:R-:W1:Y:S01]  /*8f90*/  LDS.64 R2, [R57+0x6600] ;  /* 0x0066000039027984 */ /* 0x000e620000000a00 */
[----:B------:R-:W-:-:S13]  /*8fa0*/  ISETP.GE.AND P1, PT, R6, R11, PT ;  /* 0x0000000b0600720c */ /* 0x000fda0003f26270 */
[----:B------:R-:W2:Y:S01]  /*8fb0*/  @!P1 LDS R23, [R21+0x600] ;  /* 0x0006000015179984 */ /* 0x000ea20000000800 */
[----:B------:R-:W3:Y:S01]  /*8fc0*/  @!P1 LDC.64 R6, c[0x0][0x3b0] ;  /* 0x0000ec00ff069b82 */ /* 0x000ee20000000a00 */
[----:B-1----:R-:W-:-:S05]  /*8fd0*/  @!P1 IADD3 R2, P0, PT, R2, R37, RZ ;  /* 0x0000002502029210 */ /* 0x002fca0007f1e0ff */
[----:B------:R-:W-:Y:S01]  /*8fe0*/  @!P1 IMAD.X R3, RZ, RZ, R3, P0 ;  /* 0x000000ffff039224 */ /* 0x000fe200000e0603 */
[----:B---3--:R-:W-:-:S04]  /*8ff0*/  @!P1 LEA R6, P0, R2, R6, 0x2 ;  /* 0x0000000602069211 */ /* 0x008fc800078010ff */
[----:B------:R-:W-:-:S05]  /*9000*/  @!P1 LEA.HI.X R7, R2, R7, R3, 0x2, P0 ;  /* 0x0000000702079211 */ /* 0x000fca00000f1403 */
[----:B--2---:R-:W-:Y:S01]  /*9010*/  @!P1 STG.E desc[UR8][R6.64+0x600], R23 ;  /* 0x0006001706009986 */ /* 0x004fe2000c101908 */
[----:B------:R-:W-:-:S03]  /*9020*/  NOP ;  /* 0x0000000000007918 */ /* 0x000fc60000000000 */
[----:B------:R-:W1:Y:S01]  /*9030*/  LDS.64 R2, [R38+0x6600] ;  /* 0x0066000026027984 */ /* 0x000e620000000a00 */
[----:B------:R-:W-:Y:S01]  /*9040*/  ISETP.GE.AND P1, PT, R8, R11, PT ;  /* 0x0000000b0800720c */ /* 0x000fe20003f26270 */
[----:B------:R-:W-:-:S12]  /*9050*/  VIADD R8, R37, 0x480 ;  /* 0x0000048025087836 */ /* 0x000fd80000000000 */
        /* <DEDUP_REMOVED lines=30> */
[----:B------:R1:W2:Y:S01]  /*9240*/  LDS.64 R2, [R22+0x6600] ;  /* 0x0066000016027984 */ /* 0x0002a20000000a00 */
[----:B------:R-:W-:Y:S01]  /*9250*/  ISETP.GE.AND P1, PT, R8, R11, PT ;  /* 0x0000000b0800720c */ /* 0x000fe20003f26270 */
[C---:B------:R-:W-:Y:S02]  /*9260*/  VIADD R8, R37.reuse, 0x900 ;  /* 0x0000090025087836 */ /* 0x040fe40000000000 */
[----:B-1----:R-:W-:-:S10]  /*9270*/  VIADD R22, R37, 0xa80 ;  /* 0x00000a8025167836 */ /* 0x002fd40000000000 */
[----:B------:R-:W1:Y:S01]  /*9280*/  @!P1 LDS R23, [R21+0x1e00] ;  /* 0x001e000015179984 */ /* 0x000e620000000800 */
[----:B------:R-:W3:Y:S01]  /*9290*/  @!P1 LDC.64 R6, c[0x0][0x3b0] ;  /* 0x0000ec00ff069b82 */ /* 0x000ee20000000a00 */
[----:B--2---:R-:W-:-:S05]  /*92a0*/  @!P1 IADD3 R2, P0, PT, R2, R37, RZ ;  /* 0x0000002502029210 */ /* 0x004fca0007f1e0ff */
[----:B------:R-:W-:Y:S01]  /*92b0*/  @!P1 IMAD.X R3, RZ, RZ, R3, P0 ;  /* 0x000000ffff039224 */ /* 0x000fe200000e0603 */
[----:B---3--:R-:W-:-:S04]  /*92c0*/  @!P1 LEA R6, P0, R2, R6, 0x2 ;  /* 0x0000000602069211 */ /* 0x008fc800078010ff */
[----:B------:R-:W-:-:S05]  /*92d0*/  @!P1 LEA.HI.X R7, R2, R7, R3, 0x2, P0 ;  /* 0x0000000702079211 */ /* 0x000fca00000f1403 */
[----:B-1----:R-:W-:Y:S01]  /*92e0*/  @!P1 STG.E desc[UR8][R6.64+0x1e00], R23 ;  /* 0x001e001706009986 */ /* 0x002fe2000c101908 */
[----:B------:R-:W-:-:S03]  /*92f0*/  NOP ;  /* 0x0000000000007918 */ /* 0x000fc60000000000 */
[----:B------:R1:W2:Y:S01]  /*9300*/  LDS.64 R2, [R20+0x6600] ;  /* 0x0066000014027984 */ /* 0x0002a20000000a00 */
[----:B------:R-:W-:Y:S02]  /*9310*/  ISETP.GE.AND P1, PT, R8, R11, PT ;  /* 0x0000000b0800720c */ /* 0x000fe40003f26270 */
[----:B------:R-:W-:Y:S02]  /*9320*/  LEA R8, R19, UR4, 0x3 ;  /* 0x0000000413087c11 */ /* 0x000fe4000f8e18ff */
[----:B-1----:R-:W-:-:S09]  /*9330*/  LOP3.LUT R20, R37, 0xc00, RZ, 0xfc, !PT ;  /* 0x00000c0025147812 */ /* 0x002fd200078efcff */
        /* <DEDUP_REMOVED lines=10> */
[----:B-1----:R-:W-:-:S11]  /*93e0*/  LEA R8, R17, UR4, 0x3 ;  /* 0x0000000411087c11 */ /* 0x002fd6000f8e18ff */
        /* <DEDUP_REMOVED lines=68> */
[----:B-1----:R-:W-:-:S12]  /*9830*/  VIADD R8, R37, 0x1680 ;  /* 0x0000168025087836 */ /* 0x002fd80000000000 */
        /* <DEDUP_REMOVED lines=19> */
[----:B------:R-:W-:Y:S02]  /*9970*/  ISETP.GE.AND P1, PT, R8, R11, PT ;  /* 0x0000000b0800720c */ /* 0x000fe40003f26270 */
[----:B------:R-:W-:-:S11]  /*9980*/  LOP3.LUT R8, R37, 0x1800, RZ, 0xfc, !PT ;  /* 0x0000180025087812 */ /* 0x000fd600078efcff */
        /* <DEDUP_REMOVED lines=9> */
[----:B------:R-:W-:-:S13]  /*9a20*/  ISETP.GE.AND P1, PT, R8, R11, PT ;  /* 0x0000000b0800720c */ /* 0x000fda0003f26270 */
[----:B------:R-:W2:Y:S01]  /*9a30*/  @!P1 LDS R21, [R21+0x6000] ;  /* 0x0060000015159984 */ /* 0x000ea20000000800 */
[----:B------:R-:W3:Y:S01]  /*9a40*/  @!P1 LDC.64 R4, c[0x0][0x3b0] ;  /* 0x0000ec00ff049b82 */ /* 0x000ee20000000a00 */
[----:B-1----:R-:W-:-:S05]  /*9a50*/  IADD3 R36, P0, PT, R2, R37, RZ ;  /* 0x0000002502247210 */ /* 0x002fca0007f1e0ff */
[----:B------:R-:W-:Y:S01]  /*9a60*/  IMAD.X R3, RZ, RZ, R3, P0 ;  /* 0x000000ffff037224 */ /* 0x000fe200000e0603 */
[----:B---3--:R-:W-:-:S04]  /*9a70*/  @!P1 LEA R2, P0, R36, R4, 0x2 ;  /* 0x0000000424029211 */ /* 0x008fc800078010ff */
[----:B------:R-:W-:-:S05]  /*9a80*/  @!P1 LEA.HI.X R3, R36, R5, R3, 0x2, P0 ;  /* 0x0000000524039211 */ /* 0x000fca00000f1403 */
[----:B--2---:R-:W-:Y:S01]  /*9a90*/  @!P1 STG.E desc[UR8][R2.64+0x6000], R21 ;  /* 0x0060001502009986 */ /* 0x004fe2000c101908 */
[----:B------:R-:W-:Y:S01]  /*9aa0*/  NOP ;  /* 0x0000000000007918 */ /* 0x000fe20000000000 */
[----:B------:R-:W-:Y:S05]  /*9ab0*/  EXIT ;  /* 0x000000000000794d */ /* 0x000fea0003800000 */
.L_x_29:
[----:B------:R-:W-:Y:S02]  /*9ac0*/  IMAD.MOV.U32 R38, RZ, RZ, 0x1 ;  /* 0x00000001ff267424 */ /* 0x000fe400078e00ff */
[----:B------:R-:W-:Y:S02]  /*9ad0*/  IMAD.MOV.U32 R77, RZ, RZ, R39 ;  /* 0x000000ffff4d7224 */ /* 0x000fe400078e0027 */
[----:B------:R-:W-:Y:S02]  /*9ae0*/  IMAD.MOV.U32 R75, RZ, RZ, RZ ;  /* 0x000000ffff4b7224 */ /* 0x000fe400078e00ff */
[----:B------:R-:W-:-:S07]  /*9af0*/  IMAD.MOV.U32 R76, RZ, RZ, -0x1 ;  /* 0xffffffffff4c7424 */ /* 0x000fce00078e00ff */
[----:B------:R-:W-:Y:S05]  /*9b00*/  WARPSYNC.COLLECTIVE R76, `(.L_x_113) ;  /* 0x000000004c087348 */ /* 0x000fea0003c00000 */
[----:B------:R0:W1:Y:S02]  /*9b10*/  SHFL.UP P0, R38, R77, R38, R75 ;  /* 0x040000264d267389 */ /* 0x000064000000004b */
[----:B01----:R-:W-:Y:S05]  /*9b20*/  ENDCOLLECTIVE ;  /* 0x000000000000791b */ /* 0x003fea0003800000 */
.L_x_113:
[----:B------:R-:W-:Y:S02]  /*9b30*/  IMAD.MOV.U32 R77, RZ, RZ, R38 ;  /* 0x000000ffff4d7224 */ /* 0x000fe400078e0026 */
[----:B------:R-:W-:Y:S02]  /*9b40*/  IMAD.MOV.U32 R38, RZ, RZ, 0x2 ;  /* 0x00000002ff267424 */ /* 0x000fe400078e00ff */
[----:B------:R-:W-:-:S07]  /*9b50*/  @P0 IMAD.IADD R77, R39, 0x1, R77 ;  /* 0x00000001274d0824 */ /* 0x000fce00078e024d */
[----:B------:R-:W-:Y:S05]  /*9b60*/  WARPSYNC.COLLECTIVE R76, `(.L_x_114) ;  /* 0x000000004c087348 */ /* 0x000fea0003c00000 */
[----:B------:R0:W1:Y:S02]  /*9b70*/  SHFL.UP P0, R38, R77, R38, R75 ;  /* 0x040000264d267389 */ /* 0x000064000000004b */
[----:B01----:R-:W-:Y:S05]  /*9b80*/  ENDCOLLECTIVE ;  /* 0x000000000000791b */ /* 0x003fea0003800000 */
.L_x_114:
[----:B------:R-:W-:Y:S02]  /*9b90*/  IMAD.MOV.U32 R74, RZ, RZ, R38 ;  /* 0x000000ffff4a7224 */ /* 0x000fe400078e0026 */
[----:B------:R-:W-:Y:S02]  /*9ba0*/  IMAD.MOV.U32 R38, RZ, RZ, 0x4 ;  /* 0x00000004ff267424 */ /* 0x000fe400078e00ff */
[----:B------:R-:W-:-:S04]  /*9bb0*/  @P0 IMAD.IADD R74, R77, 0x1, R74 ;  /* 0x000000014d4a0824 */ /* 0x000fc800078e024a */
[----:B------:R-:W-:-:S07]  /*9bc0*/  IMAD.MOV.U32 R77, RZ, RZ, R74 ;  /* 0x000000ffff4d7224 */ /* 0x000fce00078e004a */
[----:B------:R-:W-:Y:S05]  /*9bd0*/  WARPSYNC.COLLECTIVE R76, `(.L_x_115) ;  /* 0x000000004c087348 */ /* 0x000fea0003c00000 */
[----:B------:R0:W1:Y:S02]  /*9be0*/  SHFL.UP P0, R38, R77, R38, R75 ;  /* 0x040000264d267389 */ /* 0x000064000000004b */
[----:B01----:R-:W-:Y:S05]  /*9bf0*/  ENDCOLLECTIVE ;  /* 0x000000000000791b */ /* 0x003fea0003800000 */
.L_x_115:
[----:B------:R-:W-:Y:S02]  /*9c00*/  IMAD.MOV.U32 R77, RZ, RZ, R38 ;  /* 0x000000ffff4d7224 */ /* 0x000fe400078e0026 */
[----:B------:R-:W-:Y:S02]  /*9c10*/  IMAD.MOV.U32 R38, RZ, RZ, 0x8 ;  /* 0x00000008ff267424 */ /* 0x000fe400078e00ff */
[----:B------:R-:W-:-:S07]  /*9c20*/  @P0 IMAD.IADD R77, R74, 0x1, R77 ;  /* 0x000000014a4d0824 */ /* 0x000fce00078e024d */
[----:B------:R-:W-:Y:S05]  /*9c30*/  WARPSYNC.COLLECTIVE R76, `(.L_x_116) ;  /* 0x000000004c087348 */ /* 0x000fea0003c00000 */
[----:B------:R0:W1:Y:S02]  /*9c40*/  SHFL.UP P0, R38, R77, R38, R75 ;  /* 0x040000264d267389 */ /* 0x000064000000004b */
[----:B01----:R-:W-:Y:S05]  /*9c50*/  ENDCOLLECTIVE ;  /* 0x000000000000791b */ /* 0x003fea0003800000 */
.L_x_116:
[----:B------:R-:W-:Y:S02]  /*9c60*/  IMAD.MOV.U32 R74, RZ, RZ, R38 ;  /* 0x000000ffff4a7224 */ /* 0x000fe400078e0026 */
[----:B------:R-:W-:Y:S02]  /*9c70*/  IMAD.MOV.U32 R38, RZ, RZ, 0x10 ;  /* 0x00000010ff267424 */ /* 0x000fe400078e00ff */
[----:B------:R-:W-:-:S04]  /*9c80*/  @P0 IMAD.IADD R74, R77, 0x1, R74 ;  /* 0x000000014d4a0824 */ /* 0x000fc800078e024a */
[----:B------:R-:W-:-:S07]  /*9c90*/  IMAD.MOV.U32 R77, RZ, RZ, R74 ;  /* 0x000000ffff4d7224 */ /* 0x000fce00078e004a */
[----:B------:R-:W-:Y:S05]  /*9ca0*/  WARPSYNC.COLLECTIVE R76, `(.L_x_117) ;  /* 0x000000004c087348 */ /* 0x000fea0003c00000 */
[----:B------:R0:W1:Y:S02]  /*9cb0*/  SHFL.UP P0, R38, R77, R38, R75 ;  /* 0x040000264d267389 */ /* 0x000064000000004b */
[----:B01----:R-:W-:Y:S05]  /*9cc0*/  ENDCOLLECTIVE ;  /* 0x000000000000791b */ /* 0x003fea0003800000 */
.L_x_117:
[----:B------:R-:W-:Y:S05]  /*9cd0*/  BRA `(.L_x_118) ;  /* 0xffffff8c00587947 */ /* 0x000fea000383ffff */
.L_x_119:
[----:B------:R-:W-:-:S00]  /*9ce0*/  BRA `(.L_x_119) ;  /* 0xfffffffc00fc7947 */ /* 0x000fc0000383ffff */
[----:B------:R-:W-:-:S00]  /*9cf0*/  NOP ;  /* 0x0000000000007918 */ /* 0x000fc00000000000 */
        /* <DEDUP_REMOVED lines=8> */
.L_x_449:


//--------------------- .text._ZN3cub18CUB_300001_SM_10006detail10radix_sort33DeviceRadixSortExclusiveSumKernelINS1_5radix10policy_hubIjjyE10Policy1000EyEEvPT0_ --------------------------
	.section	.text._ZN3cub18CUB_300001_SM_10006detail10radix_sort33DeviceRadixSortExclusiveSumKernelINS1_5radix10policy_hubIjjyE10Policy1000EyEEvPT0_,"ax",@progbits
	.align	128
        .global         _ZN3cub18CUB_300001_SM_10006detail10radix_sort33DeviceRadixSortExclusiveSumKernelINS1_5radix10policy_hubIjjyE10Policy1000EyEEvPT0_
        .type           _ZN3cub18CUB_300001_SM_10006detail10radix_sort33DeviceRadixSortExclusiveSumKernelINS1_5radix10policy_hubIjjyE10Policy1000EyEEvPT0_,@function
        .size           _ZN3cub18CUB_300001_SM_10006detail10radix_sort33DeviceRadixSortExclusiveSumKernelINS1_5radix10policy_hubIjjyE10Policy1000EyEEvPT0_,(.L_x_450 - _ZN3cub18CUB_300001_SM_10006detail10radix_sort33DeviceRadixSortExclusiveSumKernelINS1_5radix10policy_hubIjjyE10Policy1000EyEEvPT0_)
        .other          _ZN3cub18CUB_300001_SM_10006detail10radix_sort33DeviceRadixSortExclusiveSumKernelINS1_5radix10policy_hubIjjyE10Policy1000EyEEvPT0_,@"STO_CUDA_ENTRY STV_DEFAULT"
_ZN3cub18CUB_300001_SM_10006detail10radix_sort33DeviceRadixSortExclusiveSumKernelINS1_5radix10policy_hubIjjyE10Policy1000EyEEvPT0_:
.text._ZN3cub18CUB_300001_SM_10006detail10radix_sort33DeviceRadixSortExclusiveSumKernelINS1_5radix10policy_hubIjjyE10Policy1000EyEEvPT0_:
[----:B------:R-:W-:Y:S01]  /*0000*/  LDC R1, c[0x0][0x37c] ;  /* 0x0000df00ff017b82 */ /* 0x000fe20000000800 */
[----:B------:R-:W0:Y:S07]  /*0010*/  S2R R18, SR_TID.X ;  /* 0x0000000000127919 */ /* 0x000e2e0000002100 */
[----:B------:R-:W1:Y:S01]  /*0020*/  LDC.64 R16, c[0x0][0x380] ;  /* 0x0000e000ff107b82 */ /* 0x000e620000000a00 */
[----:B------:R-:W2:Y:S01]  /*0030*/  LDCU.64 UR4, c[0x0][0x358] ;  /* 0x00006b00ff0477ac */ /* 0x000ea20008000a00 */
[----:B------:R-:W3:Y:S01]  /*0040*/  S2R R5, SR_CTAID.X ;  /* 0x0000000000057919 */ /* 0x000ee20000002500 */
[----:B0-----:R-:W-:Y:S01]  /*0050*/  ISETP.GT.U32.AND P1, PT, R18, 0xff, PT ;  /* 0x000000ff1200780c */ /* 0x001fe20003f24070 */
[----:B---3--:R-:W-:-:S04]  /*0060*/  IMAD R5, R5, 0x100, R18 ;  /* 0x0000010005057824 */ /* 0x008fc800078e0212 */
[----:B-1----:R-:W-:-:S08]  /*0070*/  IMAD.WIDE R16, R5, 0x8, R16 ;  /* 0x0000000805107825 */ /* 0x002fd000078e0210 */
[----:B--2---:R-:W2:Y:S01]  /*0080*/  @!P1 LDG.E.64 R2, desc[UR4][R16.64] ;  /* 0x0000000410029981 */ /* 0x004ea2000c1e1b00 */
[----:B------:R-:W-:Y:S02]  /*0090*/  MOV R0, 0x400 ;  /* 0x0000040000007802 */ /* 0x000fe40000000f00 */
[C---:B------:R-:W-:Y:S01]  /*00a0*/  ISETP.GT.U32.AND P0, PT, R18.reuse, 0x1f, PT ;  /* 0x0000001f1200780c */ /* 0x040fe20003f04070 */
[----:B------:R-:W0:Y:S02]  /*00b0*/  S2R R5, SR_CgaCtaId ;  /* 0x0000000000057919 */ /* 0x000e240000008800 */
[----:B0-----:R-:W-:Y:S02]  /*00c0*/  LEA R5, R5, R0, 0x18 ;  /* 0x0000000005057211 */ /* 0x001fe400078ec0ff */
[----:B------:R-:W-:-:S05]  /*00d0*/  LEA.HI R0, R18, R18, RZ, 0x1d ;  /* 0x0000001212007211 */ /* 0x000fca00078fe8ff */
[----:B------:R-:W-:-:S05]  /*00e0*/  IMAD R0, R0, 0x8, R5 ;  /* 0x0000000800007824 */ /* 0x000fca00078e0205 */
[----:B--2---:R0:W-:Y:S01]  /*00f0*/  STS.64 [R0+0x10], R2 ;  /* 0x0000100200007388 */ /* 0x0041e20000000a00 */
[----:B------:R-:W-:Y:S06]  /*0100*/  BAR.SYNC.DEFER_BLOCKING 0x0 ;  /* 0x0000000000007b1d */ /* 0x000fec0000010000 */
[----:B------:R-:W-:Y:S05]  /*0110*/  @P0 BRA `(.L_x_120) ;  /* 0x0000000400240947 */ /* 0x000fea0003800000 */
[----:B------:R-:W-:Y:S01]  /*0120*/  IMAD R18, R18, 0x48, R5 ;  /* 0x0000004812127824 */ /* 0x000fe200078e0205 */
[----:B------:R-:W-:-:S04]  /*0130*/  UMOV UR6, 0xffffffff ;  /* 0xffffffff00067882 */ /* 0x000fc80000000000 */
[----:B------:R-:W-:Y:S04]  /*0140*/  LDS.64 R14, [R18+0x10] ;  /* 0x00001000120e7984 */ /* 0x000fe80000000a00 */
[----:B------:R-:W-:Y:S04]  /*0150*/  LDS.64 R12, [R18+0x18] ;  /* 0x00001800120c7984 */ /* 0x000fe80000000a00 */
[----:B------:R-:W1:Y:S04]  /*0160*/  LDS.64 R10, [R18+0x20] ;  /* 0x00002000120a7984 */ /* 0x000e680000000a00 */
[----:B------:R-:W-:Y:S04]  /*0170*/  LDS.64 R8, [R18+0x28] ;  /* 0x0000280012087984 */ /* 0x000fe80000000a00 */
[----:B------:R-:W2:Y:S04]  /*0180*/  LDS.64 R6, [R18+0x30] ;  /* 0x0000300012067984 */ /* 0x000ea80000000a00 */
[----:B------:R-:W-:Y:S04]  /*0190*/  LDS.64 R4, [R18+0x38] ;  /* 0x0000380012047984 */ /* 0x000fe80000000a00 */
[----:B0-----:R-:W0:Y:S04]  /*01a0*/  LDS.64 R2, [R18+0x40] ;  /* 0x0000400012027984 */ /* 0x001e280000000a00 */
[----:B------:R-:W3:Y:S01]  /*01b0*/  LDS.64 R20, [R18+0x48] ;  /* 0x0000480012147984 */ /* 0x000ee20000000a00 */
[----:B-1----:R-:W-:-:S04]  /*01c0*/  IADD3 R19, P3, P4, R10, R12, R14 ;  /* 0x0000000c0a137210 */ /* 0x002fc80007c7e00e */
[----:B------:R-:W-:Y:S02]  /*01d0*/  IADD3.X R23, PT, PT, R11, R13, R15, P3, P4 ;  /* 0x0000000d0b177210 */ /* 0x000fe40001fe840f */
[----:B--2---:R-:W-:-:S04]  /*01e0*/  IADD3 R19, P0, P2, R6, R19, R8 ;  /* 0x0000001306137210 */ /* 0x004fc80007a1e008 */
[----:B------:R-:W-:Y:S02]  /*01f0*/  IADD3.X R23, PT, PT, R7, R23, R9, P0, P2 ;  /* 0x0000001707177210 */ /* 0x000fe400007e4409 */
[----:B0-----:R-:W-:-:S04]  /*0200*/  IADD3 R19, P3, P4, R2, R19, R4 ;  /* 0x0000001302137210 */ /* 0x001fc80007c7e004 */
[----:B---3--:R-:W-:Y:S02]  /*0210*/  IADD3 R20, P0, PT, R20, R19, RZ ;  /* 0x0000001314147210 */ /* 0x008fe40007f1e0ff */
[----:B------:R-:W-:-:S05]  /*0220*/  IADD3.X R19, PT, PT, R3, R23, R5, P3, P4 ;  /* 0x0000001703137210 */ /* 0x000fca0001fe8405 */
[----:B------:R-:W-:Y:S01]  /*0230*/  IMAD.X R19, R21, 0x1, R19, P0 ;  /* 0x0000000115137824 */ /* 0x000fe200000e0613 */
[----:B------:R-:W-:Y:S06]  /*0240*/  BRA.DIV UR6, `(.L_x_121) ;  /* 0x0000000206f07947 */ /* 0x000fec000b800000 */
[----:B------:R-:W0:Y:S04]  /*0250*/  SHFL.UP PT, R27, R20, 0x1, RZ ;  /* 0x04200000141b7989 */ /* 0x000e2800000e00ff */
[----:B------:R-:W1:Y:S01]  /*0260*/  SHFL.UP P0, R25, R19, 0x1, RZ ;  /* 0x0420000013197989 */ /* 0x000e6200000000ff */
[----:B0-----:R-:W-:-:S04]  /*0270*/  IADD3 R22, P2, PT, R27, R20, RZ ;  /* 0x000000141b167210 */ /* 0x001fc80007f5e0ff */
[----:B-1----:R-:W-:Y:S01]  /*0280*/  SEL R27, R22, R27, P0 ;  /* 0x0000001b161b7207 */ /* 0x002fe20000000000 */
[----:B------:R-:W-:-:S04]  /*0290*/  IMAD.X R26, R25, 0x1, R19, P2 ;  /* 0x00000001191a7824 */ /* 0x000fc800010e0613 */
[----:B------:R-:W0:Y:S01]  /*02a0*/  SHFL.UP PT, R28, R27, 0x2, RZ ;  /* 0x044000001b1c7989 */ /* 0x000e2200000e00ff */
[----:B------:R-:W-:-:S05]  /*02b0*/  SEL R26, R26, R25, P0 ;  /* 0x000000191a1a7207 */ /* 0x000fca0000000000 */
[----:B------:R-:W1:Y:S01]  /*02c0*/  SHFL.UP P0, R25, R26, 0x2, RZ ;  /* 0x044000001a197989 */ /* 0x000e6200000000ff */
[----:B0-----:R-:W-:-:S05]  /*02d0*/  IADD3 R21, P2, PT, R28, R27, RZ ;  /* 0x0000001b1c157210 */ /* 0x001fca0007f5e0ff */
[----:B-1----:R-:W-:Y:S01]  /*02e0*/  IMAD.X R22, R25, 0x1, R26, P2 ;  /* 0x0000000119167824 */ /* 0x002fe200010e061a */
[----:B------:R-:W-:-:S04]  /*02f0*/  SEL R28, R21, R28, P0 ;  /* 0x0000001c151c7207 */ /* 0x000fc80000000000 */
[----:B------:R-:W-:Y:S01]  /*0300*/  SEL R29, R22, R25, P0 ;  /* 0x00000019161d7207 */ /* 0x000fe20000000000 */
        /* <DEDUP_REMOVED lines=12> */
[----:B------:R0:W1:Y:S04]  /*03d0*/  SHFL.UP PT, R28, R27, 0x10, RZ ;  /* 0x060000001b1c7989 */ /* 0x00006800000e00ff */
[----:B------:R0:W2:Y:S02]  /*03e0*/  SHFL.UP P0, R25, R26, 0x10, RZ ;  /* 0x060000001a197989 */ /* 0x0000a400000000ff */
.L_x_132:
[----:B-1----:R-:W-:-:S04]  /*03f0*/  IADD3 R21, P2, PT, R28, R27, RZ ;  /* 0x0000001b1c157210 */ /* 0x002fc80007f5e0ff */
[----:B--2---:R-:W-:Y:S01]  /*0400*/  SEL R21, R21, R28, P0 ;  /* 0x0000001c15157207 */ /* 0x004fe20000000000 */
[----:B------:R-:W-:-:S05]  /*0410*/  IMAD.X R22, R25, 0x1, R26, P2 ;  /* 0x0000000119167824 */ /* 0x000fca00010e061a */
[----:B------:R-:W-:Y:S02]  /*0420*/  SEL R22, R22, R25, P0 ;  /* 0x0000001916167207 */ /* 0x000fe40000000000 */
[----:B------:R-:W-:-:S05]  /*0430*/  IADD3 R20, P0, PT, R21, -R20, RZ ;  /* 0x8000001415147210 */ /* 0x000fca0007f1e0ff */
[----:B------:R-:W-:Y:S01]  /*0440*/  IMAD.X R21, R22, 0x1, ~R19, P0 ;  /* 0x0000000116157824 */ /* 0x000fe200000e0e13 */
[----:B------:R-:W-:-:S04]  /*0450*/  IADD3 R14, P0, PT, R14, R20, RZ ;  /* 0x000000140e0e7210 */ /* 0x000fc80007f1e0ff */
[----:B------:R1:W-:Y:S01]  /*0460*/  STS.64 [R18+0x10], R20 ;  /* 0x0000101412007388 */ /* 0x0003e20000000a00 */
[----:B------:R-:W-:Y:S01]  /*0470*/  IMAD.X R15, R15, 0x1, R21, P0 ;  /* 0x000000010f0f7824 */ /* 0x000fe200000e0615 */
        /* <DEDUP_REMOVED lines=17> */
[----:B------:R-:W-:-:S05]  /*0590*/  IMAD.X R3, R3, 0x1, R5, P0 ;  /* 0x0000000103037824 */ /* 0x000fca00000e0605 */
[----:B------:R1:W-:Y:S03]  /*05a0*/  STS.64 [R18+0x48], R2 ;  /* 0x0000480212007388 */ /* 0x0003e60000000a00 */
.L_x_120:
[----:B------:R-:W-:Y:S05]  /*05b0*/  WARPSYNC.ALL ;  /* 0x0000000000007948 */ /* 0x000fea0003800000 */
[----:B------:R-:W-:Y:S06]  /*05c0*/  BAR.SYNC.DEFER_BLOCKING 0x0 ;  /* 0x0000000000007b1d */ /* 0x000fec0000010000 */
[----:B------:R-:W-:Y:S05]  /*05d0*/  @P1 EXIT ;  /* 0x000000000000194d */ /* 0x000fea0003800000 */
[----:B01----:R-:W0:Y:S04]  /*05e0*/  LDS.64 R2, [R0+0x10] ;  /* 0x0000100000027984 */ /* 0x003e280000000a00 */
[----:B0-----:R-:W-:Y:S01]  /*05f0*/  STG.E.64 desc[UR4][R16.64], R2 ;  /* 0x0000000210007986 */ /* 0x001fe2000c101b04 */
[----:B------:R-:W-:Y:S05]  /*0600*/  EXIT ;  /* 0x000000000000794d */ /* 0x000fea0003800000 */
.L_x_121:
[----:B------:R-:W-:Y:S02]  /*0610*/  IMAD.MOV.U32 R24, RZ, RZ, R20 ;  /* 0x000000ffff187224 */ /* 0x000fe400078e0014 */
[----:B------:R-:W-:Y:S02]  /*0620*/  IMAD.MOV.U32 R23, RZ, RZ, 0x1 ;  /* 0x00000001ff177424 */ /* 0x000fe400078e00ff */
[----:B------:R-:W-:Y:S02]  /*0630*/  IMAD.MOV.U32 R22, RZ, RZ, RZ ;  /* 0x000000ffff167224 */ /* 0x000fe400078e00ff */
[----:B------:R-:W-:-:S07]  /*0640*/  IMAD.MOV.U32 R21, RZ, RZ, -0x1 ;  /* 0xffffffffff157424 */ /* 0x000fce00078e00ff */
[----:B------:R-:W-:Y:S05]  /*0650*/  WARPSYNC.COLLECTIVE R21, `(.L_x_122) ;  /* 0x0000000015087348 */ /* 0x000fea0003c00000 */
[----:B------:R0:W1:Y:S02]  /*0660*/  SHFL.UP P0, R25, R24, R23, R22 ;  /* 0x0400001718197389 */ /* 0x0000640000000016 */
[----:B01----:R-:W-:Y:S05]  /*0670*/  ENDCOLLECTIVE ;  /* 0x000000000000791b */ /* 0x003fea0003800000 */
.L_x_122:
[----:B------:R-:W-:Y:S02]  /*0680*/  IMAD.MOV.U32 R24, RZ, RZ, R19 ;  /* 0x000000ffff187224 */ /* 0x000fe400078e0013 */
[----:B------:R-:W-:-:S07]  /*0690*/  IMAD.MOV.U32 R27, RZ, RZ, R25 ;  /* 0x000000ffff1b7224 */ /* 0x000fce00078e0019 */
[----:B------:R-:W-:Y:S05]  /*06a0*/  WARPSYNC.COLLECTIVE R21, `(.L_x_123) ;  /* 0x0000000015087348 */ /* 0x000fea0003c00000 */
[----:B------:R0:W1:Y:S02]  /*06b0*/  SHFL.UP P0, R25, R24, R23, R22 ;  /* 0x0400001718197389 */ /* 0x0000640000000016 */
[----:B01----:R-:W-:Y:S05]  /*06c0*/  ENDCOLLECTIVE ;  /* 0x000000000000791b */ /* 0x003fea0003800000 */
.L_x_123:
[----:B------:R-:W-:Y:S01]  /*06d0*/  IADD3 R26, P2, PT, R27, R20, RZ ;  /* 0x000000141b1a7210 */ /* 0x000fe20007f5e0ff */
[----:B------:R-:W-:-:S03]  /*06e0*/  IMAD.MOV.U32 R23, RZ, RZ, 0x2 ;  /* 0x00000002ff177424 */ /* 0x000fc600078e00ff */
[----:B------:R-:W-:Y:S01]  /*06f0*/  SEL R27, R26, R27, P0 ;  /* 0x0000001b1a1b7207 */ /* 0x000fe20000000000 */
[----:B------:R-:W-:-:S04]  /*0700*/  IMAD.X R26, R25, 0x1, R19, P2 ;  /* 0x00000001191a7824 */ /* 0x000fc800010e0613 */
[----:B------:R-:W-:Y:S01]  /*0710*/  IMAD.MOV.U32 R24, RZ, RZ, R27 ;  /* 0x000000ffff187224 */ /* 0x000fe200078e001b */
[----:B------:R-:W-:-:S07]  /*0720*/  SEL R26, R26, R25, P0 ;  /* 0x000000191a1a7207 */ /* 0x000fce0000000000 */
[----:B------:R-:W-:Y:S05]  /*0730*/  WARPSYNC.COLLECTIVE R21, `(.L_x_124) ;  /* 0x0000000015087348 */ /* 0x000fea0003c00000 */
[----:B------:R0:W1:Y:S02]  /*0740*/  SHFL.UP P0, R25, R24, R23, R22 ;  /* 0x0400001718197389 */ /* 0x0000640000000016 */
[----:B01----:R-:W-:Y:S05]  /*0750*/  ENDCOLLECTIVE ;  /* 0x000000000000791b */ /* 0x003fea0003800000 */
.L_x_124:
[----:B------:R-:W-:Y:S02]  /*0760*/  IMAD.MOV.U32 R24, RZ, RZ, R26 ;  /* 0x000000ffff187224 */ /* 0x000fe400078e001a */
[----:B------:R-:W-:-:S07]  /*0770*/  IMAD.MOV.U32 R28, RZ, RZ, R25 ;  /* 0x000000ffff1c7224 */ /* 0x000fce00078e0019 */
[----:B------:R-:W-:Y:S05]  /*0780*/  WARPSYNC.COLLECTIVE R21, `(.L_x_125) ;  /* 0x0000000015087348 */ /* 0x000fea0003c00000 */
[----:B------:R0:W1:Y:S02]  /*0790*/  SHFL.UP P0, R25, R24, R23, R22 ;  /* 0x0400001718197389 */ /* 0x0000640000000016 */
[----:B01----:R-:W-:Y:S05]  /*07a0*/  ENDCOLLECTIVE ;  /* 0x000000000000791b */ /* 0x003fea0003800000 */
.L_x_125:
        /* <DEDUP_REMOVED lines=9> */
.L_x_126:
[----:B------:R-:W-:Y:S02]  /*0840*/  IMAD.MOV.U32 R24, RZ, RZ, R29 ;  /* 0x000000ffff187224 */ /* 0x000fe400078e001d */
[----:B------:R-:W-:-:S07]  /*0850*/  IMAD.MOV.U32 R27, RZ, RZ, R25 ;  /* 0x000000ffff1b7224 */ /* 0x000fce00078e0019 */
[----:B------:R-:W-:Y:S05]  /*0860*/  WARPSYNC.COLLECTIVE R21, `(.L_x_127) ;  /* 0x0000000015087348 */ /* 0x000fea0003c00000 */
[----:B------:R0:W1:Y:S02]  /*0870*/  SHFL.UP P0, R25, R24, R23, R22 ;  /* 0x0400001718197389 */ /* 0x0000640000000016 */
[----:B01----:R-:W-:Y:S05]  /*0880*/  ENDCOLLECTIVE ;  /* 0x000000000000791b */ /* 0x003fea0003800000 */
.L_x_127:
        /* <DEDUP_REMOVED lines=9> */
.L_x_128:
[----:B------:R-:W-:Y:S02]  /*0920*/  IMAD.MOV.U32 R24, RZ, RZ, R29 ;  /* 0x000000ffff187224 */ /* 0x000fe400078e001d */
[----:B------:R-:W-:-:S07]  /*0930*/  IMAD.MOV.U32 R27, RZ, RZ, R25 ;  /* 0x000000ffff1b7224 */ /* 0x000fce00078e0019 */
[----:B------:R-:W-:Y:S05]  /*0940*/  WARPSYNC.COLLECTIVE R21, `(.L_x_129) ;  /* 0x0000000015087348 */ /* 0x000fea0003c00000 */
[----:B------:R0:W1:Y:S02]  /*0950*/  SHFL.UP P0, R25, R24, R23, R22 ;  /* 0x0400001718197389 */ /* 0x0000640000000016 */
[----:B01----:R-:W-:Y:S05]  /*0960*/  ENDCOLLECTIVE ;  /* 0x000000000000791b */ /* 0x003fea0003800000 */
.L_x_129:
        /* <DEDUP_REMOVED lines=9> */
.L_x_130:
[----:B------:R-:W-:Y:S02]  /*0a00*/  IMAD.MOV.U32 R24, RZ, RZ, R26 ;  /* 0x000000ffff187224 */ /* 0x000fe400078e001a */
[----:B------:R-:W-:-:S07]  /*0a10*/  IMAD.MOV.U32 R28, RZ, RZ, R25 ;  /* 0x000000ffff1c7224 */ /* 0x000fce00078e0019 */
[----:B------:R-:W-:Y:S05]  /*0a20*/  WARPSYNC.COLLECTIVE R21, `(.L_x_131) ;  /* 0x0000000015087348 */ /* 0x000fea0003c00000 */
[----:B------:R0:W1:Y:S02]  /*0a30*/  SHFL.UP P0, R25, R24, R23, R22 ;  /* 0x0400001718197389 */ /* 0x0000640000000016 */
[----:B01----:R-:W-:Y:S05]  /*0a40*/  ENDCOLLECTIVE ;  /* 0x000000000000791b */ /* 0x003fea0003800000 */
.L_x_131:
[----:B------:R-:W-:Y:S05]  /*0a50*/  BRA `(.L_x_132) ;  /* 0xfffffff800647947 */ /* 0x000fea000383ffff */
.L_x_133:
        /* <DEDUP_REMOVED lines=10> */
.L_x_450:


//--------------------- .text._ZN3cub18CUB_300001_SM_10006detail10radix_sort30DeviceRadixSortHistogramKernelINS1_5radix10policy_hubIjjyE10Policy1000ELNS0_9SortOrderE0EjyNS1_21identity_decomposer_tEEEvPT2_PKT1_SA_iiT3_ --------------------------
	.section	.text._ZN3cub18CUB_300001_SM_10006detail10radix_sort30DeviceRadixSortHistogramKernelINS1_5radix10policy_hubIjjyE10Policy1000ELNS0_9SortOrderE0EjyNS1_21identity_decomposer_tEEEvPT2_PKT1_SA_iiT3_,"ax",@progbits
	.align	128
        .global         _ZN3cub18CUB_300001_SM_10006detail10radix_sort30DeviceRadixSortHistogramKernelINS1_5radix10policy_hubIjjyE10Policy1000ELNS0_9SortOrderE0EjyNS1_21identity_decomposer_tEEEvPT2_PKT1_SA_iiT3_
        .type           _ZN3cub18CUB_300001_SM_10006detail10radix_sort30DeviceRadixSortHistogramKernelINS1_5radix10policy_hubIjjyE10Policy1000ELNS0_9SortOrderE0EjyNS1_21identity_decomposer_tEEEvPT2_PKT1_SA_iiT3_,@function
        .size           _ZN3cub18CUB_300001_SM_10006detail10radix_sort30DeviceRadixSortHistogramKernelINS1_5radix10policy_hubIjjyE10Policy1000ELNS0_9SortOrderE0EjyNS1_21identity_decomposer_tEEEvPT2_PKT1_SA_iiT3_,(.L_x_451 - _ZN3cub18CUB_300001_SM_10006detail10radix_sort30DeviceRadixSortHistogramKernelINS1_5radix10policy_hubIjjyE10Policy1000ELNS0_9SortOrderE0EjyNS1_21identity_decomposer_tEEEvPT2_PKT1_SA_iiT3_)
        .other          _ZN3cub18CUB_300001_SM_10006detail10radix_sort30DeviceRadixSortHistogramKernelINS1_5radix10policy_hubIjjyE10Policy1000ELNS0_9SortOrderE0EjyNS1_21identity_decomposer_tEEEvPT2_PKT1_SA_iiT3_,@"STO_CUDA_ENTRY STV_DEFAULT"
_ZN3cub18CUB_300001_SM_10006detail10radix_sort30DeviceRadixSortHistogramKernelINS1_5radix10policy_hubIjjyE10Policy1000ELNS0_9SortOrderE0EjyNS1_21identity_decomposer_tEEEvPT2_PKT1_SA_iiT3_:
.text._ZN3cub18CUB_300001_SM_10006detail10radix_sort30DeviceRadixSortHistogramKernelINS1_5radix10policy_hubIjjyE10Policy1000ELNS0_9SortOrderE0EjyNS1_21identity_decomposer_tEEEvPT2_PKT1_SA_iiT3_:
[----:B------:R-:W-:Y:S01]  /*0000*/  LDC R1, c[0x0][0x37c] ;  /* 0x0000df00ff017b82 */ /* 0x000fe20000000800 */
[----:B------:R-:W0:Y:S02]  /*0010*/  LDCU.64 UR4, c[0x0][0x390] ;  /* 0x00007200ff0477ac */ /* 0x000e240008000a00 */
[----:B0-----:R-:W-:-:S04]  /*0020*/  ISETP.NE.U32.AND P0, PT, RZ, UR4, PT ;  /* 0x00000004ff007c0c */ /* 0x001fc8000bf05070 */
[----:B------:R-:W-:-:S13]  /*0030*/  ISETP.NE.AND.EX P0, PT, RZ, UR5, PT, P0 ;  /* 0x00000005ff007c0c */ /* 0x000fda000bf05300 */
[----:B------:R-:W-:Y:S05]  /*0040*/  @!P0 EXIT ;  /* 0x000000000000894d */ /* 0x000fea0003800000 */
[----:B------:R-:W0:Y:S01]  /*0050*/  S2R R18, SR_TID.X ;  /* 0x0000000000127919 */ /* 0x000e220000002100 */
[----:B------:R-:W1:Y:S01]  /*0060*/  LDCU.64 UR4, c[0x0][0x398] ;  /* 0x00007300ff0477ac */ /* 0x000e620008000a00 */
[----:B------:R-:W2:Y:S01]  /*0070*/  S2UR UR7, SR_CgaCtaId ;  /* 0x00000000000779c3 */ /* 0x000ea20000008800 */
[----:B------:R-:W-:Y:S01]  /*0080*/  UMOV UR6, 0x400 ;  /* 0x0000040000067882 */ /* 0x000fe20000000000 */
[----:B------:R-:W3:Y:S06]  /*0090*/  LDCU.64 UR18, c[0x0][0x358] ;  /* 0x00006b00ff1277ac */ /* 0x000eec0008000a00 */
[----:B------:R-:W4:Y:S01]  /*00a0*/  S2UR UR8, SR_CTAID.X ;  /* 0x00000000000879c3 */ /* 0x000f220000002500 */
[----:B------:R-:W0:Y:S01]  /*00b0*/  LDCU UR21, c[0x0][0x370] ;  /* 0x00006e00ff1577ac */ /* 0x000e220008000800 */
[----:B-1----:R-:W-:-:S04]  /*00c0*/  UIADD3 UR4, UPT, UPT, UR5, 0x7, -UR4 ;  /* 0x0000000705047890 */ /* 0x002fc8000fffe804 */
[----:B------:R-:W-:Y:S02]  /*00d0*/  UISETP.GE.AND UP0, UPT, UR4, 0x8, UPT ;  /* 0x000000080400788c */ /* 0x000fe4000bf06270 */
[----:B------:R-:W-:Y:S02]  /*00e0*/  USHF.R.S32.HI UR5, URZ, 0x1f, UR4 ;  /* 0x0000001fff057899 */ /* 0x000fe40008011404 */
[----:B--2---:R-:W-:Y:S02]  /*00f0*/  ULEA UR6, UR7, UR6, 0x18 ;  /* 0x0000000607067291 */ /* 0x004fe4000f8ec0ff */
[----:B------:R-:W-:Y:S01]  /*0100*/  PLOP3.LUT P0, PT, PT, PT, UP0, 0x80, 0x8 ;  /* 0x000000000008781c */ /* 0x000fe20003f0f008 */
[----:B------:R-:W-:Y:S01]  /*0110*/  ULEA.HI UR5, UR5, UR4, URZ, 0x3 ;  /* 0x0000000405057291 */ /* 0x000fe2000f8f18ff */
[C---:B0-----:R-:W-:Y:S02]  /*0120*/  VIADD R19, R18.reuse, 0x80 ;  /* 0x0000008012137836 */ /* 0x041fe40000000000 */
[C---:B------:R-:W-:Y:S01]  /*0130*/  ISETP.GT.U32.OR P0, PT, R18.reuse, 0xff, !P0 ;  /* 0x000000ff1200780c */ /* 0x040fe20004704470 */
[----:B------:R-:W-:Y:S01]  /*0140*/  USHF.R.S32.HI UR5, URZ, 0x3, UR5 ;  /* 0x00000003ff057899 */ /* 0x000fe20008011405 */
[C---:B------:R-:W-:Y:S01]  /*0150*/  VIADD R20, R18.reuse, 0x100 ;  /* 0x0000010012147836 */ /* 0x040fe20000000000 */
[C---:B------:R-:W-:Y:S01]  /*0160*/  IADD3 R25, PT, PT, R18.reuse, 0x500, RZ ;  /* 0x0000050012197810 */ /* 0x040fe20007ffe0ff */
[C---:B------:R-:W-:Y:S01]  /*0170*/  VIADD R21, R18.reuse, 0x180 ;  /* 0x0000018012157836 */ /* 0x040fe20000000000 */
[----:B------:R-:W-:Y:S01]  /*0180*/  P2R R28, PR, RZ, 0x1 ;  /* 0x00000001ff1c7803 */ /* 0x000fe20000000000 */
[C---:B------:R-:W-:Y:S01]  /*0190*/  VIADD R22, R18.reuse, 0x200 ;  /* 0x0000020012167836 */ /* 0x040fe20000000000 */
[C---:B------:R-:W-:Y:S01]  /*01a0*/  LEA R27, R18.reuse, UR6, 0x2 ;  /* 0x00000006121b7c11 */ /* 0x040fe2000f8e10ff */
[C---:B------:R-:W-:Y:S01]  /*01b0*/  VIADD R23, R18.reuse, 0x280 ;  /* 0x0000028012177836 */ /* 0x040fe20000000000 */
[----:B----4-:R-:W-:Y:S01]  /*01c0*/  USHF.L.U32 UR8, UR8, 0xb, URZ ;  /* 0x0000000b08087899 */ /* 0x010fe200080006ff */
[C---:B------:R-:W-:Y:S01]  /*01d0*/  VIADD R24, R18.reuse, 0x300 ;  /* 0x0000030012187836 */ /* 0x040fe20000000000 */
[----:B------:R-:W-:Y:S01]  /*01e0*/  ULOP3.LUT UR20, UR5, 0x7, URZ, 0xc0, !UPT ;  /* 0x0000000705147892 */ /* 0x000fe2000f8ec0ff */
[----:B------:R-:W-:Y:S01]  /*01f0*/  VIADD R26, R18, 0x780 ;  /* 0x00000780121a7836 */ /* 0x000fe20000000000 */
[----:B------:R-:W-:Y:S01]  /*0200*/  ULOP3.LUT UR9, UR5, 0x3, URZ, 0xc0, !UPT ;  /* 0x0000000305097892 */ /* 0x000fe2000f8ec0ff */
[----:B------:R-:W-:Y:S01]  /*0210*/  UMOV UR6, URZ ;  /* 0x000000ff00067c82 */ /* 0x000fe20008000000 */
[----:B---3--:R-:W-:-:S10]  /*0220*/  UMOV UR7, URZ ;  /* 0x000000ff00077c82 */ /* 0x008fd40008000000 */
.L_x_217:
[----:B------:R-:W-:Y:S01]  /*0230*/  ISETP.NE.AND P0, PT, R28, RZ, PT ;  /* 0x000000ff1c00720c */ /* 0x000fe20003f05270 */
[----:B------:R-:W-:-:S12]  /*0240*/  BSSY.RECONVERGENT B0, `(.L_x_134) ;  /* 0x0000082000007945 */ /* 0x000fd80003800200 */
[----:B0-2345:R-:W-:Y:S05]  /*0250*/  @P0 BRA `(.L_x_135) ;  /* 0x0000000800000947 */ /* 0x03dfea0003800000 */
[----:B------:R-:W0:Y:S02]  /*0260*/  LDC.64 R2, c[0x0][0x398] ;  /* 0x0000e600ff027b82 */ /* 0x000e240000000a00 */
[----:B0-----:R-:W-:-:S04]  /*0270*/  IADD3 R2, PT, PT, R3, 0x7, -R2 ;  /* 0x0000000703027810 */ /* 0x001fc80007ffe802 */
[----:B------:R-:W-:-:S04]  /*0280*/  SHF.R.S32.HI R3, RZ, 0x1f, R2 ;  /* 0x0000001fff037819 */ /* 0x000fc80000011402 */
[----:B------:R-:W-:-:S04]  /*0290*/  LEA.HI R3, R3, R2, RZ, 0x3 ;  /* 0x0000000203037211 */ /* 0x000fc800078f18ff */
[----:B------:R-:W-:-:S04]  /*02a0*/  SHF.R.S32.HI R3, RZ, 0x3, R3 ;  /* 0x00000003ff037819 */ /* 0x000fc80000011403 */
[C---:B------:R-:W-:Y:S01]  /*02b0*/  LOP3.LUT R5, R3.reuse, 0xffffff0, RZ, 0xc0, !PT ;  /* 0x0ffffff003057812 */ /* 0x040fe200078ec0ff */
[----:B------:R-:W-:-:S05]  /*02c0*/  VIADD R0, R3, 0xffffffff ;  /* 0xffffffff03007836 */ /* 0x000fca0000000000 */
[----:B------:R-:W-:Y:S01]  /*02d0*/  ISETP.GE.U32.AND P0, PT, R0, 0xf, PT ;  /* 0x0000000f0000780c */ /* 0x000fe20003f06070 */
[----:B------:R-:W-:-:S12]  /*02e0*/  IMAD.MOV.U32 R0, RZ, RZ, RZ ;  /* 0x000000ffff007224 */ /* 0x000fd800078e00ff */
[----:B------:R-:W-:Y:S05]  /*02f0*/  @!P0 BRA `(.L_x_136) ;  /* 0x00000000005c8947 */ /* 0x000fea0003800000 */
[----:B------:R-:W-:Y:S02]  /*0300*/  IMAD.MOV R2, RZ, RZ, -R5 ;  /* 0x000000ffff027224 */ /* 0x000fe400078e0a05 */
[----:B------:R-:W-:-:S07]  /*0310*/  VIADD R0, R27, 0x2000 ;  /* 0x000020001b007836 */ /* 0x000fce0000000000 */
.L_x_137:
[----:B------:R-:W-:Y:S01]  /*0320*/  VIADD R2, R2, 0x10 ;  /* 0x0000001002027836 */ /* 0x000fe20000000000 */
[----:B------:R-:W-:Y:S04]  /*0330*/  STS [R0+-0x2000], RZ ;  /* 0xffe000ff00007388 */ /* 0x000fe80000000800 */
        /* <DEDUP_REMOVED lines=16> */
[----:B0-----:R-:W-:Y:S01]  /*0440*/  IADD3 R0, PT, PT, R0, 0x4000, RZ ;  /* 0x0000400000007810 */ /* 0x001fe20007ffe0ff */
[----:B------:R-:W-:Y:S06]  /*0450*/  @P1 BRA `(.L_x_137) ;  /* 0xfffffffc00b01947 */ /* 0x000fec000383ffff */
[----:B------:R-:W-:-:S07]  /*0460*/  IMAD.MOV.U32 R0, RZ, RZ, R5 ;  /* 0x000000ffff007224 */ /* 0x000fce00078e0005 */
.L_x_136:
[----:B------:R-:W-:Y:S01]  /*0470*/  LOP3.LUT R2, R3, 0xf, RZ, 0xc0, !PT ;  /* 0x0000000f03027812 */ /* 0x000fe200078ec0ff */
[----:B------:R-:W-:-:S03]  /*0480*/  IMAD.U32 R4, RZ, RZ, UR20 ;  /* 0x00000014ff047e24 */ /* 0x000fc6000f8e00ff */
[C---:B------:R-:W-:Y:S01]  /*0490*/  ISETP.NE.AND P1, PT, R2.reuse, RZ, PT ;  /* 0x000000ff0200720c */ /* 0x040fe20003f25270 */
[----:B------:R-:W-:Y:S02]  /*04a0*/  VIADD R2, R2, 0xffffffff ;  /* 0xffffffff02027836 */ /* 0x000fe40000000000 */
[----:B------:R-:W-:-:S10]  /*04b0*/  VIADD R4, R4, 0xffffffff ;  /* 0xffffffff04047836 */ /* 0x000fd40000000000 */
[----:B------:R-:W-:Y:S05]  /*04c0*/  @!P1 BRA `(.L_x_138) ;  /* 0x00000000007c9947 */ /* 0x000fea0003800000 */
[----:B------:R-:W-:Y:S01]  /*04d0*/  ISETP.GE.U32.AND P2, PT, R2, 0x7, PT ;  /* 0x000000070200780c */ /* 0x000fe20003f46070 */
[----:B------:R-:W-:-:S12]  /*04e0*/  UISETP.NE.AND UP0, UPT, UR20, URZ, UPT ;  /* 0x000000ff1400728c */ /* 0x000fd8000bf05270 */
[----:B------:R-:W-:Y:S05]  /*04f0*/  @!P2 BRA `(.L_x_139) ;  /* 0x000000000028a947 */ /* 0x000fea0003800000 */
        /* <DEDUP_REMOVED lines=10> */
.L_x_139:
[----:B------:R-:W-:Y:S05]  /*05a0*/  BRA.U !UP0, `(.L_x_138) ;  /* 0x0000000108447547 */ /* 0x000fea000b800000 */
[----:B------:R-:W-:Y:S01]  /*05b0*/  ISETP.GE.U32.AND P2, PT, R4, 0x3, PT ;  /* 0x000000030400780c */ /* 0x000fe20003f46070 */
[----:B------:R-:W-:-:S12]  /*05c0*/  UISETP.NE.AND UP0, UPT, UR9, URZ, UPT ;  /* 0x000000ff0900728c */ /* 0x000fd8000bf05270 */
[C---:B0-----:R-:W-:Y:S01]  /*05d0*/  @P2 LEA R3, R0.reuse, R27, 0xa ;  /* 0x0000001b00032211 */ /* 0x041fe200078e50ff */
[----:B------:R-:W-:-:S04]  /*05e0*/  @P2 VIADD R0, R0, 0x4 ;  /* 0x0000000400002836 */ /* 0x000fc80000000000 */
[----:B------:R1:W-:Y:S04]  /*05f0*/  @P2 STS [R3], RZ ;  /* 0x000000ff03002388 */ /* 0x0003e80000000800 */
[----:B------:R1:W-:Y:S04]  /*0600*/  @P2 STS [R3+0x400], RZ ;  /* 0x000400ff03002388 */ /* 0x0003e80000000800 */
[----:B------:R1:W-:Y:S04]  /*0610*/  @P2 STS [R3+0x800], RZ ;  /* 0x000800ff03002388 */ /* 0x0003e80000000800 */
[----:B------:R1:W-:Y:S01]  /*0620*/  @P2 STS [R3+0xc00], RZ ;  /* 0x000c00ff03002388 */ /* 0x0003e20000000800 */
[----:B------:R-:W-:Y:S05]  /*0630*/  BRA.U !UP0, `(.L_x_138) ;  /* 0x0000000108207547 */ /* 0x000fea000b800000 */
[----:B------:R-:W-:Y:S01]  /*0640*/  IMAD R0, R0, 0x400, R27 ;  /* 0x0000040000007824 */ /* 0x000fe200078e021b */
[----:B------:R-:W-:-:S04]  /*0650*/  UISETP.NE.AND UP0, UPT, UR9, 0x1, UPT ;  /* 0x000000010900788c */ /* 0x000fc8000bf05270 */
[----:B------:R2:W-:Y:S05]  /*0660*/  STS [R0], RZ ;  /* 0x000000ff00007388 */ /* 0x0005ea0000000800 */
[----:B------:R-:W-:Y:S05]  /*0670*/  BRA.U !UP0, `(.L_x_138) ;  /* 0x0000000108107547 */ /* 0x000fea000b800000 */
[----:B------:R-:W-:Y:S01]  /*0680*/  UISETP.NE.AND UP0, UPT, UR9, 0x2, UPT ;  /* 0x000000020900788c */ /* 0x000fe2000bf05270 */
[----:B------:R3:W-:Y:S05]  /*0690*/  STS [R0+0x400], RZ ;  /* 0x000400ff00007388 */ /* 0x0007ea0000000800 */
[----:B------:R-:W-:-:S13]  /*06a0*/  PLOP3.LUT P2, PT, PT, PT, UP0, 0x80, 0x8 ;  /* 0x000000000008781c */ /* 0x000fda0003f4f008 */
[----:B------:R3:W-:Y:S02]  /*06b0*/  @P2 STS [R0+0x800], RZ ;  /* 0x000800ff00002388 */ /* 0x0007e40000000800 */
.L_x_138:
[----:B------:R-:W-:-:S13]  /*06c0*/  ISETP.GT.U32.AND P2, PT, R18, 0x7f, PT ;  /* 0x0000007f1200780c */ /* 0x000fda0003f44070 */
[----:B------:R-:W-:Y:S05]  /*06d0*/  @P2 BRA `(.L_x_135) ;  /* 0x0000000000e02947 */ /* 0x000fea0003800000 */
[----:B--23--:R-:W-:Y:S01]  /*06e0*/  IMAD.MOV.U32 R0, RZ, RZ, RZ ;  /* 0x000000ffff007224 */ /* 0x00cfe200078e00ff */
[----:B------:R-:W-:Y:S06]  /*06f0*/  @!P0 BRA `(.L_x_140) ;  /* 0x0000000000588947 */ /* 0x000fec0003800000 */
[----:B------:R-:W-:-:S07]  /*0700*/  IMAD.MOV.U32 R0, RZ, RZ, RZ ;  /* 0x000000ffff007224 */ /* 0x000fce00078e00ff */
.L_x_141:
[C---:B012---:R-:W-:Y:S02]  /*0710*/  IMAD R3, R0.reuse, 0x400, R27 ;  /* 0x0000040000037824 */ /* 0x047fe400078e021b */
[----:B------:R-:W-:-:S03]  /*0720*/  VIADD R0, R0, 0x10 ;  /* 0x0000001000007836 */ /* 0x000fc60000000000 */
[----:B------:R2:W-:Y:S02]  /*0730*/  STS [R3+0x200], RZ ;  /* 0x000200ff03007388 */ /* 0x0005e40000000800 */
[----:B------:R-:W-:Y:S02]  /*0740*/  ISETP.NE.AND P0, PT, R0, R5, PT ;  /* 0x000000050000720c */ /* 0x000fe40003f05270 */
[----:B------:R2:W-:Y:S04]  /*0750*/  STS [R3+0x600], RZ ;  /* 0x000600ff03007388 */ /* 0x0005e80000000800 */
        /* <DEDUP_REMOVED lines=13> */
[----:B------:R2:W-:Y:S01]  /*0830*/  STS [R3+0x3e00], RZ ;  /* 0x003e00ff03007388 */ /* 0x0005e20000000800 */
[----:B------:R-:W-:Y:S05]  /*0840*/  @P0 BRA `(.L_x_141) ;  /* 0xfffffffc00b00947 */ /* 0x000fea000383ffff */
[----:B------:R-:W-:-:S07]  /*0850*/  MOV R0, R5 ;  /* 0x0000000500007202 */ /* 0x000fce0000000f00 */
.L_x_140:
[----:B------:R-:W-:Y:S05]  /*0860*/  @!P1 BRA `(.L_x_135) ;  /* 0x00000000007c9947 */ /* 0x000fea0003800000 */
[----:B------:R-:W-:Y:S01]  /*0870*/  ISETP.GE.U32.AND P0, PT, R2, 0x7, PT ;  /* 0x000000070200780c */ /* 0x000fe20003f06070 */
[----:B------:R-:W-:-:S12]  /*0880*/  UISETP.NE.AND UP0, UPT, UR20, URZ, UPT ;  /* 0x000000ff1400728c */ /* 0x000fd8000bf05270 */
[----:B------:R-:W-:Y:S05]  /*0890*/  @!P0 BRA `(.L_x_142) ;  /* 0x0000000000288947 */ /* 0x000fea0003800000 */
[C---:B------:R-:W-:Y:S02]  /*08a0*/  IMAD R2, R0.reuse, 0x400, R27 ;  /* 0x0000040000027824 */ /* 0x040fe400078e021b */
[----:B------:R-:W-:-:S03]  /*08b0*/  VIADD R0, R0, 0x8 ;  /* 0x0000000800007836 */ /* 0x000fc60000000000 */
[----:B------:R3:W-:Y:S04]  /*08c0*/  STS [R2+0x200], RZ ;  /* 0x000200ff02007388 */ /* 0x0007e80000000800 */
[----:B------:R3:W-:Y:S04]  /*08d0*/  STS [R2+0x600], RZ ;  /* 0x000600ff02007388 */ /* 0x0007e80000000800 */
[----:B------:R3:W-:Y:S04]  /*08e0*/  STS [R2+0xa00], RZ ;  /* 0x000a00ff02007388 */ /* 0x0007e80000000800 */
[----:B------:R3:W-:Y:S04]  /*08f0*/  STS [R2+0xe00], RZ ;  /* 0x000e00ff02007388 */ /* 0x0007e80000000800 */
[----:B------:R3:W-:Y:S04]  /*0900*/  STS [R2+0x1200], RZ ;  /* 0x001200ff02007388 */ /* 0x0007e80000000800 */
[----:B------:R3:W-:Y:S04]  /*0910*/  STS [R2+0x1600], RZ ;  /* 0x001600ff02007388 */ /* 0x0007e80000000800 */
[----:B------:R3:W-:Y:S04]  /*0920*/  STS [R2+0x1a00], RZ ;  /* 0x001a00ff02007388 */ /* 0x0007e80000000800 */
[----:B------:R3:W-:Y:S02]  /*0930*/  STS [R2+0x1e00], RZ ;  /* 0x001e00ff02007388 */ /* 0x0007e40000000800 */
.L_x_142:
[----:B------:R-:W-:Y:S05]  /*0940*/  BRA.U !UP0, `(.L_x_135) ;  /* 0x0000000108447547 */ /* 0x000fea000b800000 */
[----:B------:R-:W-:Y:S01]  /*0950*/  ISETP.GE.U32.AND P0, PT, R4, 0x3, PT ;  /* 0x000000030400780c */ /* 0x000fe20003f06070 */
[----:B------:R-:W-:-:S12]  /*0960*/  UISETP.NE.AND UP0, UPT, UR9, URZ, UPT ;  /* 0x000000ff0900728c */ /* 0x000fd8000bf05270 */
[C---:B---3--:R-:W-:Y:S02]  /*0970*/  @P0 IMAD R2, R0.reuse, 0x400, R27 ;  /* 0x0000040000020824 */ /* 0x048fe400078e021b */
[----:B------:R-:W-:-:S03]  /*0980*/  @P0 VIADD R0, R0, 0x4 ;  /* 0x0000000400000836 */ /* 0x000fc60000000000 */
[----:B------:R4:W-:Y:S04]  /*0990*/  @P0 STS [R2+0x200], RZ ;  /* 0x000200ff02000388 */ /* 0x0009e80000000800 */
[----:B------:R4:W-:Y:S04]  /*09a0*/  @P0 STS [R2+0x600], RZ ;  /* 0x000600ff02000388 */ /* 0x0009e80000000800 */
[----:B------:R4:W-:Y:S04]  /*09b0*/  @P0 STS [R2+0xa00], RZ ;  /* 0x000a00ff02000388 */ /* 0x0009e80000000800 */
[----:B------:R4:W-:Y:S01]  /*09c0*/  @P0 STS [R2+0xe00], RZ ;  /* 0x000e00ff02000388 */ /* 0x0009e20000000800 */
[----:B------:R-:W-:Y:S05]  /*09d0*/  BRA.U !UP0, `(.L_x_135) ;  /* 0x0000000108207547 */ /* 0x000fea000b800000 */
[----:B------:R-:W-:Y:S01]  /*09e0*/  IMAD R0, R0, 0x400, R27 ;  /* 0x0000040000007824 */ /* 0x000fe200078e021b */
[----:B------:R-:W-:-:S04]  /*09f0*/  UISETP.NE.AND UP0, UPT, UR9, 0x1, UPT ;  /* 0x000000010900788c */ /* 0x000fc8000bf05270 */
[----:B------:R3:W-:Y:S05]  /*0a00*/  STS [R0+0x200], RZ ;  /* 0x000200ff00007388 */ /* 0x0007ea0000000800 */
[----:B------:R-:W-:Y:S05]  /*0a10*/  BRA.U !UP0, `(.L_x_135) ;  /* 0x0000000108107547 */ /* 0x000fea000b800000 */
[----:B------:R-:W-:Y:S01]  /*0a20*/  UISETP.NE.AND UP0, UPT, UR9, 0x2, UPT ;  /* 0x000000020900788c */ /* 0x000fe2000bf05270 */
[----:B------:R0:W-:Y:S05]  /*0a30*/  STS [R0+0x600], RZ ;  /* 0x000600ff00007388 */ /* 0x0001ea0000000800 */
[----:B------:R-:W-:-:S13]  /*0a40*/  PLOP3.LUT P0, PT, PT, PT, UP0, 0x80, 0x8 ;  /* 0x000000000008781c */ /* 0x000fda0003f0f008 */
[----:B------:R0:W-:Y:S02]  /*0a50*/  @P0 STS [R0+0xa00], RZ ;  /* 0x000a00ff00000388 */ /* 0x0001e40000000800 */
.L_x_135:
[----:B------:R-:W-:Y:S05]  /*0a60*/  BSYNC.RECONVERGENT B0 ;  /* 0x0000000000007941 */ /* 0x000fea0003800200 */
.L_x_134:
[----:B------:R-:W5:Y:S01]  /*0a70*/  LDCU.64 UR10, c[0x0][0x390] ;  /* 0x00007200ff0a77ac */ /* 0x000f620008000a00 */
[----:B------:R-:W-:Y:S02]  /*0a80*/  USHF.L.U32 UR4, UR6, 0x1e, URZ ;  /* 0x0000001e06047899 */ /* 0x000fe400080006ff */
[----:B------:R-:W-:Y:S02]  /*0a90*/  USHF.L.U64.HI UR5, UR6, 0x1e, UR7 ;  /* 0x0000001e06057899 */ /* 0x000fe40008010207 */
[----:B-----5:R-:W-:-:S04]  /*0aa0*/  UIADD3 UR4, UP0, UPT, -UR4, UR10, URZ ;  /* 0x0000000a04047290 */ /* 0x020fc8000ff1e1ff */
[----:B------:R-:W-:Y:S02]  /*0ab0*/  UIADD3.X UR5, UPT, UPT, ~UR5, UR11, URZ, UP0, !UPT ;  /* 0x0000000b05057290 */ /* 0x000fe400087fe5ff */
[----:B------:R-:W-:-:S04]  /*0ac0*/  UISETP.LT.U32.AND UP0, UPT, UR4, 0x40000000, UPT ;  /* 0x400000000400788c */ /* 0x000fc8000bf01070 */
[----:B------:R-:W-:-:S04]  /*0ad0*/  UISETP.LT.U32.AND.EX UP0, UPT, UR5, URZ, UPT, UP0 ;  /* 0x000000ff0500728c */ /* 0x000fc8000bf01100 */
[----:B------:R-:W-:Y:S02]  /*0ae0*/  USEL UR11, UR4, 0x40000000, UP0 ;  /* 0x40000000040b7887 */ /* 0x000fe40008000000 */
[----:B------:R-:W-:Y:S02]  /*0af0*/  USEL UR12, UR5, URZ, UP0 ;  /* 0x000000ff050c7287 */ /* 0x000fe40008000000 */
[----:B------:R-:W-:-:S04]  /*0b00*/  UISETP.GT.U32.AND UP0, UPT, UR11, UR8, UPT ;  /* 0x000000080b00728c */ /* 0x000fc8000bf04070 */
[----:B------:R-:W-:Y:S01]  /*0b10*/  UISETP.GT.U32.AND.EX UP0, UPT, UR12, URZ, UPT, UP0 ;  /* 0x000000ff0c00728c */ /* 0x000fe2000bf04100 */
[----:B------:R-:W-:Y:S08]  /*0b20*/  BAR.SYNC.DEFER_BLOCKING 0x0 ;  /* 0x0000000000007b1d */ /* 0x000ff00000010000 */
[----:B------:R-:W-:Y:S06]  /*0b30*/  BAR.SYNC.DEFER_BLOCKING 0x0 ;  /* 0x0000000000007b1d */ /* 0x000fec0000010000 */
[----:B------:R-:W-:Y:S05]  /*0b40*/  BRA.U !UP0, `(.L_x_143) ;  /* 0x0000000908d87547 */ /* 0x000fea000b800000 */
[----:B------:R-:W-:Y:S01]  /*0b50*/  UMOV UR10, UR8 ;  /* 0x00000008000a7c82 */ /* 0x000fe20008000000 */
[----:B------:R-:W-:-:S05]  /*0b60*/  UMOV UR5, URZ ;  /* 0x000000ff00057c82 */ /* 0x000fca0008000000 */
.L_x_148:
[----:B-----5:R-:W5:Y:S01]  /*0b70*/  LDCU.64 UR16, c[0x0][0x390] ;  /* 0x00007200ff1077ac */ /* 0x020f620008000a00 */
[----:B------:R-:W-:Y:S02]  /*0b80*/  USHF.L.U32 UR13, UR6, 0x1e, URZ ;  /* 0x0000001e060d7899 */ /* 0x000fe400080006ff */
[----:B------:R-:W-:Y:S02]  /*0b90*/  USHF.L.U64.HI UR14, UR6, 0x1e, UR7 ;  /* 0x0000001e060e7899 */ /* 0x000fe40008010207 */
[----:B------:R-:W-:-:S04]  /*0ba0*/  UIADD3 UR13, UP0, UPT, UR10, UR13, URZ ;  /* 0x0000000d0a0d7290 */ /* 0x000fc8000ff1e0ff */
[----:B------:R-:W-:Y:S02]  /*0bb0*/  UIADD3.X UR14, UPT, UPT, UR5, UR14, URZ, UP0, !UPT ;  /* 0x0000000e050e7290 */ /* 0x000fe400087fe4ff */
[----:B------:R-:W-:Y:S02]  /*0bc0*/  ULEA UR10, UP0, UR21, UR10, 0xb ;  /* 0x0000000a150a7291 */ /* 0x000fe4000f8058ff */
[----:B-----5:R-:W-:Y:S02]  /*0bd0*/  UIADD3 UR15, UP1, UPT, -UR13, UR16, URZ ;  /* 0x000000100d0f7290 */ /* 0x020fe4000ff3e1ff */
[----:B------:R-:W-:Y:S02]  /*0be0*/  UIADD3.X UR5, UPT, UPT, URZ, UR5, URZ, UP0, !UPT ;  /* 0x00000005ff057290 */ /* 0x000fe400087fe4ff */
[----:B------:R-:W-:Y:S02]  /*0bf0*/  UIADD3.X UR4, UPT, UPT, ~UR14, UR17, URZ, UP1, !UPT ;  /* 0x000000110e047290 */ /* 0x000fe40008ffe5ff */
[----:B------:R-:W-:-:S02]  /*0c00*/  UISETP.GE.U32.AND UP1, UPT, UR15, 0x800, UPT ;  /* 0x000008000f00788c */ /* 0x000fc4000bf26070 */
[----:B------:R-:W-:Y:S02]  /*0c10*/  UISETP.GE.U32.AND UP0, UPT, UR10, UR11, UPT ;  /* 0x0000000b0a00728c */ /* 0x000fe4000bf06070 */
[----:B------:R-:W-:Y:S02]  /*0c20*/  UISETP.GE.U32.AND.EX UP1, UPT, UR4, URZ, UPT, UP1 ;  /* 0x000000ff0400728c */ /* 0x000fe4000bf26110 */
[----:B------:R-:W-:-:S07]  /*0c30*/  UISETP.GE.U32.AND.EX UP0, UPT, UR5, UR12, UPT, UP0 ;  /* 0x0000000c0500728c */ /* 0x000fce000bf06100 */
[----:B012---:R-:W-:Y:S05]  /*0c40*/  BRA.U !UP1, `(.L_x_144) ;  /* 0x0000000109587547 */ /* 0x007fea000b800000 */
[----:B------:R-:W4:Y:S01]  /*0c50*/  LDCU.64 UR16, c[0x0][0x388] ;  /* 0x00007100ff1077ac */ /* 0x000f220008000a00 */
[----:B0-23--:R-:W-:-:S05]  /*0c60*/  IADD3 R0, P0, PT, R18, UR13, RZ ;  /* 0x0000000d12007c10 */ /* 0x00dfca000ff1e0ff */
[----:B-1----:R-:W-:Y:S01]  /*0c70*/  IMAD.X R3, RZ, RZ, UR14, P0 ;  /* 0x0000000eff037e24 */ /* 0x002fe200080e06ff */
[----:B----4-:R-:W-:-:S04]  /*0c80*/  LEA R14, P0, R0, UR16, 0x2 ;  /* 0x00000010000e7c11 */ /* 0x010fc8000f8010ff */
        /* <DEDUP_REMOVED lines=18> */
.L_x_144:
[C---:B------:R-:W-:Y:S01]  /*0db0*/  ISETP.GE.AND P5, PT, R18.reuse, UR15, PT ;  /* 0x0000000f12007c0c */ /* 0x040fe2000bfa6270 */
[----:B------:R-:W4:Y:S01]  /*0dc0*/  LDCU.64 UR16, c[0x0][0x388] ;  /* 0x00007100ff1077ac */ /* 0x000f220008000a00 */
[----:B0-23--:R-:W-:Y:S01]  /*0dd0*/  IADD3 R0, P0, PT, R18, UR13, RZ ;  /* 0x0000000d12007c10 */ /* 0x00dfe2000ff1e0ff */
[----:B------:R-:W-:Y:S01]  /*0de0*/  IMAD.MOV.U32 R17, RZ, RZ, -0x1 ;  /* 0xffffffffff117424 */ /* 0x000fe200078e00ff */
[----:B------:R-:W0:Y:S01]  /*0df0*/  S2R R18, SR_TID.X ;  /* 0x0000000000127919 */ /* 0x000e220000002100 */
[----:B------:R-:W-:Y:S01]  /*0e00*/  ISETP.GE.AND P2, PT, R19, UR15, PT ;  /* 0x0000000f13007c0c */ /* 0x000fe2000bf46270 */
[----:B------:R-:W-:Y:S01]  /*0e10*/  IMAD.MOV.U32 R16, RZ, RZ, -0x1 ;  /* 0xffffffffff107424 */ /* 0x000fe200078e00ff */
[----:B-1----:R-:W-:Y:S02]  /*0e20*/  IADD3.X R3, PT, PT, RZ, UR14, RZ, P0, !PT ;  /* 0x0000000eff037c10 */ /* 0x002fe400087fe4ff */
[----:B------:R-:W-:Y:S02]  /*0e30*/  ISETP.GE.AND P3, PT, R20, UR15, PT ;  /* 0x0000000f14007c0c */ /* 0x000fe4000bf66270 */
[----:B------:R-:W-:-:S02]  /*0e40*/  ISETP.GE.AND P4, PT, R21, UR15, PT ;  /* 0x0000000f15007c0c */ /* 0x000fc4000bf86270 */
[----:B----4-:R-:W-:-:S04]  /*0e50*/  LEA R14, P0, R0, UR16, 0x2 ;  /* 0x00000010000e7c11 */ /* 0x010fc8000f8010ff */
[----:B------:R-:W-:Y:S01]  /*0e60*/  LEA.HI.X R15, R0, UR17, R3, 0x2, P0 ;  /* 0x00000011000f7c11 */ /* 0x000fe200080f1403 */
[----:B------:R-:W-:Y:S02]  /*0e70*/  IMAD.MOV.U32 R13, RZ, RZ, -0x1 ;  /* 0xffffffffff0d7424 */ /* 0x000fe400078e00ff */
[----:B------:R-:W-:Y:S02]  /*0e80*/  IMAD.MOV.U32 R12, RZ, RZ, -0x1 ;  /* 0xffffffffff0c7424 */ /* 0x000fe400078e00ff */
[----:B------:R1:W5:Y:S01]  /*0e90*/  @!P5 LDG.E R17, desc[UR18][R14.64] ;  /* 0x000000120e11d981 */ /* 0x000362000c1e1900 */
[----:B------:R-:W-:-:S03]  /*0ea0*/  ISETP.GE.AND P5, PT, R22, UR15, PT ;  /* 0x0000000f16007c0c */ /* 0x000fc6000bfa6270 */
[----:B------:R1:W5:Y:S01]  /*0eb0*/  @!P2 LDG.E R16, desc[UR18][R14.64+0x200] ;  /* 0x000200120e10a981 */ /* 0x000362000c1e1900 */
[C---:B0-----:R-:W-:Y:S01]  /*0ec0*/  LOP3.LUT R0, R18.reuse, 0x400, RZ, 0xfc, !PT ;  /* 0x0000040012007812 */ /* 0x041fe200078efcff */
[----:B------:R-:W-:Y:S01]  /*0ed0*/  VIADD R2, R18, 0x380 ;  /* 0x0000038012027836 */ /* 0x000fe20000000000 */
[----:B------:R-:W-:Y:S01]  /*0ee0*/  ISETP.GE.AND P2, PT, R23, UR15, PT ;  /* 0x0000000f17007c0c */ /* 0x000fe2000bf46270 */
[----:B------:R1:W5:Y:S01]  /*0ef0*/  @!P3 LDG.E R13, desc[UR18][R14.64+0x400] ;  /* 0x000400120e0db981 */ /* 0x000362000c1e1900 */
[----:B------:R-:W-:Y:S01]  /*0f00*/  ISETP.GE.AND P1, PT, R0, UR15, PT ;  /* 0x0000000f00007c0c */ /* 0x000fe2000bf26270 */
[----:B------:R-:W-:Y:S01]  /*0f10*/  VIADD R0, R18, 0x480 ;  /* 0x0000048012007836 */ /* 0x000fe20000000000 */
[----:B------:R-:W-:Y:S01]  /*0f20*/  ISETP.GE.AND P0, PT, R2, UR15, PT ;  /* 0x0000000f02007c0c */ /* 0x000fe2000bf06270 */
[----:B------:R1:W5:Y:S01]  /*0f30*/  @!P4 LDG.E R12, desc[UR18][R14.64+0x600] ;  /* 0x000600120e0cc981 */ /* 0x000362000c1e1900 */
[----:B------:R-:W-:Y:S01]  /*0f40*/  ISETP.GE.AND P3, PT, R24, UR15, PT ;  /* 0x0000000f18007c0c */ /* 0x000fe2000bf66270 */
[----:B------:R-:W-:Y:S01]  /*0f50*/  IMAD.MOV.U32 R10, RZ, RZ, -0x1 ;  /* 0xffffffffff0a7424 */ /* 0x000fe200078e00ff */
[----:B------:R-:W-:-:S02]  /*0f60*/  ISETP.GE.AND P4, PT, R0, UR15, PT ;  /* 0x0000000f00007c0c */ /* 0x000fc4000bf86270 */
[----:B------:R-:W-:Y:S01]  /*0f70*/  MOV R11, 0xffffffff ;  /* 0xffffffff000b7802 */ /* 0x000fe20000000f00 */
[C---:B------:R-:W-:Y:S02]  /*0f80*/  VIADD R0, R18.reuse, 0x580 ;  /* 0x0000058012007836 */ /* 0x040fe40000000000 */
[----:B------:R-:W-:Y:S01]  /*0f90*/  VIADD R2, R18, 0x600 ;  /* 0x0000060012027836 */ /* 0x000fe20000000000 */
[----:B------:R1:W5:Y:S01]  /*0fa0*/  @!P2 LDG.E R10, desc[UR18][R14.64+0xa00] ;  /* 0x000a00120e0aa981 */ /* 0x000362000c1e1900 */
[----:B------:R-:W-:Y:S01]  /*0fb0*/  IMAD.MOV.U32 R9, RZ, RZ, -0x1 ;  /* 0xffffffffff097424 */ /* 0x000fe200078e00ff */
[----:B------:R-:W-:Y:S01]  /*0fc0*/  MOV R7, 0xffffffff ;  /* 0xffffffff00077802 */ /* 0x000fe20000000f00 */
[----:B------:R-:W-:Y:S01]  /*0fd0*/  IMAD.MOV.U32 R8, RZ, RZ, -0x1 ;  /* 0xffffffffff087424 */ /* 0x000fe200078e00ff */
[----:B------:R1:W5:Y:S01]  /*0fe0*/  @!P5 LDG.E R11, desc[UR18][R14.64+0x800] ;  /* 0x000800120e0bd981 */ /* 0x000362000c1e1900 */
[----:B------:R-:W-:Y:S01]  /*0ff0*/  IMAD.MOV.U32 R6, RZ, RZ, -0x1 ;  /* 0xffffffffff067424 */ /* 0x000fe200078e00ff */
[----:B------:R-:W-:Y:S01]  /*1000*/  ISETP.GE.AND P5, PT, R0, UR15, PT ;  /* 0x0000000f00007c0c */ /* 0x000fe2000bfa6270 */
[----:B------:R-:W-:Y:S01]  /*1010*/  VIADD R0, R18, 0x680 ;  /* 0x0000068012007836 */ /* 0x000fe20000000000 */
[----:B------:R-:W-:Y:S01]  /*1020*/  ISETP.GE.AND P2, PT, R2, UR15, PT ;  /* 0x0000000f02007c0c */ /* 0x000fe2000bf46270 */
[----:B------:R-:W-:Y:S01]  /*1030*/  VIADD R2, R18, 0x700 ;  /* 0x0000070012027836 */ /* 0x000fe20000000000 */
[----:B------:R1:W5:Y:S01]  /*1040*/  @!P3 LDG.E R9, desc[UR18][R14.64+0xc00] ;  /* 0x000c00120e09b981 */ /* 0x000362000c1e1900 */
[----:B------:R-:W-:-:S03]  /*1050*/  ISETP.GE.AND P3, PT, R25, UR15, PT ;  /* 0x0000000f19007c0c */ /* 0x000fc6000bf66270 */
[----:B------:R1:W5:Y:S01]  /*1060*/  @!P0 LDG.E R8, desc[UR18][R14.64+0xe00] ;  /* 0x000e00120e088981 */ /* 0x000362000c1e1900 */
[----:B------:R-:W-:-:S03]  /*1070*/  ISETP.GE.AND P0, PT, R0, UR15, PT ;  /* 0x0000000f00007c0c */ /* 0x000fc6000bf06270 */
[----:B------:R1:W5:Y:S01]  /*1080*/  @!P1 LDG.E R7, desc[UR18][R14.64+0x1000] ;  /* 0x001000120e079981 */ /* 0x000362000c1e1900 */
[----:B------:R-:W-:-:S03]  /*1090*/  ISETP.GE.AND P1, PT, R2, UR15, PT ;  /* 0x0000000f02007c0c */ /* 0x000fc6000bf26270 */
[----:B------:R1:W5:Y:S01]  /*10a0*/  @!P4 LDG.E R6, desc[UR18][R14.64+0x1200] ;  /* 0x001200120e06c981 */ /* 0x000362000c1e1900 */
[----:B------:R-:W-:Y:S01]  /*10b0*/  ISETP.GE.AND P4, PT, R26, UR15, PT ;  /* 0x0000000f1a007c0c */ /* 0x000fe2000bf86270 */
[----:B------:R-:W-:Y:S01]  /*10c0*/  IMAD.MOV.U32 R5, RZ, RZ, -0x1 ;  /* 0xffffffffff057424 */ /* 0x000fe200078e00ff */
[----:B------:R-:W-:Y:S01]  /*10d0*/  MOV R0, 0xffffffff ;  /* 0xffffffff00007802 */ /* 0x000fe20000000f00 */
[----:B------:R-:W-:Y:S02]  /*10e0*/  IMAD.MOV.U32 R4, RZ, RZ, -0x1 ;  /* 0xffffffffff047424 */ /* 0x000fe400078e00ff */
        /* <DEDUP_REMOVED lines=9> */
.L_x_145:
[----:B------:R-:W2:Y:S02]  /*1180*/  LDCU.64 UR16, c[0x0][0x398] ;  /* 0x00007300ff1077ac */ /* 0x000ea40008000a00 */
[----:B--2---:R-:W-:-:S09]  /*1190*/  UISETP.GT.AND UP1, UPT, UR17, UR16, UPT ;  /* 0x000000101100728c */ /* 0x004fd2000bf24270 */
[----:B------:R-:W-:Y:S05]  /*11a0*/  BRA.U !UP1, `(.L_x_146) ;  /* 0x00000005093c7547 */ /* 0x000fea000b800000 */
[----:B------:R-:W2:Y:S01]  /*11b0*/  S2UR UR13, SR_CgaCtaId ;  /* 0x00000000000d79c3 */ /* 0x000ea20000008800 */
[----:B------:R-:W-:Y:S01]  /*11c0*/  UMOV UR4, 0x400 ;  /* 0x0000040000047882 */ /* 0x000fe20000000000 */
[----:B------:R-:W3:Y:S01]  /*11d0*/  LDCU UR14, c[0x0][0x398] ;  /* 0x00007300ff0e77ac */ /* 0x000ee20008000800 */
[----:B--2---:R-:W-:-:S03]  /*11e0*/  ULEA UR13, UR13, UR4, 0x18 ;  /* 0x000000040d0d7291 */ /* 0x004fc6000f8ec0ff */
[----:B---3--:R-:W-:-:S09]  /*11f0*/  UMOV UR4, URZ ;  /* 0x000000ff00047c82 */ /* 0x008fd20008000000 */
.L_x_147:
[----:B012---:R-:W-:Y:S01]  /*1200*/  IMAD R14, RZ, RZ, -UR14 ;  /* 0x8000000eff0e7e24 */ /* 0x007fe2000f8e02ff */
[----:B------:R-:W-:Y:S01]  /*1210*/  ULEA UR15, UR4, UR13, 0xa ;  /* 0x0000000d040f7291 */ /* 0x000fe2000f8e50ff */
[----:B------:R-:W-:Y:S01]  /*1220*/  IMAD.U32 R15, RZ, RZ, UR17 ;  /* 0x00000011ff0f7e24 */ /* 0x000fe2000f8e00ff */
[----:B------:R-:W-:-:S04]  /*1230*/  UIADD3 UR4, UPT, UPT, UR4, 0x1, URZ ;  /* 0x0000000104047890 */ /* 0x000fc8000fffe0ff */
[----:B------:R-:W-:Y:S01]  /*1240*/  VIADDMNMX R14, R14, R15, 0x8, PT ;  /* 0x000000080e0e7446 */ /* 0x000fe2000380010f */
[----:B------:R-:W-:-:S05]  /*1250*/  IMAD.MOV.U32 R15, RZ, RZ, -0x1 ;  /* 0xffffffffff0f7424 */ /* 0x000fca00078e00ff */
[----:B------:R-:W-:Y:S02]  /*1260*/  SHF.L.U32 R14, R15, R14, RZ ;  /* 0x0000000e0f0e7219 */ /* 0x000fe400000006ff */
[----:B-----5:R-:W-:-:S04]  /*1270*/  SHF.R.U32.HI R15, RZ, UR14, R17 ;  /* 0x0000000eff0f7c19 */ /* 0x020fc80008011611 */
[----:B------:R-:W-:-:S04]  /*1280*/  LOP3.LUT R15, R15, R14, RZ, 0x30, !PT ;  /* 0x0000000e0f0f7212 */ /* 0x000fc800078e30ff */
[----:B------:R-:W-:-:S05]  /*1290*/  LEA R15, R15, UR15, 0x2 ;  /* 0x0000000f0f0f7c11 */ /* 0x000fca000f8e10ff */
[----:B------:R0:W-:Y:S02]  /*12a0*/  ATOMS.POPC.INC.32 RZ, [R15+URZ] ;  /* 0x000000000fff7f8c */ /* 0x0001e4000d8000ff */
[----:B0-----:R-:W-:-:S04]  /*12b0*/  SHF.R.U32.HI R15, RZ, UR14, R16 ;  /* 0x0000000eff0f7c19 */ /* 0x001fc80008011610 */
        /* <DEDUP_REMOVED lines=55> */
[----:B0-----:R-:W-:Y:S01]  /*1630*/  SHF.R.U32.HI R15, RZ, UR14, R29 ;  /* 0x0000000eff0f7c19 */ /* 0x001fe2000801161d */
[----:B------:R-:W-:-:S03]  /*1640*/  UIADD3 UR14, UPT, UPT, UR14, 0x8, URZ ;  /* 0x000000080e0e7890 */ /* 0x000fc6000fffe0ff */
[----:B------:R-:W-:Y:S01]  /*1650*/  LOP3.LUT R14, R15, R14, RZ, 0x30, !PT ;  /* 0x0000000e0f0e7212 */ /* 0x000fe200078e30ff */
[----:B------:R-:W-:-:S03]  /*1660*/  UISETP.GE.AND UP1, UPT, UR14, UR17, UPT ;  /* 0x000000110e00728c */ /* 0x000fc6000bf26270 */
[----:B------:R-:W-:-:S05]  /*1670*/  LEA R14, R14, UR15, 0x2 ;  /* 0x0000000f0e0e7c11 */ /* 0x000fca000f8e10ff */
[----:B------:R2:W-:Y:S01]  /*1680*/  ATOMS.POPC.INC.32 RZ, [R14+URZ] ;  /* 0x000000000eff7f8c */ /* 0x0005e2000d8000ff */
[----:B------:R-:W-:Y:S05]  /*1690*/  BRA.U !UP1, `(.L_x_147) ;  /* 0xfffffff909d87547 */ /* 0x000fea000b83ffff */
.L_x_146:
[----:B------:R-:W-:Y:S05]  /*16a0*/  BRA.U !UP0, `(.L_x_148) ;  /* 0xfffffff508307547 */ /* 0x000fea000b83ffff */
.L_x_143:
[----:B------:R-:W-:Y:S01]  /*16b0*/  BAR.SYNC.DEFER_BLOCKING 0x0 ;  /* 0x0000000000007b1d */ /* 0x000fe20000010000 */
[----:B------:R-:W-:-:S05]  /*16c0*/  ISETP.NE.AND P0, PT, R28, RZ, PT ;  /* 0x000000ff1c00720c */ /* 0x000fca0003f05270 */
[----:B------:R-:W-:Y:S08]  /*16d0*/  BSSY.RECONVERGENT B0, `(.L_x_149) ;  /* 0x000016e000007945 */ /* 0x000ff00003800200 */
[----:B------:R-:W-:Y:S05]  /*16e0*/  @P0 BRA `(.L_x_150) ;  /* 0x0000001400b00947 */ /* 0x000fea0003800000 */
[----:B012345:R-:W0:Y:S01]  /*16f0*/  LDC.64 R2, c[0x0][0x398] ;  /* 0x0000e600ff027b82 */ /* 0x03fe220000000a00 */
[----:B------:R-:W-:Y:S01]  /*1700*/  IMAD.MOV.U32 R7, RZ, RZ, RZ ;  /* 0x000000ffff077224 */ /* 0x000fe200078e00ff */
[----:B0-----:R-:W-:-:S04]  /*1710*/  IADD3 R2, PT, PT, R3, 0x7, -R2 ;  /* 0x0000000703027810 */ /* 0x001fc80007ffe802 */
[----:B------:R-:W-:-:S04]  /*1720*/  SHF.R.S32.HI R3, RZ, 0x1f, R2 ;  /* 0x0000001fff037819 */ /* 0x000fc80000011402 */
[----:B------:R-:W-:-:S04]  /*1730*/  LEA.HI R0, R3, R2, RZ, 0x3 ;  /* 0x0000000203007211 */ /* 0x000fc800078f18ff */
[----:B------:R-:W-:-:S04]  /*1740*/  SHF.R.S32.HI R0, RZ, 0x3, R0 ;  /* 0x00000003ff007819 */ /* 0x000fc80000011400 */
[C---:B------:R-:W-:Y:S01]  /*1750*/  LOP3.LUT R9, R0.reuse, 0xffffff8, RZ, 0xc0, !PT ;  /* 0x0ffffff800097812 */ /* 0x040fe200078ec0ff */
[----:B------:R-:W-:-:S05]  /*1760*/  VIADD R8, R0, 0xffffffff ;  /* 0xffffffff00087836 */ /* 0x000fca0000000000 */
[----:B------:R-:W-:-:S13]  /*1770*/  ISETP.GE.U32.AND P0, PT, R8, 0x7, PT ;  /* 0x000000070800780c */ /* 0x000fda0003f06070 */
[----:B------:R-:W-:Y:S05]  /*1780*/  @!P0 BRA `(.L_x_151) ;  /* 0x00000004006c8947 */ /* 0x000fea0003800000 */
[----:B------:R-:W0:Y:S01]  /*1790*/  LDC.64 R2, c[0x0][0x380] ;  /* 0x0000e000ff027b82 */ /* 0x000e220000000a00 */
[----:B------:R-:W-:-:S07]  /*17a0*/  HFMA2 R11, -RZ, RZ, 0, 0 ;  /* 0x00000000ff0b7431 */ /* 0x000fce00000001ff */
.L_x_168:
[----:B------:R-:W-:Y:S01]  /*17b0*/  IMAD R29, R11, 0x400, R27 ;  /* 0x000004000b1d7824 */ /* 0x000fe200078e021b */
[----:B------:R-:W-:Y:S04]  /*17c0*/  BSSY.RECONVERGENT B1, `(.L_x_152) ;  /* 0x000000a000017945 */ /* 0x000fe80003800200 */
[----:B01234-:R-:W1:Y:S04]  /*17d0*/  LDS R4, [R29] ;  /* 0x000000001d047984 */ /* 0x01fe680000000800 */
[----:B------:R2:W3:Y:S04]  /*17e0*/  LDS R17, [R29+0x400] ;  /* 0x000400001d117984 */ /* 0x0004e80000000800 */
[----:B------:R2:W4:Y:S01]  /*17f0*/  LDS R15, [R29+0x800] ;  /* 0x000800001d0f7984 */ /* 0x0005220000000800 */
[----:B-1----:R-:W-:-:S13]  /*1800*/  ISETP.NE.AND P0, PT, R4, RZ, PT ;  /* 0x000000ff0400720c */ /* 0x002fda0003f05270 */
[----:B--234-:R-:W-:Y:S05]  /*1810*/  @!P0 BRA `(.L_x_153) ;  /* 0x0000000000108947 */ /* 0x01cfea0003800000 */
[----:B------:R-:W-:Y:S02]  /*1820*/  IMAD R7, R11, 0x100, R18 ;  /* 0x000001000b077824 */ /* 0x000fe400078e0212 */
[----:B------:R-:W-:Y:S02]  /*1830*/  IMAD.MOV.U32 R5, RZ, RZ, RZ ;  /* 0x000000ffff057224 */ /* 0x000fe400078e00ff */
[----:B0-----:R-:W-:-:S05]  /*1840*/  IMAD.WIDE.U32 R6, R7, 0x8, R2 ;  /* 0x0000000807067825 */ /* 0x001fca00078e0002 */
[----:B------:R1:W-:Y:S02]  /*1850*/  REDG.E.ADD.64.STRONG.GPU desc[UR18][R6.64], R4 ;  /* 0x000000040600798e */ /* 0x0003e4000c12e512 */
.L_x_153:
[----:B------:R-:W-:Y:S05]  /*1860*/  BSYNC.RECONVERGENT B1 ;  /* 0x0000000000017941 */ /* 0x000fea0003800200 */
.L_x_152:
[----:B------:R-:W2:Y:S01]  /*1870*/  LDS R10, [R29+0xc00] ;  /* 0x000c00001d0a7984 */ /* 0x000ea20000000800 */
[----:B------:R-:W-:Y:S01]  /*1880*/  ISETP.NE.AND P6, PT, R17, RZ, PT ;  /* 0x000000ff1100720c */ /* 0x000fe20003fc5270 */
[----:B------:R-:W-:Y:S01]  /*1890*/  BSSY.RECONVERGENT B1, `(.L_x_154) ;  /* 0x0000012000017945 */ /* 0x000fe20003800200 */
[----:B------:R-:W-:Y:S01]  /*18a0*/  ISETP.NE.AND P0, PT, R15, RZ, PT ;  /* 0x000000ff0f00720c */ /* 0x000fe20003f05270 */
[----:B------:R-:W3:Y:S04]  /*18b0*/  LDS R12, [R29+0x1000] ;  /* 0x001000001d0c7984 */ /* 0x000ee80000000800 */
[----:B------:R-:W4:Y:S04]  /*18c0*/  LDS R14, [R29+0x1400] ;  /* 0x001400001d0e7984 */ /* 0x000f280000000800 */
[----:B------:R-:W5:Y:S04]  /*18d0*/  LDS R16, [R29+0x1800] ;  /* 0x001800001d107984 */ /* 0x000f680000000800 */
[----:B------:R-:W0:Y:S01]  /*18e0*/  LDS R13, [R29+0x1c00] ;  /* 0x001c00001d0d7984 */ /* 0x000e220000000800 */
[----:B--2---:R-:W-:-:S02]  /*18f0*/  ISETP.NE.AND P1, PT, R10, RZ, PT ;  /* 0x000000ff0a00720c */ /* 0x004fc40003f25270 */
[----:B---3--:R-:W-:Y:S02]  /*1900*/  ISETP.NE.AND P2, PT, R12, RZ, PT ;  /* 0x000000ff0c00720c */ /* 0x008fe40003f45270 */
[----:B----4-:R-:W-:Y:S02]  /*1910*/  ISETP.NE.AND P3, PT, R14, RZ, PT ;  /* 0x000000ff0e00720c */ /* 0x010fe40003f65270 */
[----:B-----5:R-:W-:Y:S02]  /*1920*/  ISETP.NE.AND P4, PT, R16, RZ, PT ;  /* 0x000000ff1000720c */ /* 0x020fe40003f85270 */
[----:B0-----:R-:W-:Y:S01]  /*1930*/  ISETP.NE.AND P5, PT, R13, RZ, PT ;  /* 0x000000ff0d00720c */ /* 0x001fe20003fa5270 */
[----:B------:R-:W-:-:S12]  /*1940*/  @!P6 BRA `(.L_x_155) ;  /* 0x000000000018e947 */ /* 0x000fd80003800000 */
[----:B-1----:R-:W-:Y:S01]  /*1950*/  IMAD R7, R11, 0x100, R18 ;  /* 0x000001000b077824 */ /* 0x002fe200078e0212 */
[----:B------:R-:W-:Y:S01]  /*1960*/  MOV R5, RZ ;  /* 0x000000ff00057202 */ /* 0x000fe20000000f00 */
[----:B------:R-:W-:Y:S02]  /*1970*/  IMAD.MOV.U32 R4, RZ, RZ, R17 ;  /* 0x000000ffff047224 */ /* 0x000fe400078e0011 */
[----:B------:R-:W-:-:S04]  /*1980*/  VIADD R7, R7, 0x100 ;  /* 0x0000010007077836 */ /* 0x000fc80000000000 */
[----:B------:R-:W-:-:S05]  /*1990*/  IMAD.WIDE.U32 R6, R7, 0x8, R2 ;  /* 0x0000000807067825 */ /* 0x000fca00078e0002 */
[----:B------:R0:W-:Y:S02]  /*19a0*/  REDG.E.ADD.64.STRONG.GPU desc[UR18][R6.64], R4 ;  /* 0x000000040600798e */ /* 0x0001e4000c12e512 */
.L_x_155:
[----:B------:R-:W-:Y:S05]  /*19b0*/  BSYNC.RECONVERGENT B1 ;  /* 0x0000000000017941 */ /* 0x000fea0003800200 */
.L_x_154:
[----:B------:R-:W-:Y:S04]  /*19c0*/  BSSY.RECONVERGENT B1, `(.L_x_156) ;  /* 0x0000008000017945 */ /* 0x000fe80003800200 */
[----:B------:R-:W-:Y:S05]  /*19d0*/  @!P0 BRA `(.L_x_157) ;  /* 0x0000000000188947 */ /* 0x000fea0003800000 */
[----:B01----:R-:W-:Y:S02]  /*19e0*/  IMAD R5, R11, 0x100, R18 ;  /* 0x000001000b057824 */ /* 0x003fe400078e0212 */
[----:B------:R-:W-:Y:S02]  /*19f0*/  IMAD.MOV.U32 R6, RZ, RZ, R15 ;  /* 0x000000ffff067224 */ /* 0x000fe400078e000f */
[----:B------:R-:W-:Y:S02]  /*1a00*/  VIADD R5, R5, 0x200 ;  /* 0x0000020005057836 */ /* 0x000fe40000000000 */
[----:B------:R-:W-:Y:S02]  /*1a10*/  IMAD.MOV.U32 R7, RZ, RZ, RZ ;  /* 0x000000ffff077224 */ /* 0x000fe400078e00ff */
[----:B------:R-:W-:-:S05]  /*1a20*/  IMAD.WIDE.U32 R4, R5, 0x8, R2 ;  /* 0x0000000805047825 */ /* 0x000fca00078e0002 */
[----:B------:R2:W-:Y:S02]  /*1a30*/  REDG.E.ADD.64.STRONG.GPU desc[UR18][R4.64], R6 ;  /* 0x000000060400798e */ /* 0x0005e4000c12e512 */
.L_x_157:
[----:B------:R-:W-:Y:S05]  /*1a40*/  BSYNC.RECONVERGENT B1 ;  /* 0x0000000000017941 */ /* 0x000fea0003800200 */
.L_x_156:
[----:B------:R-:W-:Y:S04]  /*1a50*/  BSSY.RECONVERGENT B1, `(.L_x_158) ;  /* 0x0000008000017945 */ /* 0x000fe80003800200 */
[----:B------:R-:W-:Y:S05]  /*1a60*/  @!P1 BRA `(.L_x_159) ;  /* 0x0000000000189947 */ /* 0x000fea0003800000 */
[----:B012---:R-:W-:Y:S01]  /*1a70*/  IMAD R5, R11, 0x100, R18 ;  /* 0x000001000b057824 */ /* 0x007fe200078e0212 */
[----:B------:R-:W-:Y:S01]  /*1a80*/  MOV R6, R10 ;  /* 0x0000000a00067202 */ /* 0x000fe20000000f00 */
[----:B------:R-:W-:Y:S02]  /*1a90*/  IMAD.MOV.U32 R7, RZ, RZ, RZ ;  /* 0x000000ffff077224 */ /* 0x000fe400078e00ff */
[----:B------:R-:W-:-:S04]  /*1aa0*/  VIADD R5, R5, 0x300 ;  /* 0x0000030005057836 */ /* 0x000fc80000000000 */
[----:B------:R-:W-:-:S05]  /*1ab0*/  IMAD.WIDE.U32 R4, R5, 0x8, R2 ;  /* 0x0000000805047825 */ /* 0x000fca00078e0002 */
[----:B------:R3:W-:Y:S02]  /*1ac0*/  REDG.E.ADD.64.STRONG.GPU desc[UR18][R4.64], R6 ;  /* 0x000000060400798e */ /* 0x0007e4000c12e512 */
.L_x_159:
[----:B------:R-:W-:Y:S05]  /*1ad0*/  BSYNC.RECONVERGENT B1 ;  /* 0x0000000000017941 */ /* 0x000fea0003800200 */
.L_x_158:
[----:B------:R-:W-:Y:S04]  /*1ae0*/  BSSY.RECONVERGENT B1, `(.L_x_160) ;  /* 0x0000008000017945 */ /* 0x000fe80003800200 */
[----:B------:R-:W-:Y:S05]  /*1af0*/  @!P2 BRA `(.L_x_161) ;  /* 0x000000000018a947 */ /* 0x000fea0003800000 */
[----:B0123--:R-:W-:Y:S02]  /*1b00*/  IMAD R5, R11, 0x100, R18 ;  /* 0x000001000b057824 */ /* 0x00ffe400078e0212 */
[----:B------:R-:W-:Y:S02]  /*1b10*/  IMAD.MOV.U32 R6, RZ, RZ, R12 ;  /* 0x000000ffff067224 */ /* 0x000fe400078e000c */
[----:B------:R-:W-:Y:S02]  /*1b20*/  VIADD R5, R5, 0x400 ;  /* 0x0000040005057836 */ /* 0x000fe40000000000 */
[----:B------:R-:W-:Y:S02]  /*1b30*/  IMAD.MOV.U32 R7, RZ, RZ, RZ ;  /* 0x000000ffff077224 */ /* 0x000fe400078e00ff */
[----:B------:R-:W-:-:S05]  /*1b40*/  IMAD.WIDE.U32 R4, R5, 0x8, R2 ;  /* 0x0000000805047825 */ /* 0x000fca00078e0002 */
[----:B------:R4:W-:Y:S02]  /*1b50*/  REDG.E.ADD.64.STRONG.GPU desc[UR18][R4.64], R6 ;  /* 0x000000060400798e */ /* 0x0009e4000c12e512 */
.L_x_161:
[----:B------:R-:W-:Y:S05]  /*1b60*/  BSYNC.RECONVERGENT B1 ;  /* 0x0000000000017941 */ /* 0x000fea0003800200 */
.L_x_160:
[----:B------:R-:W-:Y:S04]  /*1b70*/  BSSY.RECONVERGENT B1, `(.L_x_162) ;  /* 0x0000007000017945 */ /* 0x000fe80003800200 */
[----:B------:R-:W-:Y:S05]  /*1b80*/  @!P3 BRA `(.L_x_163) ;  /* 0x000000000014b947 */ /* 0x000fea0003800000 */
[----:B01234-:R-:W-:Y:S02]  /*1b90*/  IMAD R5, R11, 0x100, R18 ;  /* 0x000001000b057824 */ /* 0x01ffe400078e0212 */
[----:B------:R-:W-:-:S03]  /*1ba0*/  IMAD.MOV.U32 R15, RZ, RZ, RZ ;  /* 0x000000ffff0f7224 */ /* 0x000fc600078e00ff */
[----:B------:R-:W-:-:S05]  /*1bb0*/  IADD3 R5, PT, PT, R5, 0x500, RZ ;  /* 0x0000050005057810 */ /* 0x000fca0007ffe0ff */
[----:B------:R-:W-:-:S05]  /*1bc0*/  IMAD.WIDE.U32 R4, R5, 0x8, R2 ;  /* 0x0000000805047825 */ /* 0x000fca00078e0002 */
[----:B------:R0:W-:Y:S02]  /*1bd0*/  REDG.E.ADD.64.STRONG.GPU desc[UR18][R4.64], R14 ;  /* 0x0000000e0400798e */ /* 0x0001e4000c12e512 */
.L_x_163:
[----:B------:R-:W-:Y:S05]  /*1be0*/  BSYNC.RECONVERGENT B1 ;  /* 0x0000000000017941 */ /* 0x000fea0003800200 */
.L_x_162:
[----:B------:R-:W-:Y:S04]  /*1bf0*/  BSSY.RECONVERGENT B1, `(.L_x_164) ;  /* 0x0000007000017945 */ /* 0x000fe80003800200 */
[----:B------:R-:W-:Y:S05]  /*1c00*/  @!P4 BRA `(.L_x_165) ;  /* 0x000000000014c947 */ /* 0x000fea0003800000 */
[----:B01234-:R-:W-:Y:S02]  /*1c10*/  IMAD R5, R11, 0x100, R18 ;  /* 0x000001000b057824 */ /* 0x01ffe400078e0212 */
[----:B------:R-:W-:Y:S02]  /*1c20*/  IMAD.MOV.U32 R17, RZ, RZ, RZ ;  /* 0x000000ffff117224 */ /* 0x000fe400078e00ff */
[----:B------:R-:W-:-:S04]  /*1c30*/  VIADD R5, R5, 0x600 ;  /* 0x0000060005057836 */ /* 0x000fc80000000000 */
[----:B------:R-:W-:-:S05]  /*1c40*/  IMAD.WIDE.U32 R4, R5, 0x8, R2 ;  /* 0x0000000805047825 */ /* 0x000fca00078e0002 */
[----:B------:R0:W-:Y:S02]  /*1c50*/  REDG.E.ADD.64.STRONG.GPU desc[UR18][R4.64], R16 ;  /* 0x000000100400798e */ /* 0x0001e4000c12e512 */
.L_x_165:
[----:B------:R-:W-:Y:S05]  /*1c60*/  BSYNC.RECONVERGENT B1 ;  /* 0x0000000000017941 */ /* 0x000fea0003800200 */
.L_x_164:
[----:B------:R-:W-:Y:S04]  /*1c70*/  BSSY.RECONVERGENT B1, `(.L_x_166) ;  /* 0x0000008000017945 */ /* 0x000fe80003800200 */
[----:B------:R-:W-:Y:S05]  /*1c80*/  @!P5 BRA `(.L_x_167) ;  /* 0x000000000018d947 */ /* 0x000fea0003800000 */
[----:B01234-:R-:W-:Y:S01]  /*1c90*/  IMAD R5, R11, 0x100, R18 ;  /* 0x000001000b057824 */ /* 0x01ffe200078e0212 */
[----:B------:R-:W-:Y:S01]  /*1ca0*/  MOV R6, R13 ;  /* 0x0000000d00067202 */ /* 0x000fe20000000f00 */
[----:B------:R-:W-:Y:S02]  /*1cb0*/  IMAD.MOV.U32 R7, RZ, RZ, RZ ;  /* 0x000000ffff077224 */ /* 0x000fe400078e00ff */
[----:B------:R-:W-:-:S04]  /*1cc0*/  VIADD R5, R5, 0x700 ;  /* 0x0000070005057836 */ /* 0x000fc80000000000 */
[----:B------:R-:W-:-:S05]  /*1cd0*/  IMAD.WIDE.U32 R4, R5, 0x8, R2 ;  /* 0x0000000805047825 */ /* 0x000fca00078e0002 */
[----:B------:R0:W-:Y:S02]  /*1ce0*/  REDG.E.ADD.64.STRONG.GPU desc[UR18][R4.64], R6 ;  /* 0x000000060400798e */ /* 0x0001e4000c12e512 */
.L_x_167:
[----:B------:R-:W-:Y:S05]  /*1cf0*/  BSYNC.RECONVERGENT B1 ;  /* 0x0000000000017941 */ /* 0x000fea0003800200 */
.L_x_166:
[----:B------:R-:W-:-:S05]  /*1d00*/  VIADD R11, R11, 0x8 ;  /* 0x000000080b0b7836 */ /* 0x000fca0000000000 */
[----:B------:R-:W-:-:S13]  /*1d10*/  ISETP.NE.AND P0, PT, R11, R9, PT ;  /* 0x000000090b00720c */ /* 0x000fda0003f05270 */
[----:B------:R-:W-:Y:S05]  /*1d20*/  @P0 BRA `(.L_x_168) ;  /* 0xfffffff800a00947 */ /* 0x000fea000383ffff */
[----:B01234-:R-:W-:-:S07]  /*1d30*/  IMAD.MOV.U32 R7, RZ, RZ, R9 ;  /* 0x000000ffff077224 */ /* 0x01ffce00078e0009 */
.L_x_151:
[----:B------:R-:W-:Y:S01]  /*1d40*/  UISETP.NE.AND UP0, UPT, UR20, URZ, UPT ;  /* 0x000000ff1400728c */ /* 0x000fe2000bf05270 */
[----:B------:R-:W-:Y:S01]  /*1d50*/  IMAD.U32 R2, RZ, RZ, UR9 ;  /* 0x00000009ff027e24 */ /* 0x000fe2000f8e00ff */
[----:B------:R-:W-:Y:S01]  /*1d60*/  LOP3.LUT R11, R0, 0x1, RZ, 0xc0, !PT ;  /* 0x00000001000b7812 */ /* 0x000fe200078ec0ff */
[----:B------:R-:W-:-:S03]  /*1d70*/  IMAD.U32 R10, RZ, RZ, UR20 ;  /* 0x00000014ff0a7e24 */ /* 0x000fc6000f8e00ff */
[----:B------:R-:W-:Y:S01]  /*1d80*/  IADD3 R0, PT, PT, R2, -0x1, RZ ;  /* 0xffffffff02007810 */ /* 0x000fe20007ffe0ff */
[----:B------:R-:W-:Y:S02]  /*1d90*/  VIADD R10, R10, 0xffffffff ;  /* 0xffffffff0a0a7836 */ /* 0x000fe40000000000 */
[----:B------:R-:W-:Y:S05]  /*1da0*/  BRA.U !UP0, `(.L_x_169) ;  /* 0x00000005086c7547 */ /* 0x000fea000b800000 */
[----:B------:R-:W-:-:S13]  /*1db0*/  ISETP.GE.U32.AND P0, PT, R10, 0x3, PT ;  /* 0x000000030a00780c */ /* 0x000fda0003f06070 */
[----:B------:R-:W-:Y:S05]  /*1dc0*/  @!P0 BRA `(.L_x_170) ;  /* 0x0000000000bc8947 */ /* 0x000fea0003800000 */
[----:B------:R-:W-:Y:S01]  /*1dd0*/  IMAD R2, R7, 0x400, R27 ;  /* 0x0000040007027824 */ /* 0x000fe200078e021b */
[----:B------:R-:W-:Y:S04]  /*1de0*/  BSSY.RECONVERGENT B1, `(.L_x_171) ;  /* 0x0000010000017945 */ /* 0x000fe80003800200 */
[----:B------:R-:W0:Y:S04]  /*1df0*/  LDS R13, [R2] ;  /* 0x00000000020d7984 */ /* 0x000e280000000800 */
[----:B------:R-:W1:Y:S04]  /*1e00*/  LDS R14, [R2+0x400] ;  /* 0x00040000020e7984 */ /* 0x000e680000000800 */
[----:B------:R-:W2:Y:S04]  /*1e10*/  LDS R6, [R2+0x800] ;  /* 0x0008000002067984 */ /* 0x000ea80000000800 */
[----:B------:R-:W3:Y:S01]  /*1e20*/  LDS R12, [R2+0xc00] ;  /* 0x000c0000020c7984 */ /* 0x000ee20000000800 */
[----:B0-----:R-:W-:-:S02]  /*1e30*/  ISETP.NE.AND P0, PT, R13, RZ, PT ;  /* 0x000000ff0d00720c */ /* 0x001fc40003f05270 */
[----:B-1----:R-:W-:Y:S02]  /*1e40*/  ISETP.NE.AND P1, PT, R14, RZ, PT ;  /* 0x000000ff0e00720c */ /* 0x002fe40003f25270 */
[----:B--2---:R-:W-:Y:S02]  /*1e50*/  ISETP.NE.AND P2, PT, R6, RZ, PT ;  /* 0x000000ff0600720c */ /* 0x004fe40003f45270 */
[----:B---3--:R-:W-:-:S07]  /*1e60*/  ISETP.NE.AND P3, PT, R12, RZ, PT ;  /* 0x000000ff0c00720c */ /* 0x008fce0003f65270 */
[----:B------:R-:W-:Y:S06]  /*1e70*/  @!P0 BRA `(.L_x_172) ;  /* 0x0000000000188947 */ /* 0x000fec0003800000 */
[----:B------:R-:W0:Y:S01]  /*1e80*/  LDC.64 R4, c[0x0][0x380] ;  /* 0x0000e000ff047b82 */ /* 0x000e220000000a00 */
[----:B------:R-:W-:Y:S02]  /*1e90*/  IMAD R3, R7, 0x100, R18 ;  /* 0x0000010007037824 */ /* 0x000fe400078e0212 */
[----:B------:R-:W-:Y:S02]  /*1ea0*/  IMAD.MOV.U32 R2, RZ, RZ, R13 ;  /* 0x000000ffff027224 */ /* 0x000fe400078e000d */
[----:B0-----:R-:W-:-:S04]  /*1eb0*/  IMAD.WIDE.U32 R4, R3, 0x8, R4 ;  /* 0x0000000803047825 */ /* 0x001fc800078e0004 */
[----:B------:R-:W-:-:S05]  /*1ec0*/  IMAD.MOV.U32 R3, RZ, RZ, RZ ;  /* 0x000000ffff037224 */ /* 0x000fca00078e00ff */
[----:B------:R0:W-:Y:S02]  /*1ed0*/  REDG.E.ADD.64.STRONG.GPU desc[UR18][R4.64], R2 ;  /* 0x000000020400798e */ /* 0x0001e4000c12e512 */
.L_x_172:
[----:B------:R-:W-:Y:S05]  /*1ee0*/  BSYNC.RECONVERGENT B1 ;  /* 0x0000000000017941 */ /* 0x000fea0003800200 */
.L_x_171:
[----:B------:R-:W-:Y:S04]  /*1ef0*/  BSSY.RECONVERGENT B1, `(.L_x_173) ;  /* 0x0000008000017945 */ /* 0x000fe80003800200 */
[----:B------:R-:W-:Y:S05]  /*1f00*/  @!P1 BRA `(.L_x_174) ;  /* 0x0000000000189947 */ /* 0x000fea0003800000 */
[----:B0-----:R-:W0:Y:S01]  /*1f10*/  LDC.64 R2, c[0x0][0x380] ;  /* 0x0000e000ff027b82 */ /* 0x001e220000000a00 */
[----:B------:R-:W-:Y:S02]  /*1f20*/  IMAD R5, R7, 0x100, R18 ;  /* 0x0000010007057824 */ /* 0x000fe400078e0212 */
[----:B------:R-:W-:Y:S02]  /*1f30*/  HFMA2 R15, -RZ, RZ, 0, 0 ;  /* 0x00000000ff0f7431 */ /* 0x000fe400000001ff */
[----:B------:R-:W-:-:S04]  /*1f40*/  VIADD R5, R5, 0x100 ;  /* 0x0000010005057836 */ /* 0x000fc80000000000 */
[----:B0-----:R-:W-:-:S05]  /*1f50*/  IMAD.WIDE.U32 R2, R5, 0x8, R2 ;  /* 0x0000000805027825 */ /* 0x001fca00078e0002 */
[----:B------:R1:W-:Y:S02]  /*1f60*/  REDG.E.ADD.64.STRONG.GPU desc[UR18][R2.64], R14 ;  /* 0x0000000e0200798e */ /* 0x0003e4000c12e512 */
.L_x_174:
[----:B------:R-:W-:Y:S05]  /*1f70*/  BSYNC.RECONVERGENT B1 ;  /* 0x0000000000017941 */ /* 0x000fea0003800200 */
.L_x_173:
[----:B------:R-:W-:Y:S04]  /*1f80*/  BSSY.RECONVERGENT B1, `(.L_x_175) ;  /* 0x0000009000017945 */ /* 0x000fe80003800200 */
[----:B------:R-:W-:Y:S05]  /*1f90*/  @!P2 BRA `(.L_x_176) ;  /* 0x00000000001ca947 */ /* 0x000fea0003800000 */
[----:B01----:R-:W0:Y:S01]  /*1fa0*/  LDC.64 R2, c[0x0][0x380] ;  /* 0x0000e000ff027b82 */ /* 0x003e220000000a00 */
[----:B------:R-:W-:Y:S02]  /*1fb0*/  IMAD R5, R7, 0x100, R18 ;  /* 0x0000010007057824 */ /* 0x000fe400078e0212 */
[----:B------:R-:W-:Y:S02]  /*1fc0*/  IMAD.MOV.U32 R4, RZ, RZ, R6 ;  /* 0x000000ffff047224 */ /* 0x000fe400078e0006 */
[----:B------:R-:W-:-:S04]  /*1fd0*/  VIADD R5, R5, 0x200 ;  /* 0x0000020005057836 */ /* 0x000fc80000000000 */
[----:B0-----:R-:W-:-:S04]  /*1fe0*/  IMAD.WIDE.U32 R2, R5, 0x8, R2 ;  /* 0x0000000805027825 */ /* 0x001fc800078e0002 */
[----:B------:R-:W-:-:S05]  /*1ff0*/  IMAD.MOV.U32 R5, RZ, RZ, RZ ;  /* 0x000000ffff057224 */ /* 0x000fca00078e00ff */
[----:B------:R2:W-:Y:S02]  /*2000*/  REDG.E.ADD.64.STRONG.GPU desc[UR18][R2.64], R4 ;  /* 0x000000040200798e */ /* 0x0005e4000c12e512 */
.L_x_176:
[----:B------:R-:W-:Y:S05]  /*2010*/  BSYNC.RECONVERGENT B1 ;  /* 0x0000000000017941 */ /* 0x000fea0003800200 */
.L_x_175:
[----:B------:R-:W-:Y:S04]  /*2020*/  BSSY.RECONVERGENT B1, `(.L_x_177) ;  /* 0x0000008000017945 */ /* 0x000fe80003800200 */
[----:B------:R-:W-:Y:S05]  /*2030*/  @!P3 BRA `(.L_x_178) ;  /* 0x000000000018b947 */ /* 0x000fea0003800000 */
[----:B012---:R-:W0:Y:S01]  /*2040*/  LDC.64 R2, c[0x0][0x380] ;  /* 0x0000e000ff027b82 */ /* 0x007e220000000a00 */
[----:B------:R-:W-:Y:S01]  /*2050*/  IMAD R5, R7, 0x100, R18 ;  /* 0x0000010007057824 */ /* 0x000fe200078e0212 */
[----:B------:R-:W-:-:S03]  /*2060*/  MOV R13, RZ ;  /* 0x000000ff000d7202 */ /* 0x000fc60000000f00 */
[----:B------:R-:W-:-:S04]  /*2070*/  VIADD R5, R5, 0x300 ;  /* 0x0000030005057836 */ /* 0x000fc80000000000 */
[----:B0-----:R-:W-:-:S05]  /*2080*/  IMAD.WIDE.U32 R2, R5, 0x8, R2 ;  /* 0x0000000805027825 */ /* 0x001fca00078e0002 */
[----:B------:R3:W-:Y:S02]  /*2090*/  REDG.E.ADD.64.STRONG.GPU desc[UR18][R2.64], R12 ;  /* 0x0000000c0200798e */ /* 0x0007e4000c12e512 */
.L_x_178:
[----:B------:R-:W-:Y:S05]  /*20a0*/  BSYNC.RECONVERGENT B1 ;  /* 0x0000000000017941 */ /* 0x000fea0003800200 */
.L_x_177:
[----:B------:R-:W-:-:S07]  /*20b0*/  VIADD R7, R7, 0x4 ;  /* 0x0000000407077836 */ /* 0x000fce0000000000 */
.L_x_170:
[----:B------:R-:W-:Y:S01]  /*20c0*/  UISETP.NE.AND UP0, UPT, UR9, URZ, UPT ;  /* 0x000000ff0900728c */ /* 0x000fe2000bf05270 */
[----:B------:R-:W-:Y:S08]  /*20d0*/  BSSY.RECONVERGENT B1, `(.L_x_169) ;  /* 0x0000028000017945 */ /* 0x000ff00003800200 */
[----:B------:R-:W-:Y:S05]  /*20e0*/  BRA.U !UP0, `(.L_x_179) ;  /* 0x0000000108987547 */ /* 0x000fea000b800000 */
[----:B------:R-:W-:-:S13]  /*20f0*/  ISETP.NE.AND P0, PT, R0, RZ, PT ;  /* 0x000000ff0000720c */ /* 0x000fda0003f05270 */
[----:B------:R-:W-:Y:S05]  /*2100*/  @!P0 BRA `(.L_x_180) ;  /* 0x0000000000608947 */ /* 0x000fea0003800000 */
[----:B0123--:R-:W-:Y:S01]  /*2110*/  IMAD R2, R7, 0x400, R27 ;  /* 0x0000040007027824 */ /* 0x00ffe200078e021b */
[----:B------:R-:W-:Y:S04]  /*2120*/  BSSY.RECONVERGENT B2, `(.L_x_181) ;  /* 0x000000b000027945 */ /* 0x000fe80003800200 */
[----:B------:R-:W0:Y:S04]  /*2130*/  LDS R4, [R2] ;  /* 0x0000000002047984 */ /* 0x000e280000000800 */
[----:B------:R-:W1:Y:S01]  /*2140*/  LDS R6, [R2+0x400] ;  /* 0x0004000002067984 */ /* 0x000e620000000800 */
[----:B0-----:R-:W-:-:S02]  /*2150*/  ISETP.NE.AND P0, PT, R4, RZ, PT ;  /* 0x000000ff0400720c */ /* 0x001fc40003f05270 */
[----:B-1----:R-:W-:-:S11]  /*2160*/  ISETP.NE.AND P1, PT, R6, RZ, PT ;  /* 0x000000ff0600720c */ /* 0x002fd60003f25270 */
[----:B------:R-:W-:Y:S05]  /*2170*/  @!P0 BRA `(.L_x_182) ;  /* 0x0000000000148947 */ /* 0x000fea0003800000 */
[----:B------:R-:W0:Y:S01]  /*2180*/  LDC.64 R2, c[0x0][0x380] ;  /* 0x0000e000ff027b82 */ /* 0x000e220000000a00 */
[----:B------:R-:W-:-:S04]  /*2190*/  IMAD R5, R7, 0x100, R18 ;  /* 0x0000010007057824 */ /* 0x000fc800078e0212 */
[----:B0-----:R-:W-:-:S04]  /*21a0*/  IMAD.WIDE.U32 R2, R5, 0x8, R2 ;  /* 0x0000000805027825 */ /* 0x001fc800078e0002 */
[----:B------:R-:W-:-:S05]  /*21b0*/  IMAD.MOV.U32 R5, RZ, RZ, RZ ;  /* 0x000000ffff057224 */ /* 0x000fca00078e00ff */
[----:B------:R0:W-:Y:S02]  /*21c0*/  REDG.E.ADD.64.STRONG.GPU desc[UR18][R2.64], R4 ;  /* 0x000000040200798e */ /* 0x0001e4000c12e512 */
.L_x_182:
[----:B------:R-:W-:Y:S05]  /*21d0*/  BSYNC.RECONVERGENT B2 ;  /* 0x0000000000027941 */ /* 0x000fea0003800200 */
.L_x_181:
[----:B------:R-:W-:Y:S04]  /*21e0*/  BSSY.RECONVERGENT B2, `(.L_x_183) ;  /* 0x0000009000027945 */ /* 0x000fe80003800200 */
[----:B------:R-:W-:Y:S05]  /*21f0*/  @!P1 BRA `(.L_x_184) ;  /* 0x00000000001c9947 */ /* 0x000fea0003800000 */
[----:B0-----:R-:W0:Y:S01]  /*2200*/  LDC.64 R2, c[0x0][0x380] ;  /* 0x0000e000ff027b82 */ /* 0x001e220000000a00 */
[----:B------:R-:W-:-:S05]  /*2210*/  IMAD R4, R7, 0x100, R18 ;  /* 0x0000010007047824 */ /* 0x000fca00078e0212 */
[----:B------:R-:W-:Y:S01]  /*2220*/  IADD3 R5, PT, PT, R4, 0x100, RZ ;  /* 0x0000010004057810 */ /* 0x000fe20007ffe0ff */
[----:B------:R-:W-:-:S04]  /*2230*/  IMAD.MOV.U32 R4, RZ, RZ, R6 ;  /* 0x000000ffff047224 */ /* 0x000fc800078e0006 */
[----:B0-----:R-:W-:-:S04]  /*2240*/  IMAD.WIDE.U32 R2, R5, 0x8, R2 ;  /* 0x0000000805027825 */ /* 0x001fc800078e0002 */
[----:B------:R-:W-:-:S05]  /*2250*/  IMAD.MOV.U32 R5, RZ, RZ, RZ ;  /* 0x000000ffff057224 */ /* 0x000fca00078e00ff */
[----:B------:R1:W-:Y:S02]  /*2260*/  REDG.E.ADD.64.STRONG.GPU desc[UR18][R2.64], R4 ;  /* 0x000000040200798e */ /* 0x0003e4000c12e512 */
.L_x_184:
[----:B------:R-:W-:Y:S05]  /*2270*/  BSYNC.RECONVERGENT B2 ;  /* 0x0000000000027941 */ /* 0x000fea0003800200 */
.L_x_183:
[----:B------:R-:W-:-:S07]  /*2280*/  VIADD R7, R7, 0x2 ;  /* 0x0000000207077836 */ /* 0x000fce0000000000 */
.L_x_180:
[----:B------:R-:W-:-:S13]  /*2290*/  ISETP.NE.AND P0, PT, R11, RZ, PT ;  /* 0x000000ff0b00720c */ /* 0x000fda0003f05270 */
[----:B------:R-:W-:Y:S05]  /*22a0*/  @!P0 BRA `(.L_x_179) ;  /* 0x0000000000288947 */ /* 0x000fea0003800000 */
[----:B0123--:R-:W-:-:S05]  /*22b0*/  IMAD R2, R7, 0x400, R27 ;  /* 0x0000040007027824 */ /* 0x00ffca00078e021b */
[----:B------:R-:W0:Y:S02]  /*22c0*/  LDS R6, [R2] ;  /* 0x0000000002067984 */ /* 0x000e240000000800 */
[----:B0-----:R-:W-:-:S13]  /*22d0*/  ISETP.NE.AND P0, PT, R6, RZ, PT ;  /* 0x000000ff0600720c */ /* 0x001fda0003f05270 */
[----:B------:R-:W-:Y:S05]  /*22e0*/  @!P0 BRA `(.L_x_179) ;  /* 0x0000000000188947 */ /* 0x000fea0003800000 */
[----:B------:R-:W0:Y:S01]  /*22f0*/  LDC.64 R2, c[0x0][0x380] ;  /* 0x0000e000ff027b82 */ /* 0x000e220000000a00 */
[----:B------:R-:W-:-:S04]  /*2300*/  IMAD R5, R7, 0x100, R18 ;  /* 0x0000010007057824 */ /* 0x000fc800078e0212 */
[----:B0-----:R-:W-:Y:S01]  /*2310*/  IMAD.WIDE.U32 R4, R5, 0x8, R2 ;  /* 0x0000000805047825 */ /* 0x001fe200078e0002 */
[----:B------:R-:W-:-:S03]  /*2320*/  MOV R2, R6 ;  /* 0x0000000600027202 */ /* 0x000fc60000000f00 */
[----:B------:R-:W-:-:S05]  /*2330*/  IMAD.MOV.U32 R3, RZ, RZ, RZ ;  /* 0x000000ffff037224 */ /* 0x000fca00078e00ff */
[----:B------:R4:W-:Y:S02]  /*2340*/  REDG.E.ADD.64.STRONG.GPU desc[UR18][R4.64], R2 ;  /* 0x000000020400798e */ /* 0x0009e4000c12e512 */
.L_x_179:
[----:B------:R-:W-:Y:S05]  /*2350*/  BSYNC.RECONVERGENT B1 ;  /* 0x0000000000017941 */ /* 0x000fea0003800200 */
.L_x_169:
[----:B------:R-:W-:-:S13]  /*2360*/  ISETP.GT.U32.AND P0, PT, R18, 0x7f, PT ;  /* 0x0000007f1200780c */ /* 0x000fda0003f04070 */
[----:B------:R-:W-:Y:S05]  /*2370*/  @P0 BRA `(.L_x_150) ;  /* 0x00000008008c0947 */ /* 0x000fea0003800000 */
[----:B------:R-:W-:Y:S01]  /*2380*/  ISETP.GE.U32.AND P0, PT, R8, 0x7, PT ;  /* 0x000000070800780c */ /* 0x000fe20003f06070 */
[----:B------:R-:W-:-:S12]  /*2390*/  IMAD.MOV.U32 R7, RZ, RZ, RZ ;  /* 0x000000ffff077224 */ /* 0x000fd800078e00ff */
[----:B------:R-:W-:Y:S05]  /*23a0*/  @!P0 BRA `(.L_x_185) ;  /* 0x0000000400148947 */ /* 0x000fea0003800000 */
[----:B01234-:R-:W0:Y:S01]  /*23b0*/  LDC.64 R2, c[0x0][0x380] ;  /* 0x0000e000ff027b82 */ /* 0x01fe220000000a00 */
[----:B------:R-:W-:-:S07]  /*23c0*/  IMAD.MOV.U32 R8, RZ, RZ, RZ ;  /* 0x000000ffff087224 */ /* 0x000fce00078e00ff */
.L_x_202:
[C---:B------:R-:W-:Y:S01]  /*23d0*/  IMAD R29, R8.reuse, 0x400, R27 ;  /* 0x00000400081d7824 */ /* 0x040fe200078e021b */
[----:B------:R-:W-:Y:S01]  /*23e0*/  BSSY.RECONVERGENT B1, `(.L_x_186) ;  /* 0x000000c000017945 */ /* 0x000fe20003800200 */
[----:B01234-:R-:W-:-:S03]  /*23f0*/  IMAD R5, R8, 0x100, R18 ;  /* 0x0000010008057824 */ /* 0x01ffc600078e0212 */
[----:B------:R-:W1:Y:S01]  /*2400*/  LDS R6, [R29+0x200] ;  /* 0x000200001d067984 */ /* 0x000e620000000800 */
[----:B0-----:R-:W-:-:S03]  /*2410*/  IMAD.WIDE.U32 R4, R5, 0x8, R2 ;  /* 0x0000000805047825 */ /* 0x001fc600078e0002 */
[----:B------:R-:W0:Y:S04]  /*2420*/  LDS R12, [R29+0x600] ;  /* 0x000600001d0c7984 */ /* 0x000e280000000800 */
[----:B------:R2:W3:Y:S04]  /*2430*/  LDS R17, [R29+0xa00] ;  /* 0x000a00001d117984 */ /* 0x0004e80000000800 */
[----:B------:R2:W4:Y:S01]  /*2440*/  LDS R13, [R29+0xe00] ;  /* 0x000e00001d0d7984 */ /* 0x0005220000000800 */
[----:B-1----:R-:W-:Y:S02]  /*2450*/  ISETP.NE.AND P0, PT, R6, RZ, PT ;  /* 0x000000ff0600720c */ /* 0x002fe40003f05270 */
[----:B0-----:R-:W-:-:S11]  /*2460*/  ISETP.NE.AND P1, PT, R12, RZ, PT ;  /* 0x000000ff0c00720c */ /* 0x001fd60003f25270 */
[----:B--234-:R-:W-:Y:S05]  /*2470*/  @!P0 BRA `(.L_x_187) ;  /* 0x0000000000088947 */ /* 0x01cfea0003800000 */
[----:B------:R-:W-:-:S05]  /*2480*/  HFMA2 R7, -RZ, RZ, 0, 0 ;  /* 0x00000000ff077431 */ /* 0x000fca00000001ff */
[----:B------:R0:W-:Y:S02]  /*2490*/  REDG.E.ADD.64.STRONG.GPU desc[UR18][R4.64+0x400], R6 ;  /* 0x000400060400798e */ /* 0x0001e4000c12e512 */
.L_x_187:
[----:B------:R-:W-:Y:S05]  /*24a0*/  BSYNC.RECONVERGENT B1 ;  /* 0x0000000000017941 */ /* 0x000fea0003800200 */
.L_x_186:
[----:B------:R-:W-:Y:S04]  /*24b0*/  BSSY.RECONVERGENT B1, `(.L_x_188) ;  /* 0x0000005000017945 */ /* 0x000fe80003800200 */
[----:B------:R-:W-:Y:S05]  /*24c0*/  @!P1 BRA `(.L_x_189) ;  /* 0x00000000000c9947 */ /* 0x000fea0003800000 */
[----:B0-----:R-:W-:Y:S02]  /*24d0*/  IMAD.MOV.U32 R6, RZ, RZ, R12 ;  /* 0x000000ffff067224 */ /* 0x001fe400078e000c */
[----:B------:R-:W-:-:S05]  /*24e0*/  IMAD.MOV.U32 R7, RZ, RZ, RZ ;  /* 0x000000ffff077224 */ /* 0x000fca00078e00ff */
[----:B------:R1:W-:Y:S02]  /*24f0*/  REDG.E.ADD.64.STRONG.GPU desc[UR18][R4.64+0xc00], R6 ;  /* 0x000c00060400798e */ /* 0x0003e4000c12e512 */
.L_x_189:
[----:B------:R-:W-:Y:S05]  /*2500*/  BSYNC.RECONVERGENT B1 ;  /* 0x0000000000017941 */ /* 0x000fea0003800200 */
.L_x_188:
[----:B------:R-:W2:Y:S01]  /*2510*/  LDS R15, [R29+0x1200] ;  /* 0x001200001d0f7984 */ /* 0x000ea20000000800 */
[----:B------:R-:W-:Y:S01]  /*2520*/  ISETP.NE.AND P6, PT, R17, RZ, PT ;  /* 0x000000ff1100720c */ /* 0x000fe20003fc5270 */
[----:B------:R-:W-:Y:S01]  /*2530*/  VIADD R8, R8, 0x8 ;  /* 0x0000000808087836 */ /* 0x000fe20000000000 */
[----:B------:R-:W-:Y:S01]  /*2540*/  BSSY.RECONVERGENT B1, `(.L_x_190) ;  /* 0x000000e000017945 */ /* 0x000fe20003800200 */
[----:B------:R-:W3:Y:S01]  /*2550*/  LDS R12, [R29+0x1600] ;  /* 0x001600001d0c7984 */ /* 0x000ee20000000800 */
[----:B------:R-:W-:Y:S02]  /*2560*/  ISETP.NE.AND P1, PT, R13, RZ, PT ;  /* 0x000000ff0d00720c */ /* 0x000fe40003f25270 */
[----:B------:R-:W-:Y:S01]  /*2570*/  ISETP.NE.AND P0, PT, R8, R9, PT ;  /* 0x000000090800720c */ /* 0x000fe20003f05270 */
[----:B------:R-:W4:Y:S04]  /*2580*/  LDS R14, [R29+0x1a00] ;  /* 0x001a00001d0e7984 */ /* 0x000f280000000800 */
[----:B------:R-:W5:Y:S01]  /*2590*/  LDS R16, [R29+0x1e00] ;  /* 0x001e00001d107984 */ /* 0x000f620000000800 */
[----:B--2---:R-:W-:-:S02]  /*25a0*/  ISETP.NE.AND P2, PT, R15, RZ, PT ;  /* 0x000000ff0f00720c */ /* 0x004fc40003f45270 */
[----:B---3--:R-:W-:Y:S02]  /*25b0*/  ISETP.NE.AND P3, PT, R12, RZ, PT ;  /* 0x000000ff0c00720c */ /* 0x008fe40003f65270 */
[----:B----4-:R-:W-:Y:S02]  /*25c0*/  ISETP.NE.AND P4, PT, R14, RZ, PT ;  /* 0x000000ff0e00720c */ /* 0x010fe40003f85270 */
[----:B-----5:R-:W-:Y:S01]  /*25d0*/  ISETP.NE.AND P5, PT, R16, RZ, PT ;  /* 0x000000ff1000720c */ /* 0x020fe20003fa5270 */
[----:B------:R-:W-:-:S12]  /*25e0*/  @!P6 BRA `(.L_x_191) ;  /* 0x00000000000ce947 */ /* 0x000fd80003800000 */
[----:B01----:R-:W-:Y:S02]  /*25f0*/  IMAD.MOV.U32 R6, RZ, RZ, R17 ;  /* 0x000000ffff067224 */ /* 0x003fe400078e0011 */
[----:B------:R-:W-:-:S05]  /*2600*/  IMAD.MOV.U32 R7, RZ, RZ, RZ ;  /* 0x000000ffff077224 */ /* 0x000fca00078e00ff */
[----:B------:R2:W-:Y:S02]  /*2610*/  REDG.E.ADD.64.STRONG.GPU desc[UR18][R4.64+0x1400], R6 ;  /* 0x001400060400798e */ /* 0x0005e4000c12e512 */
.L_x_191:
[----:B------:R-:W-:Y:S05]  /*2620*/  BSYNC.RECONVERGENT B1 ;  /* 0x0000000000017941 */ /* 0x000fea0003800200 */
.L_x_190:
[----:B------:R-:W-:Y:S04]  /*2630*/  BSSY.RECONVERGENT B1, `(.L_x_192) ;  /* 0x0000005000017945 */ /* 0x000fe80003800200 */
[----:B------:R-:W-:Y:S05]  /*2640*/  @!P1 BRA `(.L_x_193) ;  /* 0x00000000000c9947 */ /* 0x000fea0003800000 */
[----:B012---:R-:W-:Y:S01]  /*2650*/  MOV R6, R13 ;  /* 0x0000000d00067202 */ /* 0x007fe20000000f00 */
[----:B------:R-:W-:-:S05]  /*2660*/  IMAD.MOV.U32 R7, RZ, RZ, RZ ;  /* 0x000000ffff077224 */ /* 0x000fca00078e00ff */
[----:B------:R3:W-:Y:S02]  /*2670*/  REDG.E.ADD.64.STRONG.GPU desc[UR18][R4.64+0x1c00], R6 ;  /* 0x001c00060400798e */ /* 0x0007e4000c12e512 */
.L_x_193:
[----:B------:R-:W-:Y:S05]  /*2680*/  BSYNC.RECONVERGENT B1 ;  /* 0x0000000000017941 */ /* 0x000fea0003800200 */
.L_x_192:
[----:B------:R-:W-:Y:S04]  /*2690*/  BSSY.RECONVERGENT B1, `(.L_x_194) ;  /* 0x0000005000017945 */ /* 0x000fe80003800200 */
[----:B------:R-:W-:Y:S05]  /*26a0*/  @!P2 BRA `(.L_x_195) ;  /* 0x00000000000ca947 */ /* 0x000fea0003800000 */
[----:B0123--:R-:W-:Y:S02]  /*26b0*/  IMAD.MOV.U32 R6, RZ, RZ, R15 ;  /* 0x000000ffff067224 */ /* 0x00ffe400078e000f */
[----:B------:R-:W-:-:S05]  /*26c0*/  IMAD.MOV.U32 R7, RZ, RZ, RZ ;  /* 0x000000ffff077224 */ /* 0x000fca00078e00ff */
[----:B------:R4:W-:Y:S02]  /*26d0*/  REDG.E.ADD.64.STRONG.GPU desc[UR18][R4.64+0x2400], R6 ;  /* 0x002400060400798e */ /* 0x0009e4000c12e512 */
.L_x_195:
[----:B------:R-:W-:Y:S05]  /*26e0*/  BSYNC.RECONVERGENT B1 ;  /* 0x0000000000017941 */ /* 0x000fea0003800200 */
.L_x_194:
[----:B------:R-:W-:Y:S04]  /*26f0*/  BSSY.RECONVERGENT B1, `(.L_x_196) ;  /* 0x0000004000017945 */ /* 0x000fe80003800200 */
[----:B------:R-:W-:Y:S05]  /*2700*/  @!P3 BRA `(.L_x_197) ;  /* 0x000000000008b947 */ /* 0x000fea0003800000 */
[----:B------:R-:W-:-:S05]  /*2710*/  IMAD.MOV.U32 R13, RZ, RZ, RZ ;  /* 0x000000ffff0d7224 */ /* 0x000fca00078e00ff */
[----:B------:R0:W-:Y:S02]  /*2720*/  REDG.E.ADD.64.STRONG.GPU desc[UR18][R4.64+0x2c00], R12 ;  /* 0x002c000c0400798e */ /* 0x0001e4000c12e512 */
.L_x_197:
[----:B------:R-:W-:Y:S05]  /*2730*/  BSYNC.RECONVERGENT B1 ;  /* 0x0000000000017941 */ /* 0x000fea0003800200 */
.L_x_196:
[----:B------:R-:W-:Y:S04]  /*2740*/  BSSY.RECONVERGENT B1, `(.L_x_198) ;  /* 0x0000004000017945 */ /* 0x000fe80003800200 */
[----:B------:R-:W-:Y:S05]  /*2750*/  @!P4 BRA `(.L_x_199) ;  /* 0x000000000008c947 */ /* 0x000fea0003800000 */
[----:B------:R-:W-:-:S05]  /*2760*/  IMAD.MOV.U32 R15, RZ, RZ, RZ ;  /* 0x000000ffff0f7224 */ /* 0x000fca00078e00ff */
[----:B------:R0:W-:Y:S02]  /*2770*/  REDG.E.ADD.64.STRONG.GPU desc[UR18][R4.64+0x3400], R14 ;  /* 0x0034000e0400798e */ /* 0x0001e4000c12e512 */
.L_x_199:
[----:B------:R-:W-:Y:S05]  /*2780*/  BSYNC.RECONVERGENT B1 ;  /* 0x0000000000017941 */ /* 0x000fea0003800200 */
.L_x_198:
[----:B------:R-:W-:Y:S04]  /*2790*/  BSSY.RECONVERGENT B1, `(.L_x_200) ;  /* 0x0000004000017945 */ /* 0x000fe80003800200 */
[----:B------:R-:W-:Y:S05]  /*27a0*/  @!P5 BRA `(.L_x_201) ;  /* 0x000000000008d947 */ /* 0x000fea0003800000 */
[----:B------:R-:W-:-:S05]  /*27b0*/  HFMA2 R17, -RZ, RZ, 0, 0 ;  /* 0x00000000ff117431 */ /* 0x000fca00000001ff */
[----:B------:R0:W-:Y:S02]  /*27c0*/  REDG.E.ADD.64.STRONG.GPU desc[UR18][R4.64+0x3c00], R16 ;  /* 0x003c00100400798e */ /* 0x0001e4000c12e512 */
.L_x_201:
[----:B------:R-:W-:Y:S05]  /*27d0*/  BSYNC.RECONVERGENT B1 ;  /* 0x0000000000017941 */ /* 0x000fea0003800200 */
.L_x_200:
[----:B------:R-:W-:Y:S05]  /*27e0*/  @P0 BRA `(.L_x_202) ;  /* 0xfffffff800f80947 */ /* 0x000fea000383ffff */
[----:B01234-:R-:W-:-:S07]  /*27f0*/  IMAD.MOV.U32 R7, RZ, RZ, R9 ;  /* 0x000000ffff077224 */ /* 0x01ffce00078e0009 */
.L_x_185:
[----:B------:R-:W-:-:S09]  /*2800*/  UISETP.NE.AND UP0, UPT, UR20, URZ, UPT ;  /* 0x000000ff1400728c */ /* 0x000fd2000bf05270 */
[----:B------:R-:W-:Y:S05]  /*2810*/  BRA.U !UP0, `(.L_x_150) ;  /* 0x0000000508647547 */ /* 0x000fea000b800000 */
[----:B------:R-:W-:-:S13]  /*2820*/  ISETP.GE.U32.AND P0, PT, R10, 0x3, PT ;  /* 0x000000030a00780c */ /* 0x000fda0003f06070 */
[----:B------:R-:W-:Y:S05]  /*2830*/  @!P0 BRA `(.L_x_203) ;  /* 0x0000000000c08947 */ /* 0x000fea0003800000 */
[----:B01234-:R-:W-:Y:S01]  /*2840*/  IMAD R2, R7, 0x400, R27 ;  /* 0x0000040007027824 */ /* 0x01ffe200078e021b */
[----:B------:R-:W-:Y:S04]  /*2850*/  BSSY.RECONVERGENT B1, `(.L_x_204) ;  /* 0x0000010000017945 */ /* 0x000fe80003800200 */
[----:B------:R-:W0:Y:S04]  /*2860*/  LDS R10, [R2+0x200] ;  /* 0x00020000020a7984 */ /* 0x000e280000000800 */
        /* <DEDUP_REMOVED lines=14> */
.L_x_205:
[----:B------:R-:W-:Y:S05]  /*2950*/  BSYNC.RECONVERGENT B1 ;  /* 0x0000000000017941 */ /* 0x000fea0003800200 */
.L_x_204:
[----:B------:R-:W-:Y:S04]  /*2960*/  BSSY.RECONVERGENT B1, `(.L_x_206) ;  /* 0x0000009000017945 */ /* 0x000fe80003800200 */
[----:B------:R-:W-:Y:S05]  /*2970*/  @!P1 BRA `(.L_x_207) ;  /* 0x00000000001c9947 */ /* 0x000fea0003800000 */
[----:B0-----:R-:W0:Y:S01]  /*2980*/  LDC.64 R4, c[0x0][0x380] ;  /* 0x0000e000ff047b82 */ /* 0x001e220000000a00 */
[----:B------:R-:W-:Y:S01]  /*2990*/  LEA R3, R7, R18, 0x8 ;  /* 0x0000001207037211 */ /* 0x000fe200078e40ff */
[----:B------:R-:W-:-:S04]  /*29a0*/  IMAD.MOV.U32 R2, RZ, RZ, R9 ;  /* 0x000000ffff027224 */ /* 0x000fc800078e0009 */
[----:B------:R-:W-:-:S04]  /*29b0*/  VIADD R3, R3, 0x100 ;  /* 0x0000010003037836 */ /* 0x000fc80000000000 */
[----:B0-----:R-:W-:-:S04]  /*29c0*/  IMAD.WIDE.U32 R4, R3, 0x8, R4 ;  /* 0x0000000803047825 */ /* 0x001fc800078e0004 */
[----:B------:R-:W-:-:S05]  /*29d0*/  IMAD.MOV.U32 R3, RZ, RZ, RZ ;  /* 0x000000ffff037224 */ /* 0x000fca00078e00ff */
[----:B------:R1:W-:Y:S02]  /*29e0*/  REDG.E.ADD.64.STRONG.GPU desc[UR18][R4.64+0x400], R2 ;  /* 0x000400020400798e */ /* 0x0003e4000c12e512 */
.L_x_207:
[----:B------:R-:W-:Y:S05]  /*29f0*/  BSYNC.RECONVERGENT B1 ;  /* 0x0000000000017941 */ /* 0x000fea0003800200 */
.L_x_206:
[----:B------:R-:W-:Y:S04]  /*2a00*/  BSSY.RECONVERGENT B1, `(.L_x_208) ;  /* 0x0000009000017945 */ /* 0x000fe80003800200 */
[----:B------:R-:W-:Y:S05]  /*2a10*/  @!P2 BRA `(.L_x_209) ;  /* 0x00000000001ca947 */ /* 0x000fea0003800000 */
[----:B01----:R-:W0:Y:S01]  /*2a20*/  LDC.64 R2, c[0x0][0x380] ;  /* 0x0000e000ff027b82 */ /* 0x003e220000000a00 */
[----:B------:R-:W-:Y:S01]  /*2a30*/  IMAD R5, R7, 0x100, R18 ;  /* 0x0000010007057824 */ /* 0x000fe200078e0212 */
[----:B------:R-:W-:-:S03]  /*2a40*/  MOV R4, R6 ;  /* 0x0000000600047202 */ /* 0x000fc60000000f00 */
[----:B------:R-:W-:-:S04]  /*2a50*/  VIADD R5, R5, 0x200 ;  /* 0x0000020005057836 */ /* 0x000fc80000000000 */
[----:B0-----:R-:W-:-:S04]  /*2a60*/  IMAD.WIDE.U32 R2, R5, 0x8, R2 ;  /* 0x0000000805027825 */ /* 0x001fc800078e0002 */
[----:B------:R-:W-:-:S05]  /*2a70*/  IMAD.MOV.U32 R5, RZ, RZ, RZ ;  /* 0x000000ffff057224 */ /* 0x000fca00078e00ff */
[----:B------:R2:W-:Y:S02]  /*2a80*/  REDG.E.ADD.64.STRONG.GPU desc[UR18][R2.64+0x400], R4 ;  /* 0x000400040200798e */ /* 0x0005e4000c12e512 */
.L_x_209:
[----:B------:R-:W-:Y:S05]  /*2a90*/  BSYNC.RECONVERGENT B1 ;  /* 0x0000000000017941 */ /* 0x000fea0003800200 */
.L_x_208:
[----:B------:R-:W-:Y:S04]  /*2aa0*/  BSSY.RECONVERGENT B1, `(.L_x_210) ;  /* 0x0000008000017945 */ /* 0x000fe80003800200 */
[----:B------:R-:W-:Y:S05]  /*2ab0*/  @!P3 BRA `(.L_x_211) ;  /* 0x000000000018b947 */ /* 0x000fea0003800000 */
[----:B012---:R-:W0:Y:S01]  /*2ac0*/  LDC.64 R2, c[0x0][0x380] ;  /* 0x0000e000ff027b82 */ /* 0x007e220000000a00 */
[----:B------:R-:W-:Y:S02]  /*2ad0*/  IMAD R5, R7, 0x100, R18 ;  /* 0x0000010007057824 */ /* 0x000fe400078e0212 */
[----:B------:R-:W-:Y:S02]  /*2ae0*/  IMAD.MOV.U32 R9, RZ, RZ, RZ ;  /* 0x000000ffff097224 */ /* 0x000fe400078e00ff */
[----:B------:R-:W-:-:S04]  /*2af0*/  VIADD R5, R5, 0x300 ;  /* 0x0000030005057836 */ /* 0x000fc80000000000 */
[----:B0-----:R-:W-:-:S05]  /*2b00*/  IMAD.WIDE.U32 R2, R5, 0x8, R2 ;  /* 0x0000000805027825 */ /* 0x001fca00078e0002 */
[----:B------:R3:W-:Y:S02]  /*2b10*/  REDG.E.ADD.64.STRONG.GPU desc[UR18][R2.64+0x400], R8 ;  /* 0x000400080200798e */ /* 0x0007e4000c12e512 */
.L_x_211:
[----:B------:R-:W-:Y:S05]  /*2b20*/  BSYNC.RECONVERGENT B1 ;  /* 0x0000000000017941 */ /* 0x000fea0003800200 */
.L_x_210:
[----:B------:R-:W-:-:S07]  /*2b30*/  VIADD R7, R7, 0x4 ;  /* 0x0000000407077836 */ /* 0x000fce0000000000 */
.L_x_203:
[----:B------:R-:W-:-:S09]  /*2b40*/  UISETP.NE.AND UP0, UPT, UR9, URZ, UPT ;  /* 0x000000ff0900728c */ /* 0x000fd2000bf05270 */
[----:B------:R-:W-:Y:S05]  /*2b50*/  BRA.U !UP0, `(.L_x_150) ;  /* 0x0000000108947547 */ /* 0x000fea000b800000 */
[----:B------:R-:W-:-:S13]  /*2b60*/  ISETP.NE.AND P0, PT, R0, RZ, PT ;  /* 0x000000ff0000720c */ /* 0x000fda0003f05270 */
[----:B------:R-:W-:Y:S05]  /*2b70*/  @!P0 BRA `(.L_x_212) ;  /* 0x0000000000608947 */ /* 0x000fea0003800000 */
[----:B01234-:R-:W-:Y:S01]  /*2b80*/  LEA R2, R7, R27, 0xa ;  /* 0x0000001b07027211 */ /* 0x01ffe200078e50ff */
[----:B------:R-:W-:Y:S04]  /*2b90*/  BSSY.RECONVERGENT B1, `(.L_x_213) ;  /* 0x000000b000017945 */ /* 0x000fe80003800200 */
[----:B------:R-:W0:Y:S04]  /*2ba0*/  LDS R4, [R2+0x200] ;  /* 0x0002000002047984 */ /* 0x000e280000000800 */
        /* <DEDUP_REMOVED lines=9> */
.L_x_214:
[----:B------:R-:W-:Y:S05]  /*2c40*/  BSYNC.RECONVERGENT B1 ;  /* 0x0000000000017941 */ /* 0x000fea0003800200 */
.L_x_213:
[----:B------:R-:W-:Y:S04]  /*2c50*/  BSSY.RECONVERGENT B1, `(.L_x_215) ;  /* 0x0000009000017945 */ /* 0x000fe80003800200 */
[----:B------:R-:W-:Y:S05]  /*2c60*/  @!P1 BRA `(.L_x_216) ;  /* 0x00000000001c9947 */ /* 0x000fea0003800000 */
[----:B0-----:R-:W0:Y:S01]  /*2c70*/  LDC.64 R2, c[0x0][0x380] ;  /* 0x0000e000ff027b82 */ /* 0x001e220000000a00 */
[----:B------:R-:W-:-:S04]  /*2c80*/  IMAD R4, R7, 0x100, R18 ;  /* 0x0000010007047824 */ /* 0x000fc800078e0212 */
[----:B------:R-:W-:Y:S02]  /*2c90*/  VIADD R5, R4, 0x100 ;  /* 0x0000010004057836 */ /* 0x000fe40000000000 */
[----:B------:R-:W-:Y:S02]  /*2ca0*/  IMAD.MOV.U32 R4, RZ, RZ, R0 ;  /* 0x000000ffff047224 */ /* 0x000fe400078e0000 */
[----:B0-----:R-:W-:-:S04]  /*2cb0*/  IMAD.WIDE.U32 R2, R5, 0x8, R2 ;  /* 0x0000000805027825 */ /* 0x001fc800078e0002 */
[----:B------:R-:W-:-:S05]  /*2cc0*/  HFMA2 R5, -RZ, RZ, 0, 0 ;  /* 0x00000000ff057431 */ /* 0x000fca00000001ff */
[----:B------:R1:W-:Y:S02]  /*2cd0*/  REDG.E.ADD.64.STRONG.GPU desc[UR18][R2.64+0x400], R4 ;  /* 0x000400040200798e */ /* 0x0003e4000c12e512 */
.L_x_216:
[----:B------:R-:W-:Y:S05]  /*2ce0*/  BSYNC.RECONVERGENT B1 ;  /* 0x0000000000017941 */ /* 0x000fea0003800200 */
.L_x_215:
[----:B------:R-:W-:-:S07]  /*2cf0*/  VIADD R7, R7, 0x2 ;  /* 0x0000000207077836 */ /* 0x000fce0000000000 */
.L_x_212:
[----:B------:R-:W-:-:S13]  /*2d00*/  ISETP.NE.AND P0, PT, R11, RZ, PT ;  /* 0x000000ff0b00720c */ /* 0x000fda0003f05270 */
[----:B------:R-:W-:Y:S05]  /*2d10*/  @!P0 BRA `(.L_x_150) ;  /* 0x0000000000248947 */ /* 0x000fea0003800000 */
[----:B------:R-:W-:-:S05]  /*2d20*/  IMAD R0, R7, 0x400, R27 ;  /* 0x0000040007007824 */ /* 0x000fca00078e021b */
[----:B012-4-:R-:W0:Y:S02]  /*2d30*/  LDS R4, [R0+0x200] ;  /* 0x0002000000047984 */ /* 0x017e240000000800 */
[----:B0-----:R-:W-:-:S13]  /*2d40*/  ISETP.NE.AND P0, PT, R4, RZ, PT ;  /* 0x000000ff0400720c */ /* 0x001fda0003f05270 */
[----:B------:R-:W-:Y:S05]  /*2d50*/  @!P0 BRA `(.L_x_150) ;  /* 0x0000000000148947 */ /* 0x000fea0003800000 */
[----:B---3--:R-:W0:Y:S01]  /*2d60*/  LDC.64 R2, c[0x0][0x380] ;  /* 0x0000e000ff027b82 */ /* 0x008e220000000a00 */
[----:B------:R-:W-:Y:S02]  /*2d70*/  IMAD R7, R7, 0x100, R18 ;  /* 0x0000010007077824 */ /* 0x000fe400078e0212 */
[----:B------:R-:W-:Y:S02]  /*2d80*/  IMAD.MOV.U32 R5, RZ, RZ, RZ ;  /* 0x000000ffff057224 */ /* 0x000fe400078e00ff */
[----:B0-----:R-:W-:-:S05]  /*2d90*/  IMAD.WIDE.U32 R2, R7, 0x8, R2 ;  /* 0x0000000807027825 */ /* 0x001fca00078e0002 */
[----:B------:R0:W-:Y:S02]  /*2da0*/  REDG.E.ADD.64.STRONG.GPU desc[UR18][R2.64+0x400], R4 ;  /* 0x000400040200798e */ /* 0x0001e4000c12e512 */
.L_x_150:
[----:B------:R-:W-:Y:S05]  /*2db0*/  BSYNC.RECONVERGENT B0 ;  /* 0x0000000000007941 */ /* 0x000fea0003800200 */
.L_x_149:
[----:B------:R-:W1:Y:S01]  /*2dc0*/  LDCU.64 UR4, c[0x0][0x390] ;  /* 0x00007200ff0477ac */ /* 0x000e620008000a00 */
[----:B------:R-:W-:-:S04]  /*2dd0*/  UIADD3 UR6, UP1, UPT, UR6, 0x1, URZ ;  /* 0x0000000106067890 */ /* 0x000fc8000ff3e0ff */
[----:B------:R-:W-:Y:S02]  /*2de0*/  UIADD3.X UR7, UPT, UPT, URZ, UR7, URZ, UP1, !UPT ;  /* 0x00000007ff077290 */ /* 0x000fe40008ffe4ff */
[----:B-1----:R-:W-:-:S04]  /*2df0*/  UIADD3 UR10, UP0, UPT, UR4, -0x1, URZ ;  /* 0xffffffff040a7890 */ /* 0x002fc8000ff1e0ff */
[----:B------:R-:W-:-:S04]  /*2e00*/  UIADD3.X UR11, UPT, UPT, UR5, -0x1, URZ, UP0, !UPT ;  /* 0xffffffff050b7890 */ /* 0x000fc800087fe4ff */
[----:B------:R-:W-:-:S04]  /*2e10*/  USHF.R.U64 UR10, UR10, 0x1e, UR11 ;  /* 0x0000001e0a0a7899 */ /* 0x000fc8000800120b */
[----:B------:R-:W-:-:S04]  /*2e20*/  UIADD3 UR10, UP0, UPT, UR10, 0x1, URZ ;  /* 0x000000010a0a7890 */ /* 0x000fc8000ff1e0ff */
[----:B------:R-:W-:Y:S02]  /*2e30*/  ULEA.HI.X UR11, UR11, URZ, URZ, 0x2, UP0 ;  /* 0x000000ff0b0b7291 */ /* 0x000fe400080f14ff */
[----:B------:R-:W-:-:S04]  /*2e40*/  UISETP.LT.U32.AND UP0, UPT, UR10, UR4, UPT ;  /* 0x000000040a00728c */ /* 0x000fc8000bf01070 */
[----:B------:R-:W-:-:S04]  /*2e50*/  UISETP.LT.U32.AND.EX UP0, UPT, UR11, UR5, UPT, UP0 ;  /* 0x000000050b00728c */ /* 0x000fc8000bf01100 */
[----:B------:R-:W-:Y:S02]  /*2e60*/  USEL UR4, UR10, UR4, UP0 ;  /* 0x000000040a047287 */ /* 0x000fe40008000000 */
[----:B------:R-:W-:Y:S02]  /*2e70*/  USEL UR5, UR11, UR5, UP0 ;  /* 0x000000050b057287 */ /* 0x000fe40008000000 */
[----:B------:R-:W-:-:S04]  /*2e80*/  UISETP.NE.U32.AND UP0, UPT, UR6, UR4, UPT ;  /* 0x000000040600728c */ /* 0x000fc8000bf05070 */
[----:B------:R-:W-:Y:S01]  /*2e90*/  UISETP.NE.AND.EX UP0, UPT, UR7, UR5, UPT, UP0 ;  /* 0x000000050700728c */ /* 0x000fe2000bf05300 */
[----:B------:R-:W-:Y:S08]  /*2ea0*/  BAR.SYNC.DEFER_BLOCKING 0x0 ;  /* 0x0000000000007b1d */ /* 0x000ff00000010000 */
[----:B------:R-:W-:Y:S05]  /*2eb0*/  BRA.U UP0, `(.L_x_217) ;  /* 0xffffffd100dc7547 */ /* 0x000fea000b83ffff */
[----:B------:R-:W-:Y:S05]  /*2ec0*/  EXIT ;  /* 0x000000000000794d */ /* 0x000fea0003800000 */
.L_x_218:
        /* <DEDUP_REMOVED lines=11> */
.L_x_451:


//--------------------- .text._ZN3cub18CUB_300001_SM_10006detail10radix_sort31DeviceRadixSortSingleTileKernelINS1_5radix10policy_hubIjjyE10Policy1000ELNS0_9SortOrderE0EjjyNS1_21identity_decomposer_tEEEvPKT1_PSA_PKT2_PSE_T3_iiT4_ --------------------------
	.section	.text._ZN3cub18CUB_300001_SM_10006detail10radix_sort31DeviceRadixSortSingleTileKernelINS1_5radix10policy_hubIjjyE10Policy1000ELNS0_9SortOrderE0EjjyNS1_21identity_decomposer_tEEEvPKT1_PSA_PKT2_PSE_T3_iiT4_,"ax",@progbits
	.align	128
        .global         _ZN3cub18CUB_300001_SM_10006detail10radix_sort31DeviceRadixSortSingleTileKernelINS1_5radix10policy_hubIjjyE10Policy1000ELNS0_9SortOrderE0EjjyNS1_21identity_decomposer_tEEEvPKT1_PSA_PKT2_PSE_T3_iiT4_
        .type           _ZN3cub18CUB_300001_SM_10006detail10radix_sort31DeviceRadixSortSingleTileKernelINS1_5radix10policy_hubIjjyE10Policy1000ELNS0_9SortOrderE0EjjyNS1_21identity_decomposer_tEEEvPKT1_PSA_PKT2_PSE_T3_iiT4_,@function
        .size           _ZN3cub18CUB_300001_SM_10006detail10radix_sort31DeviceRadixSortSingleTileKernelINS1_5radix10policy_hubIjjyE10Policy1000ELNS0_9SortOrderE0EjjyNS1_21identity_decomposer_tEEEvPKT1_PSA_PKT2_PSE_T3_iiT4_,(.L_x_452 - _ZN3cub18CUB_300001_SM_10006detail10radix_sort31DeviceRadixSortSingleTileKernelINS1_5radix10policy_hubIjjyE10Policy1000ELNS0_9SortOrderE0EjjyNS1_21identity_decomposer_tEEEvPKT1_PSA_PKT2_PSE_T3_iiT4_)
        .other          _ZN3cub18CUB_300001_SM_10006detail10radix_sort31DeviceRadixSortSingleTileKernelINS1_5radix10policy_hubIjjyE10Policy1000ELNS0_9SortOrderE0EjjyNS1_21identity_decomposer_tEEEvPKT1_PSA_PKT2_PSE_T3_iiT4_,@"STO_CUDA_ENTRY STV_DEFAULT"
_ZN3cub18CUB_300001_SM_10006detail10radix_sort31DeviceRadixSortSingleTileKernelINS1_5radix10policy_hubIjjyE10Policy1000ELNS0_9SortOrderE0EjjyNS1_21identity_decomposer_tEEEvPKT1_PSA_PKT2_PSE_T3_iiT4_:
.text._ZN3cub18CUB_300001_SM_10006detail10radix_sort31DeviceRadixSortSingleTileKernelINS1_5radix10policy_hubIjjyE10Policy1000ELNS0_9SortOrderE0EjjyNS1_21identity_decomposer_tEEEvPKT1_PSA_PKT2_PSE_T3_iiT4_:
[----:B------:R-:W-:Y:S01]  /*0000*/  LDC R1, c[0x0][0x37c] ;  /* 0x0000df00ff017b82 */ /* 0x000fe20000000800 */
[----:B------:R-:W0:Y:S01]  /*0010*/  S2R R0, SR_TID.X ;  /* 0x0000000000007919 */ /* 0x000e220000002100 */
[----:B------:R-:W1:Y:S01]  /*0020*/  LDCU UR4, c[0x0][0x3a0] ;  /* 0x00007400ff0477ac */ /* 0x000e620008000800 */
[----:B------:R-:W-:-:S05]  /*0030*/  IMAD.MOV.U32 R16, RZ, RZ, -0x1 ;  /* 0xffffffffff107424 */ /* 0x000fca00078e00ff */
[----:B------:R-:W2:Y:S01]  /*0040*/  LDC.64 R6, c[0x0][0x390] ;  /* 0x0000e400ff067b82 */ /* 0x000ea20000000a00 */
[----:B------:R-:W-:Y:S01]  /*0050*/  IMAD.MOV.U32 R17, RZ, RZ, -0x1 ;  /* 0xffffffffff117424 */ /* 0x000fe200078e00ff */
[----:B------:R-:W3:Y:S01]  /*0060*/  LDCU.64 UR10, c[0x0][0x358] ;  /* 0x00006b00ff0a77ac */ /* 0x000ee20008000a00 */
[----:B------:R-:W-:Y:S02]  /*0070*/  IMAD.MOV.U32 R18, RZ, RZ, -0x1 ;  /* 0xffffffffff127424 */ /* 0x000fe400078e00ff */
[----:B------:R-:W-:Y:S01]  /*0080*/  IMAD.MOV.U32 R19, RZ, RZ, -0x1 ;  /* 0xffffffffff137424 */ /* 0x000fe200078e00ff */
[----:B------:R-:W4:Y:S01]  /*0090*/  LDCU.64 UR6, c[0x0][0x3a8] ;  /* 0x00007500ff0677ac */ /* 0x000f220008000a00 */
[----:B------:R-:W-:Y:S02]  /*00a0*/  IMAD.MOV.U32 R20, RZ, RZ, -0x1 ;  /* 0xffffffffff147424 */ /* 0x000fe400078e00ff */
[----:B------:R-:W-:Y:S02]  /*00b0*/  IMAD.MOV.U32 R21, RZ, RZ, -0x1 ;  /* 0xffffffffff157424 */ /* 0x000fe400078e00ff */
[----:B------:R-:W-:-:S02]  /*00c0*/  IMAD.MOV.U32 R22, RZ, RZ, -0x1 ;  /* 0xffffffffff167424 */ /* 0x000fc400078e00ff */
[----:B------:R-:W-:Y:S02]  /*00d0*/  IMAD.MOV.U32 R12, RZ, RZ, -0x1 ;  /* 0xffffffffff0c7424 */ /* 0x000fe400078e00ff */
[----:B------:R-:W-:Y:S02]  /*00e0*/  IMAD.MOV.U32 R13, RZ, RZ, -0x1 ;  /* 0xffffffffff0d7424 */ /* 0x000fe400078e00ff */
[----:B------:R-:W-:Y:S02]  /*00f0*/  IMAD.MOV.U32 R14, RZ, RZ, -0x1 ;  /* 0xffffffffff0e7424 */ /* 0x000fe400078e00ff */
[----:B------:R-:W-:Y:S02]  /*0100*/  IMAD.MOV.U32 R15, RZ, RZ, -0x1 ;  /* 0xffffffffff0f7424 */ /* 0x000fe400078e00ff */
[----:B------:R-:W-:Y:S02]  /*0110*/  IMAD.MOV.U32 R23, RZ, RZ, -0x1 ;  /* 0xffffffffff177424 */ /* 0x000fe400078e00ff */
[----:B------:R-:W-:-:S02]  /*0120*/  IMAD.MOV.U32 R24, RZ, RZ, -0x1 ;  /* 0xffffffffff187424 */ /* 0x000fc400078e00ff */
[----:B------:R-:W-:Y:S02]  /*0130*/  IMAD.MOV.U32 R25, RZ, RZ, -0x1 ;  /* 0xffffffffff197424 */ /* 0x000fe400078e00ff */
[----:B------:R-:W-:Y:S02]  /*0140*/  IMAD.MOV.U32 R26, RZ, RZ, -0x1 ;  /* 0xffffffffff1a7424 */ /* 0x000fe400078e00ff */
[----:B------:R-:W-:Y:S02]  /*0150*/  IMAD.MOV.U32 R27, RZ, RZ, -0x1 ;  /* 0xffffffffff1b7424 */ /* 0x000fe400078e00ff */
[----:B------:R-:W-:Y:S01]  /*0160*/  IMAD.MOV.U32 R28, RZ, RZ, -0x1 ;  /* 0xffffffffff1c7424 */ /* 0x000fe200078e00ff */
[----:B------:R-:W4:Y:S01]  /*0170*/  S2UR UR5, SR_CgaCtaId ;  /* 0x00000000000579c3 */ /* 0x000f220000008800 */
[----:B0-----:R-:W-:Y:S01]  /*0180*/  IMAD R9, R0, 0x13, RZ ;  /* 0x0000001300097824 */ /* 0x001fe200078e02ff */
[----:B------:R-:W0:Y:S03]  /*0190*/  LDCU UR9, c[0x0][0x3ac] ;  /* 0x00007580ff0977ac */ /* 0x000e260008000800 */
[C---:B------:R-:W-:Y:S01]  /*01a0*/  VIADD R4, R9.reuse, 0x3 ;  /* 0x0000000309047836 */ /* 0x040fe20000000000 */
[C---:B-1----:R-:W-:Y:S01]  /*01b0*/  ISETP.GE.AND P6, PT, R9.reuse, UR4, PT ;  /* 0x0000000409007c0c */ /* 0x042fe2000bfc6270 */
[----:B------:R-:W-:-:S02]  /*01c0*/  VIADD R5, R9, 0x6 ;  /* 0x0000000609057836 */ /* 0x000fc40000000000 */
[C---:B------:R-:W-:Y:S01]  /*01d0*/  VIADD R51, R9.reuse, 0x7 ;  /* 0x0000000709337836 */ /* 0x040fe20000000000 */
[----:B------:R-:W-:Y:S01]  /*01e0*/  ISETP.GE.AND P3, PT, R4, UR4, PT ;  /* 0x0000000404007c0c */ /* 0x000fe2000bf66270 */
[----:B------:R-:W-:Y:S01]  /*01f0*/  VIADD R52, R9, 0x8 ;  /* 0x0000000809347836 */ /* 0x000fe20000000000 */
[----:B------:R-:W-:Y:S01]  /*0200*/  ISETP.GE.AND P0, PT, R5, UR4, PT ;  /* 0x0000000405007c0c */ /* 0x000fe2000bf06270 */
[C---:B------:R-:W-:Y:S01]  /*0210*/  VIADD R53, R9.reuse, 0x9 ;  /* 0x0000000909357836 */ /* 0x040fe20000000000 */
[----:B------:R-:W1:Y:S01]  /*0220*/  LDC.64 R4, c[0x0][0x380] ;  /* 0x0000e000ff047b82 */ /* 0x000e620000000a00 */
[C---:B------:R-:W-:Y:S01]  /*0230*/  VIADD R54, R9.reuse, 0xa ;  /* 0x0000000a09367836 */ /* 0x040fe20000000000 */
[----:B------:R-:W-:Y:S01]  /*0240*/  P2R R50, PR, RZ, 0x1 ;  /* 0x00000001ff327803 */ /* 0x000fe20000000000 */
[C---:B------:R-:W-:Y:S01]  /*0250*/  VIADD R55, R9.reuse, 0xb ;  /* 0x0000000b09377836 */ /* 0x040fe20000000000 */
[----:B------:R-:W-:Y:S01]  /*0260*/  P2R R11, PR, RZ, 0x8 ;  /* 0x00000008ff0b7803 */ /* 0x000fe20000000000 */
[----:B------:R-:W-:-:S02]  /*0270*/  VIADD R56, R9, 0xc ;  /* 0x0000000c09387836 */ /* 0x000fc40000000000 */
[C---:B------:R-:W-:Y:S02]  /*0280*/  VIADD R2, R9.reuse, 0x1 ;  /* 0x0000000109027836 */ /* 0x040fe40000000000 */
[C---:B------:R-:W-:Y:S02]  /*0290*/  VIADD R3, R9.reuse, 0x2 ;  /* 0x0000000209037836 */ /* 0x040fe40000000000 */
[C---:B------:R-:W-:Y:S01]  /*02a0*/  VIADD R57, R9.reuse, 0xd ;  /* 0x0000000d09397836 */ /* 0x040fe20000000000 */
[----:B------:R-:W-:Y:S01]  /*02b0*/  ISETP.GE.AND P5, PT, R2, UR4, PT ;  /* 0x0000000402007c0c */ /* 0x000fe2000bfa6270 */
[----:B------:R-:W-:Y:S01]  /*02c0*/  VIADD R2, R9, 0x4 ;  /* 0x0000000409027836 */ /* 0x000fe20000000000 */
[----:B------:R-:W-:Y:S01]  /*02d0*/  ISETP.GE.AND P4, PT, R3, UR4, PT ;  /* 0x0000000403007c0c */ /* 0x000fe2000bf86270 */
[C---:B------:R-:W-:Y:S01]  /*02e0*/  VIADD R3, R9.reuse, 0x5 ;  /* 0x0000000509037836 */ /* 0x040fe20000000000 */
[----:B------:R-:W-:Y:S01]  /*02f0*/  P2R R8, PR, RZ, 0x20 ;  /* 0x00000020ff087803 */ /* 0x000fe20000000000 */
[----:B------:R-:W-:Y:S01]  /*0300*/  VIADD R58, R9, 0xe ;  /* 0x0000000e093a7836 */ /* 0x000fe20000000000 */
[----:B------:R-:W-:Y:S01]  /*0310*/  ISETP.GE.AND P2, PT, R2, UR4, PT ;  /* 0x0000000402007c0c */ /* 0x000fe2000bf46270 */
[----:B------:R-:W-:Y:S01]  /*0320*/  IMAD.MOV.U32 R2, RZ, RZ, -0x1 ;  /* 0xffffffffff027424 */ /* 0x000fe200078e00ff */
[----:B------:R-:W-:Y:S01]  /*0330*/  ISETP.GE.AND P1, PT, R3, UR4, PT ;  /* 0x0000000403007c0c */ /* 0x000fe2000bf26270 */
[----:B------:R-:W-:Y:S01]  /*0340*/  IMAD.MOV.U32 R3, RZ, RZ, -0x1 ;  /* 0xffffffffff037424 */ /* 0x000fe200078e00ff */
[----:B------:R-:W-:Y:S01]  /*0350*/  P2R R10, PR, RZ, 0x10 ;  /* 0x00000010ff0a7803 */ /* 0x000fe20000000000 */
[C---:B------:R-:W-:Y:S01]  /*0360*/  VIADD R59, R9.reuse, 0xf ;  /* 0x0000000f093b7836 */ /* 0x040fe20000000000 */
[----:B------:R-:W-:Y:S01]  /*0370*/  P2R R49, PR, RZ, 0x2 ;  /* 0x00000002ff317803 */ /* 0x000fe20000000000 */
[----:B-1----:R-:W-:Y:S01]  /*0380*/  IMAD.WIDE.U32 R4, R9, 0x4, R4 ;  /* 0x0000000409047825 */ /* 0x002fe200078e0004 */
[----:B------:R-:W-:-:S03]  /*0390*/  P2R R48, PR, RZ, 0x4 ;  /* 0x00000004ff307803 */ /* 0x000fc60000000000 */
[----:B------:R-:W-:Y:S01]  /*03a0*/  VIADD R60, R9, 0x10 ;  /* 0x00000010093c7836 */ /* 0x000fe20000000000 */
[----:B---3--:R1:W5:Y:S01]  /*03b0*/  @!P0 LDG.E R16, desc[UR10][R4.64+0x18] ;  /* 0x0000180a04108981 */ /* 0x008362000c1e1900 */
[----:B------:R-:W-:Y:S01]  /*03c0*/  ISETP.GE.AND P0, PT, R51, UR4, PT ;  /* 0x0000000433007c0c */ /* 0x000fe2000bf06270 */
[C---:B------:R-:W-:Y:S02]  /*03d0*/  VIADD R61, R9.reuse, 0x11 ;  /* 0x00000011093d7836 */ /* 0x040fe40000000000 */
[C---:B------:R-:W-:Y:S01]  /*03e0*/  VIADD R62, R9.reuse, 0x12 ;  /* 0x00000012093e7836 */ /* 0x040fe20000000000 */
[----:B------:R-:W-:Y:S01]  /*03f0*/  P2R R51, PR, RZ, 0x1 ;  /* 0x00000001ff337803 */ /* 0x000fe20000000000 */
[----:B------:R1:W5:Y:S01]  /*0400*/  @!P6 LDG.E R2, desc[UR10][R4.64] ;  /* 0x0000000a0402e981 */ /* 0x000362000c1e1900 */
[----:B--2---:R-:W-:-:S03]  /*0410*/  IMAD.WIDE.U32 R6, R9, 0x4, R6 ;  /* 0x0000000409067825 */ /* 0x004fc600078e0006 */
[----:B------:R1:W5:Y:S04]  /*0420*/  @!P5 LDG.E R3, desc[UR10][R4.64+0x4] ;  /* 0x0000040a0403d981 */ /* 0x000368000c1e1900 */
[----:B------:R1:W5:Y:S01]  /*0430*/  @!P0 LDG.E R17, desc[UR10][R4.64+0x1c] ;  /* 0x00001c0a04118981 */ /* 0x000362000c1e1900 */
[----:B------:R-:W-:-:S03]  /*0440*/  ISETP.GE.AND P0, PT, R52, UR4, PT ;  /* 0x0000000434007c0c */ /* 0x000fc6000bf06270 */
[----:B------:R1:W5:Y:S01]  /*0450*/  @!P4 LDG.E R12, desc[UR10][R4.64+0x8] ;  /* 0x0000080a040cc981 */ /* 0x000362000c1e1900 */
[----:B------:R-:W-:-:S03]  /*0460*/  P2R R52, PR, RZ, 0x1 ;  /* 0x00000001ff347803 */ /* 0x000fc60000000000 */
[----:B------:R1:W5:Y:S04]  /*0470*/  @!P3 LDG.E R13, desc[UR10][R4.64+0xc] ;  /* 0x00000c0a040db981 */ /* 0x000368000c1e1900 */
[----:B------:R1:W5:Y:S04]  /*0480*/  @!P2 LDG.E R14, desc[UR10][R4.64+0x10] ;  /* 0x0000100a040ea981 */ /* 0x000368000c1e1900 */
[----:B------:R1:W5:Y:S01]  /*0490*/  @!P0 LDG.E R18, desc[UR10][R4.64+0x20] ;  /* 0x0000200a04128981 */ /* 0x000362000c1e1900 */
[----:B------:R-:W-:-:S03]  /*04a0*/  ISETP.GE.AND P0, PT, R53, UR4, PT ;  /* 0x0000000435007c0c */ /* 0x000fc6000bf06270 */
[----:B------:R1:W5:Y:S01]  /*04b0*/  @!P1 LDG.E R15, desc[UR10][R4.64+0x14] ;  /* 0x0000140a040f9981 */ /* 0x000362000c1e1900 */
[----:B------:R-:W-:-:S09]  /*04c0*/  P2R R53, PR, RZ, 0x1 ;  /* 0x00000001ff357803 */ /* 0x000fd20000000000 */
[----:B------:R1:W5:Y:S01]  /*04d0*/  @!P0 LDG.E R19, desc[UR10][R4.64+0x24] ;  /* 0x0000240a04138981 */ /* 0x000362000c1e1900 */
[----:B------:R-:W-:-:S04]  /*04e0*/  ISETP.GE.AND P0, PT, R54, UR4, PT ;  /* 0x0000000436007c0c */ /* 0x000fc8000bf06270 */
        /* <DEDUP_REMOVED lines=8> */
[----:B------:R-:W-:-:S04]  /*0570*/  ISETP.NE.AND P0, PT, R55, RZ, PT ;  /* 0x000000ff3700720c */ /* 0x000fc80003f05270 */
[----:B------:R-:W-:Y:S02]  /*0580*/  P2R R55, PR, RZ, 0x1 ;  /* 0x00000001ff377803 */ /* 0x000fe40000000000 */
        /* <DEDUP_REMOVED lines=8> */
[----:B------:R-:W-:Y:S02]  /*0610*/  ISETP.NE.AND P0, PT, R50, RZ, PT ;  /* 0x000000ff3200720c */ /* 0x000fe40003f05270 */
[----:B------:R-:W-:Y:S02]  /*0620*/  ISETP.GE.AND P1, PT, R57, UR4, PT ;  /* 0x0000000439007c0c */ /* 0x000fe4000bf26270 */
[----:B------:R-:W-:Y:S02]  /*0630*/  P2R R50, PR, RZ, 0x1 ;  /* 0x00000001ff327803 */ /* 0x000fe40000000000 */
[----:B------:R-:W-:Y:S02]  /*0640*/  ISETP.NE.AND P0, PT, R49, RZ, PT ;  /* 0x000000ff3100720c */ /* 0x000fe40003f05270 */
[----:B------:R-:W-:-:S02]  /*0650*/  ISETP.GE.AND P2, PT, R58, UR4, PT ;  /* 0x000000043a007c0c */ /* 0x000fc4000bf46270 */
[----:B------:R-:W-:Y:S02]  /*0660*/  ISETP.GE.AND P3, PT, R59, UR4, PT ;  /* 0x000000043b007c0c */ /* 0x000fe4000bf66270 */
[----:B------:R-:W-:Y:S02]  /*0670*/  ISETP.GE.AND P4, PT, R60, UR4, PT ;  /* 0x000000043c007c0c */ /* 0x000fe4000bf86270 */
[----:B------:R-:W-:Y:S01]  /*0680*/  ISETP.GE.AND P5, PT, R61, UR4, PT ;  /* 0x000000043d007c0c */ /* 0x000fe2000bfa6270 */
[----:B------:R1:W5:Y:S01]  /*0690*/  @!P1 LDG.E R23, desc[UR10][R4.64+0x34] ;  /* 0x0000340a04179981 */ /* 0x000362000c1e1900 */
[----:B------:R-:W-:Y:S02]  /*06a0*/  ISETP.GE.AND P6, PT, R62, UR4, PT ;  /* 0x000000043e007c0c */ /* 0x000fe4000bfc6270 */
[----:B------:R-:W-:Y:S02]  /*06b0*/  P2R R49, PR, RZ, 0x1 ;  /* 0x00000001ff317803 */ /* 0x000fe40000000000 */
[----:B------:R-:W-:Y:S01]  /*06c0*/  ISETP.NE.AND P0, PT, R48, RZ, PT ;  /* 0x000000ff3000720c */ /* 0x000fe20003f05270 */
[----:B------:R1:W5:Y:S03]  /*06d0*/  @!P2 LDG.E R24, desc[UR10][R4.64+0x38] ;  /* 0x0000380a0418a981 */ /* 0x000366000c1e1900 */
[----:B------:R-:W-:Y:S01]  /*06e0*/  P2R R48, PR, RZ, 0x1 ;  /* 0x00000001ff307803 */ /* 0x000fe20000000000 */
[----:B------:R1:W5:Y:S01]  /*06f0*/  @!P3 LDG.E R25, desc[UR10][R4.64+0x3c] ;  /* 0x00003c0a0419b981 */ /* 0x000362000c1e1900 */
[----:B------:R-:W-:-:S03]  /*0700*/  ISETP.NE.AND P0, PT, R11, RZ, PT ;  /* 0x000000ff0b00720c */ /* 0x000fc60003f05270 */
[----:B------:R1:W5:Y:S01]  /*0710*/  @!P4 LDG.E R26, desc[UR10][R4.64+0x40] ;  /* 0x0000400a041ac981 */ /* 0x000362000c1e1900 */
[----:B------:R-:W-:-:S03]  /*0720*/  P2R R11, PR, RZ, 0x1 ;  /* 0x00000001ff0b7803 */ /* 0x000fc60000000000 */
[----:B------:R1:W5:Y:S01]  /*0730*/  @!P5 LDG.E R27, desc[UR10][R4.64+0x44] ;  /* 0x0000440a041bd981 */ /* 0x000362000c1e1900 */
[----:B------:R-:W-:-:S03]  /*0740*/  ISETP.NE.AND P0, PT, R10, RZ, PT ;  /* 0x000000ff0a00720c */ /* 0x000fc60003f05270 */
[----:B------:R1:W5:Y:S01]  /*0750*/  @!P6 LDG.E R28, desc[UR10][R4.64+0x48] ;  /* 0x0000480a041ce981 */ /* 0x000362000c1e1900 */
[----:B------:R-:W-:Y:S01]  /*0760*/  BAR.SYNC.DEFER_BLOCKING 0x0 ;  /* 0x0000000000007b1d */ /* 0x000fe20000010000 */
[----:B------:R-:W-:Y:S02]  /*0770*/  P2R R10, PR, RZ, 0x1 ;  /* 0x00000001ff0a7803 */ /* 0x000fe40000000000 */
[----:B------:R-:W-:-:S04]  /*0780*/  ISETP.NE.AND P0, PT, R8, RZ, PT ;  /* 0x000000ff0800720c */ /* 0x000fc80003f05270 */
[----:B------:R-:W-:Y:S02]  /*0790*/  P2R R8, PR, RZ, 0x1 ;  /* 0x00000001ff087803 */ /* 0x000fe40000000000 */
[----:B------:R-:W-:-:S13]  /*07a0*/  ISETP.GE.AND P0, PT, R9, UR4, PT ;  /* 0x0000000409007c0c */ /* 0x000fda000bf06270 */
[----:B------:R1:W5:Y:S01]  /*07b0*/  @!P0 LDG.E R29, desc[UR10][R6.64] ;  /* 0x0000000a061d8981 */ /* 0x000362000c1e1900 */
[----:B------:R-:W-:-:S03]  /*07c0*/  ISETP.NE.AND P0, PT, R8, RZ, PT ;  /* 0x000000ff0800720c */ /* 0x000fc60003f05270 */
[----:B------:R1:W5:Y:S04]  /*07d0*/  @!P1 LDG.E R42, desc[UR10][R6.64+0x34] ;  /* 0x0000340a062a9981 */ /* 0x000368000c1e1900 */
[----:B------:R1:W5:Y:S04]  /*07e0*/  @!P2 LDG.E R43, desc[UR10][R6.64+0x38] ;  /* 0x0000380a062ba981 */ /* 0x000368000c1e1900 */
[----:B------:R1:W5:Y:S04]  /*07f0*/  @!P3 LDG.E R44, desc[UR10][R6.64+0x3c] ;  /* 0x00003c0a062cb981 */ /* 0x000368000c1e1900 */
[----:B------:R1:W5:Y:S01]  /*0800*/  @!P0 LDG.E R30, desc[UR10][R6.64+0x4] ;  /* 0x0000040a061e8981 */ /* 0x000362000c1e1900 */
[----:B------:R-:W-:-:S03]  /*0810*/  ISETP.NE.AND P0, PT, R10, RZ, PT ;  /* 0x000000ff0a00720c */ /* 0x000fc60003f05270 */
[----:B------:R1:W5:Y:S04]  /*0820*/  @!P4 LDG.E R45, desc[UR10][R6.64+0x40] ;  /* 0x0000400a062dc981 */ /* 0x000368000c1e1900 */
[----:B------:R1:W5:Y:S04]  /*0830*/  @!P5 LDG.E R46, desc[UR10][R6.64+0x44] ;  /* 0x0000440a062ed981 */ /* 0x000368000c1e1900 */
[----:B------:R1:W5:Y:S04]  /*0840*/  @!P6 LDG.E R47, desc[UR10][R6.64+0x48] ;  /* 0x0000480a062fe981 */ /* 0x000368000c1e1900 */
[----:B------:R1:W5:Y:S01]  /*0850*/  @!P0 LDG.E R31, desc[UR10][R6.64+0x8] ;  /* 0x0000080a061f8981 */ /* 0x000362000c1e1900 */
[----:B------:R-:W-:-:S13]  /*0860*/  ISETP.NE.AND P0, PT, R11, RZ, PT ;  /* 0x000000ff0b00720c */ /* 0x000fda0003f05270 */
        /* <DEDUP_REMOVED lines=17> */
[----:B------:R-:W-:Y:S01]  /*0980*/  ISETP.NE.AND P0, PT, R56, RZ, PT ;  /* 0x000000ff3800720c */ /* 0x000fe20003f05270 */
[----:B------:R-:W2:Y:S01]  /*0990*/  S2R R48, SR_LANEID ;  /* 0x0000000000307919 */ /* 0x000ea20000000000 */
[----:B------:R-:W-:Y:S02]  /*09a0*/  UMOV UR4, 0x400 ;  /* 0x0000040000047882 */ /* 0x000fe40000000000 */
[----:B----4-:R-:W-:-:S09]  /*09b0*/  ULEA UR4, UR5, UR4, 0x18 ;  /* 0x0000000405047291 */ /* 0x010fd2000f8ec0ff */
[----:B------:R1:W5:Y:S01]  /*09c0*/  @!P0 LDG.E R41, desc[UR10][R6.64+0x30] ;  /* 0x0000300a06298981 */ /* 0x000362000c1e1900 */
[----:B------:R-:W-:Y:S02]  /*09d0*/  LEA R49, R0, UR4, 0x2 ;  /* 0x0000000400317c11 */ /* 0x000fe4000f8e10ff */
[----:B------:R-:W-:-:S03]  /*09e0*/  SHF.R.U32.HI R124, RZ, 0x5, R0 ;  /* 0x00000005ff7c7819 */ /* 0x000fc60000011600 */
[----:B------:R-:W-:Y:S01]  /*09f0*/  IMAD R51, R0, 0x80, R49 ;  /* 0x0000008000337824 */ /* 0x000fe200078e0231 */
[----:B------:R-:W-:-:S03]  /*0a00*/  LEA R50, R124, UR4, 0x2 ;  /* 0x000000047c327c11 */ /* 0x000fc6000f8e10ff */
[----:B------:R-:W-:Y:S01]  /*0a10*/  IMAD R53, R0, -0x38, R51 ;  /* 0xffffffc800357824 */ /* 0x000fe200078e0233 */
[----:B------:R-:W-:Y:S02]  /*0a20*/  UIADD3 UR8, UPT, UPT, UR6, 0x6, URZ ;  /* 0x0000000606087890 */ /* 0x000fe4000fffe0ff */
[----:B------:R-:W-:Y:S01]  /*0a30*/  UIADD3 UR5, UPT, UPT, -UR6, UR7, URZ ;  /* 0x0000000706057290 */ /* 0x000fe2000fffe1ff */
[----:B01----:R-:W-:Y:S11]  /*0a40*/  BAR.SYNC.DEFER_BLOCKING 0x0 ;  /* 0x0000000000007b1d */ /* 0x003ff60000010000 */
.L_x_220:
[----:B------:R-:W-:Y:S01]  /*0a50*/  UISETP.LT.AND UP0, UPT, UR5, 0x6, UPT ;  /* 0x000000060500788c */ /* 0x000fe2000bf01270 */
[----:B------:R-:W-:Y:S01]  /*0a60*/  STS [R49], RZ ;  /* 0x000000ff31007388 */ /* 0x000fe20000000800 */
[----:B------:R-:W-:Y:S01]  /*0a70*/  UIADD3 UR6, UPT, UPT, UR8, -0x6, URZ ;  /* 0xfffffffa08067890 */ /* 0x000fe2000fffe0ff */
[----:B--2---:R-:W-:Y:S01]  /*0a80*/  ISETP.NE.AND P1, PT, R48, 0x1f, PT ;  /* 0x0000001f3000780c */ /* 0x004fe20003f25270 */
[----:B------:R-:W-:Y:S01]  /*0a90*/  USEL UR4, UR5, 0x6, UP0 ;  /* 0x0000000605047887 */ /* 0x000fe20008000000 */
[----:B------:R-:W-:Y:S01]  /*0aa0*/  STS [R49+0x400], RZ ;  /* 0x000400ff31007388 */ /* 0x000fe20000000800 */
[C---:B------:R-:W-:Y:S01]  /*0ab0*/  ISETP.NE.AND P2, PT, R124.reuse, 0x6, PT ;  /* 0x000000067c00780c */ /* 0x040fe20003f45270 */
[----:B------:R-:W-:Y:S01]  /*0ac0*/  UISETP.GE.AND UP0, UPT, UR8, UR9, UPT ;  /* 0x000000090800728c */ /* 0x000fe2000bf06270 */
[----:B0----5:R-:W-:Y:S01]  /*0ad0*/  SHF.R.U32.HI R4, RZ, UR6, R2 ;  /* 0x00000006ff047c19 */ /* 0x021fe20008011602 */
[----:B------:R-:W-:Y:S01]  /*0ae0*/  UBMSK UR4, URZ, UR4 ;  /* 0x00000004ff04729b */ /* 0x000fe20008000000 */
[----:B------:R-:W-:Y:S01]  /*0af0*/  STS [R49+0x800], RZ ;  /* 0x000800ff31007388 */ /* 0x000fe20000000800 */
[----:B------:R-:W-:-:S03]  /*0b00*/  ISETP.NE.AND P3, PT, R124, 0x7, PT ;  /* 0x000000077c00780c */ /* 0x000fc60003f65270 */
[----:B------:R-:W-:Y:S01]  /*0b10*/  STS [R49+0xc00], RZ ;  /* 0x000c00ff31007388 */ /* 0x000fe20000000800 */
[----:B------:R-:W-:-:S03]  /*0b20*/  LOP3.LUT R4, R4, UR4, RZ, 0xc0, !PT ;  /* 0x0000000404047c12 */ /* 0x000fc6000f8ec0ff */
[----:B------:R-:W-:Y:S02]  /*0b30*/  STS [R49+0x1000], RZ ;  /* 0x001000ff31007388 */ /* 0x000fe40000000800 */
[----:B------:R-:W-:Y:S01]  /*0b40*/  IMAD.SHL.U32 R5, R4, 0x400, RZ ;  /* 0x0000040004057824 */ /* 0x000fe200078e00ff */
[----:B------:R-:W-:Y:S01]  /*0b50*/  SHF.R.U32.HI R4, RZ, 0x4, R4 ;  /* 0x00000004ff047819 */ /* 0x000fe20000011604 */
[----:B------:R-:W-:Y:S03]  /*0b60*/  STS [R49+0x1400], RZ ;  /* 0x001400ff31007388 */ /* 0x000fe60000000800 */
[----:B------:R-:W-:Y:S01]  /*0b70*/  LOP3.LUT R54, R5, 0x7c00, RZ, 0xc0, !PT ;  /* 0x00007c0005367812 */ /* 0x000fe200078ec0ff */
[----:B------:R-:W-:Y:S01]  /*0b80*/  STS [R49+0x1800], RZ ;  /* 0x001800ff31007388 */ /* 0x000fe20000000800 */
[----:B------:R-:W-:-:S03]  /*0b90*/  LOP3.LUT R4, R4, 0xffffffe, RZ, 0xc0, !PT ;  /* 0x0ffffffe04047812 */ /* 0x000fc600078ec0ff */
[----:B------:R-:W-:Y:S01]  /*0ba0*/  STS [R49+0x1c00], RZ ;  /* 0x001c00ff31007388 */ /* 0x000fe20000000800 */
[----:B------:R-:W-:Y:S02]  /*0bb0*/  IADD3 R54, PT, PT, R4, R49, R54 ;  /* 0x0000003104367210 */ /* 0x000fe40007ffe036 */
[----:B------:R-:W-:Y:S01]  /*0bc0*/  SHF.R.U32.HI R4, RZ, UR6, R3 ;  /* 0x00000006ff047c19 */ /* 0x000fe20008011603 */
[----:B------:R-:W-:Y:S03]  /*0bd0*/  STS [R49+0x2000], RZ ;  /* 0x002000ff31007388 */ /* 0x000fe60000000800 */
[----:B------:R-:W-:Y:S01]  /*0be0*/  LOP3.LUT R4, R4, UR4, RZ, 0xc0, !PT ;  /* 0x0000000404047c12 */ /* 0x000fe2000f8ec0ff */
[----:B------:R-:W-:Y:S04]  /*0bf0*/  STS [R49+0x2400], RZ ;  /* 0x002400ff31007388 */ /* 0x000fe80000000800 */
[----:B------:R-:W-:Y:S01]  /*0c00*/  STS [R49+0x2800], RZ ;  /* 0x002800ff31007388 */ /* 0x000fe20000000800 */
[----:B------:R-:W-:Y:S01]  /*0c10*/  IMAD.SHL.U32 R5, R4, 0x400, RZ ;  /* 0x0000040004057824 */ /* 0x000fe200078e00ff */
[----:B------:R-:W-:-:S02]  /*0c20*/  SHF.R.U32.HI R4, RZ, 0x4, R4 ;  /* 0x00000004ff047819 */ /* 0x000fc40000011604 */
[----:B------:R-:W-:Y:S02]  /*0c30*/  STS [R49+0x2c00], RZ ;  /* 0x002c00ff31007388 */ /* 0x000fe40000000800 */
[----:B------:R-:W-:Y:S02]  /*0c40*/  LOP3.LUT R56, R5, 0x7c00, RZ, 0xc0, !PT ;  /* 0x00007c0005387812 */ /* 0x000fe400078ec0ff */
        /* <DEDUP_REMOVED lines=32> */
[----:B------:R-:W0:Y:S02]  /*0e50*/  LDS.U16 R52, [R54] ;  /* 0x0000000036347984 */ /* 0x000e240000000400 */
[----:B0-----:R-:W-:-:S05]  /*0e60*/  VIADD R5, R52, 0x1 ;  /* 0x0000000134057836 */ /* 0x001fca0000000000 */
[----:B------:R0:W-:Y:S04]  /*0e70*/  STS.U16 [R54], R5 ;  /* 0x0000000536007388 */ /* 0x0001e80000000400 */
[----:B------:R-:W1:Y:S01]  /*0e80*/  LDS.U16 R57, [R56] ;  /* 0x0000000038397984 */ /* 0x000e620000000400 */
[----:B0-----:R-:W-:Y:S01]  /*0e90*/  IMAD.SHL.U32 R5, R4, 0x400, RZ ;  /* 0x0000040004057824 */ /* 0x001fe200078e00ff */
[----:B------:R-:W-:-:S04]  /*0ea0*/  SHF.R.U32.HI R4, RZ, 0x4, R4 ;  /* 0x00000004ff047819 */ /* 0x000fc80000011604 */
[----:B------:R-:W-:Y:S02]  /*0eb0*/  LOP3.LUT R60, R5, 0x7c00, RZ, 0xc0, !PT ;  /* 0x00007c00053c7812 */ /* 0x000fe400078ec0ff */
[----:B------:R-:W-:-:S04]  /*0ec0*/  LOP3.LUT R4, R4, 0xffffffe, RZ, 0xc0, !PT ;  /* 0x0ffffffe04047812 */ /* 0x000fc800078ec0ff */
[----:B------:R-:W-:Y:S02]  /*0ed0*/  IADD3 R60, PT, PT, R4, R49, R60 ;  /* 0x00000031043c7210 */ /* 0x000fe40007ffe03c */
[----:B------:R-:W-:-:S04]  /*0ee0*/  SHF.R.U32.HI R4, RZ, UR6, R14 ;  /* 0x00000006ff047c19 */ /* 0x000fc8000801160e */
[----:B------:R-:W-:-:S05]  /*0ef0*/  LOP3.LUT R4, R4, UR4, RZ, 0xc0, !PT ;  /* 0x0000000404047c12 */ /* 0x000fca000f8ec0ff */
[----:B------:R-:W-:Y:S01]  /*0f00*/  IMAD.SHL.U32 R6, R4, 0x400, RZ ;  /* 0x0000040004067824 */ /* 0x000fe200078e00ff */
[----:B------:R-:W-:-:S04]  /*0f10*/  SHF.R.U32.HI R4, RZ, 0x4, R4 ;  /* 0x00000004ff047819 */ /* 0x000fc80000011604 */
[----:B------:R-:W-:Y:S02]  /*0f20*/  LOP3.LUT R6, R6, 0x7c00, RZ, 0xc0, !PT ;  /* 0x00007c0006067812 */ /* 0x000fe400078ec0ff */
[----:B------:R-:W-:-:S04]  /*0f30*/  LOP3.LUT R4, R4, 0xffffffe, RZ, 0xc0, !PT ;  /* 0x0ffffffe04047812 */ /* 0x000fc800078ec0ff */
[----:B------:R-:W-:Y:S01]  /*0f40*/  IADD3 R62, PT, PT, R4, R49, R6 ;  /* 0x00000031043e7210 */ /* 0x000fe20007ffe006 */
[----:B-1----:R-:W-:Y:S01]  /*0f50*/  VIADD R7, R57, 0x1 ;  /* 0x0000000139077836 */ /* 0x002fe20000000000 */
[----:B------:R-:W-:-:S04]  /*0f60*/  SHF.R.U32.HI R4, RZ, UR6, R15 ;  /* 0x00000006ff047c19 */ /* 0x000fc8000801160f */
[----:B------:R-:W-:Y:S01]  /*0f70*/  STS.U16 [R56], R7 ;  /* 0x0000000738007388 */ /* 0x000fe20000000400 */
[----:B------:R-:W-:-:S03]  /*0f80*/  LOP3.LUT R4, R4, UR4, RZ, 0xc0, !PT ;  /* 0x0000000404047c12 */ /* 0x000fc6000f8ec0ff */
        /* <DEDUP_REMOVED lines=129> */
[----:B------:R-:W-:Y:S01]  /*17a0*/  SHF.R.U32.HI R4, RZ, UR6, R28 ;  /* 0x00000006ff047c19 */ /* 0x000fe2000801161c */
[----:B------:R-:W0:Y:S03]  /*17b0*/  S2UR UR6, SR_CgaCtaId ;  /* 0x00000000000679c3 */ /* 0x000e260000008800 */
[----:B------:R-:W-:Y:S01]  /*17c0*/  LOP3.LUT R4, R4, UR4, RZ, 0xc0, !PT ;  /* 0x0000000404047c12 */ /* 0x000fe2000f8ec0ff */
[----:B------:R-:W-:-:S04]  /*17d0*/  UMOV UR4, 0x400 ;  /* 0x0000040000047882 */ /* 0x000fc80000000000 */
[----:B------:R-:W-:Y:S01]  /*17e0*/  IMAD.SHL.U32 R6, R4, 0x400, RZ ;  /* 0x0000040004067824 */ /* 0x000fe200078e00ff */
[----:B------:R-:W-:-:S04]  /*17f0*/  SHF.R.U32.HI R4, RZ, 0x4, R4 ;  /* 0x00000004ff047819 */ /* 0x000fc80000011604 */
[----:B------:R-:W-:Y:S02]  /*1800*/  LOP3.LUT R6, R6, 0x7c00, RZ, 0xc0, !PT ;  /* 0x00007c0006067812 */ /* 0x000fe400078ec0ff */
[----:B------:R-:W-:-:S04]  /*1810*/  LOP3.LUT R4, R4, 0xffffffe, RZ, 0xc0, !PT ;  /* 0x0ffffffe04047812 */ /* 0x000fc800078ec0ff */
[----:B------:R-:W-:Y:S01]  /*1820*/  IADD3 R90, PT, PT, R4, R49, R6 ;  /* 0x00000031045a7210 */ /* 0x000fe20007ffe006 */
[----:B-1----:R-:W-:Y:S01]  /*1830*/  VIADD R7, R85, 0x1 ;  /* 0x0000000155077836 */ /* 0x002fe20000000000 */
[----:B0-----:R-:W-:-:S04]  /*1840*/  ULEA UR4, UR6, UR4, 0x18 ;  /* 0x0000000406047291 */ /* 0x001fc8000f8ec0ff */
[----:B------:R-:W-:Y:S04]  /*1850*/  STS.U16 [R84], R7 ;  /* 0x0000000754007388 */ /* 0x000fe80000000400 */
[----:B------:R-:W0:Y:S02]  /*1860*/  LDS.U16 R87, [R86] ;  /* 0x0000000056577984 */ /* 0x000e240000000400 */
[----:B0-----:R-:W-:-:S05]  /*1870*/  VIADD R5, R87, 0x1 ;  /* 0x0000000157057836 */ /* 0x001fca0000000000 */
[----:B------:R-:W-:Y:S04]  /*1880*/  STS.U16 [R86], R5 ;  /* 0x0000000556007388 */ /* 0x000fe80000000400 */
[----:B------:R-:W0:Y:S02]  /*1890*/  LDS.U16 R89, [R88] ;  /* 0x0000000058597984 */ /* 0x000e240000000400 */
[----:B0-----:R-:W-:-:S05]  /*18a0*/  VIADD R7, R89, 0x1 ;  /* 0x0000000159077836 */ /* 0x001fca0000000000 */
[----:B------:R-:W-:Y:S04]  /*18b0*/  STS.U16 [R88], R7 ;  /* 0x0000000758007388 */ /* 0x000fe80000000400 */
[----:B------:R-:W0:Y:S02]  /*18c0*/  LDS.U16 R91, [R90] ;  /* 0x000000005a5b7984 */ /* 0x000e240000000400 */
[----:B0-----:R-:W-:-:S05]  /*18d0*/  VIADD R5, R91, 0x1 ;  /* 0x000000015b057836 */ /* 0x001fca0000000000 */
[----:B------:R-:W-:Y:S01]  /*18e0*/  STS.U16 [R90], R5 ;  /* 0x000000055a007388 */ /* 0x000fe20000000400 */
[----:B------:R-:W-:Y:S06]  /*18f0*/  BAR.SYNC.DEFER_BLOCKING 0x0 ;  /* 0x0000000000007b1d */ /* 0x000fec0000010000 */
[----:B------:R-:W-:Y:S04]  /*1900*/  LDS R92, [R51] ;  /* 0x00000000335c7984 */ /* 0x000fe80000000800 */
[----:B------:R-:W0:Y:S04]  /*1910*/  LDS R93, [R51+0x4] ;  /* 0x00000400335d7984 */ /* 0x000e280000000800 */
[----:B------:R-:W1:Y:S04]  /*1920*/  LDS R94, [R51+0x8] ;  /* 0x00000800335e7984 */ /* 0x000e680000000800 */
[----:B------:R-:W2:Y:S04]  /*1930*/  LDS R95, [R51+0xc] ;  /* 0x00000c00335f7984 */ /* 0x000ea80000000800 */
[----:B------:R-:W3:Y:S04]  /*1940*/  LDS R96, [R51+0x10] ;  /* 0x0000100033607984 */ /* 0x000ee80000000800 */
[----:B------:R-:W4:Y:S04]  /*1950*/  LDS R97, [R51+0x14] ;  /* 0x0000140033617984 */ /* 0x000f280000000800 */
[----:B------:R-:W4:Y:S04]  /*1960*/  LDS R98, [R51+0x18] ;  /* 0x0000180033627984 */ /* 0x000f280000000800 */
[----:B------:R-:W4:Y:S04]  /*1970*/  LDS R99, [R51+0x1c] ;  /* 0x00001c0033637984 */ /* 0x000f280000000800 */
[----:B------:R-:W4:Y:S04]  /*1980*/  LDS R100, [R51+0x20] ;  /* 0x0000200033647984 */ /* 0x000f280000000800 */
[----:B------:R-:W4:Y:S04]  /*1990*/  LDS R101, [R51+0x24] ;  /* 0x0000240033657984 */ /* 0x000f280000000800 */
[----:B------:R-:W4:Y:S04]  /*19a0*/  LDS R102, [R51+0x28] ;  /* 0x0000280033667984 */ /* 0x000f280000000800 */
[----:B------:R-:W4:Y:S01]  /*19b0*/  LDS R103, [R51+0x2c] ;  /* 0x00002c0033677984 */ /* 0x000f220000000800 */
[----:B0-----:R-:W-:-:S03]  /*19c0*/  IMAD.IADD R93, R92, 0x1, R93 ;  /* 0x000000015c5d7824 */ /* 0x001fc600078e025d */
[----:B------:R-:W0:Y:S01]  /*19d0*/  LDS R104, [R51+0x30] ;  /* 0x0000300033687984 */ /* 0x000e220000000800 */
[----:B-1----:R-:W-:-:S03]  /*19e0*/  IMAD.IADD R94, R94, 0x1, R93 ;  /* 0x000000015e5e7824 */ /* 0x002fc600078e025d */
[----:B------:R-:W1:Y:S01]  /*19f0*/  LDS R105, [R51+0x34] ;  /* 0x0000340033697984 */ /* 0x000e620000000800 */
[----:B--2---:R-:W-:-:S03]  /*1a00*/  IMAD.IADD R95, R95, 0x1, R94 ;  /* 0x000000015f5f7824 */ /* 0x004fc600078e025e */
[----:B------:R-:W2:Y:S01]  /*1a10*/  LDS R106, [R51+0x38] ;  /* 0x00003800336a7984 */ /* 0x000ea20000000800 */
[----:B---3--:R-:W-:-:S03]  /*1a20*/  IMAD.IADD R96, R96, 0x1, R95 ;  /* 0x0000000160607824 */ /* 0x008fc600078e025f */
[----:B------:R-:W3:Y:S01]  /*1a30*/  LDS R107, [R51+0x3c] ;  /* 0x00003c00336b7984 */ /* 0x000ee20000000800 */
[----:B----4-:R-:W-:-:S03]  /*1a40*/  IMAD.IADD R97, R97, 0x1, R96 ;  /* 0x0000000161617824 */ /* 0x010fc600078e0260 */
[----:B------:R-:W4:Y:S01]  /*1a50*/  LDS R108, [R51+0x40] ;  /* 0x00004000336c7984 */ /* 0x000f220000000800 */
[----:B------:R-:W-:-:S03]  /*1a60*/  IMAD.IADD R98, R98, 0x1, R97 ;  /* 0x0000000162627824 */ /* 0x000fc600078e0261 */
        /* <DEDUP_REMOVED lines=31> */
[----:B------:R-:W-:-:S04]  /*1c60*/  IMAD.IADD R114, R114, 0x1, R113 ;  /* 0x0000000172727824 */ /* 0x000fc800078e0271 */
[----:B0-----:R-:W-:-:S04]  /*1c70*/  IMAD.IADD R115, R115, 0x1, R114 ;  /* 0x0000000173737824 */ /* 0x001fc800078e0272 */
[----:B-1----:R-:W-:-:S04]  /*1c80*/  IMAD.IADD R116, R116, 0x1, R115 ;  /* 0x0000000174747824 */ /* 0x002fc800078e0273 */
[----:B--2---:R-:W-:-:S04]  /*1c90*/  IMAD.IADD R117, R117, 0x1, R116 ;  /* 0x0000000175757824 */ /* 0x004fc800078e0274 */
[----:B---3--:R-:W-:-:S04]  /*1ca0*/  IMAD.IADD R118, R118, 0x1, R117 ;  /* 0x0000000176767824 */ /* 0x008fc800078e0275 */
[----:B----4-:R-:W-:-:S04]  /*1cb0*/  IMAD.IADD R119, R119, 0x1, R118 ;  /* 0x0000000177777824 */ /* 0x010fc800078e0276 */
[----:B------:R-:W-:-:S04]  /*1cc0*/  IMAD.IADD R120, R120, 0x1, R119 ;  /* 0x0000000178787824 */ /* 0x000fc800078e0277 */
[----:B------:R-:W-:-:S04]  /*1cd0*/  IMAD.IADD R121, R121, 0x1, R120 ;  /* 0x0000000179797824 */ /* 0x000fc800078e0278 */
[----:B------:R-:W-:-:S04]  /*1ce0*/  IMAD.IADD R122, R122, 0x1, R121 ;  /* 0x000000017a7a7824 */ /* 0x000fc800078e0279 */
[----:B------:R-:W-:-:S04]  /*1cf0*/  IMAD.IADD R123, R123, 0x1, R122 ;  /* 0x000000017b7b7824 */ /* 0x000fc800078e027a */
[----:B------:R-:W-:-:S05]  /*1d00*/  IMAD.IADD R125, R4, 0x1, R123 ;  /* 0x00000001047d7824 */ /* 0x000fca00078e027b */
        /* <DEDUP_REMOVED lines=8> */
[----:B------:R-:W0:Y:S02]  /*1d90*/  SHFL.UP P0, R126, R127, 0x10, RZ ;  /* 0x060000007f7e7989 */ /* 0x000e2400000000ff */
[----:B0-----:R-:W-:Y:S01]  /*1da0*/  @P0 IMAD.IADD R126, R127, 0x1, R126 ;  /* 0x000000017f7e0824 */ /* 0x001fe200078e027e */
[----:B------:R-:W-:-:S03]  /*1db0*/  ISETP.NE.AND P0, PT, R124, 0x1, PT ;  /* 0x000000017c00780c */ /* 0x000fc60003f05270 */
[----:B------:R-:W-:Y:S01]  /*1dc0*/  IMAD.IADD R125, R126, 0x1, -R125 ;  /* 0x000000017e7d7824 */ /* 0x000fe200078e0a7d */
[----:B------:R-:W-:Y:S01]  /*1dd0*/  @!P1 STS [R50+0x8400], R126 ;  /* 0x0084007e32009388 */ /* 0x000fe20000000800 */
[----:B------:R-:W-:Y:S01]  /*1de0*/  BAR.SYNC.DEFER_BLOCKING 0x0 ;  /* 0x0000000000007b1d */ /* 0x000fe20000010000 */
[----:B------:R-:W-:-:S05]  /*1df0*/  ISETP.NE.AND P1, PT, R124, 0x4, PT ;  /* 0x000000047c00780c */ /* 0x000fca0003f25270 */
[----:B------:R-:W0:Y:S04]  /*1e00*/  LDS.128 R4, [UR4+0x8400] ;  /* 0x00840004ff047984 */ /* 0x000e280008000c00 */
[----:B------:R-:W1:Y:S01]  /*1e10*/  LDS.128 R8, [UR4+0x8410] ;  /* 0x00841004ff087984 */ /* 0x000e620008000c00 */
[C---:B0-----:R-:W-:Y:S01]  /*1e20*/  SEL R55, R4.reuse, R55, !P0 ;  /* 0x0000003704377207 */ /* 0x041fe20004000000 */
[----:B------:R-:W-:Y:S01]  /*1e30*/  IMAD.IADD R5, R4, 0x1, R5 ;  /* 0x0000000104057824 */ /* 0x000fe200078e0205 */
[----:B------:R-:W-:-:S03]  /*1e40*/  ISETP.NE.AND P0, PT, R124, 0x2, PT ;  /* 0x000000027c00780c */ /* 0x000fc60003f05270 */
[----:B------:R-:W-:Y:S01]  /*1e50*/  IMAD.IADD R6, R6, 0x1, R5 ;  /* 0x0000000106067824 */ /* 0x000fe200078e0205 */
[----:B------:R-:W-:Y:S02]  /*1e60*/  SEL R55, R5, R55, !P0 ;  /* 0x0000003705377207 */ /* 0x000fe40004000000 */
[----:B------:R-:W-:Y:S01]  /*1e70*/  ISETP.NE.AND P0, PT, R124, 0x3, PT ;  /* 0x000000037c00780c */ /* 0x000fe20003f05270 */
[----:B------:R-:W-:-:S03]  /*1e80*/  IMAD.IADD R7, R7, 0x1, R6 ;  /* 0x0000000107077824 */ /* 0x000fc600078e0206 */
[----:B------:R-:W-:Y:S01]  /*1e90*/  SEL R55, R6, R55, !P0 ;  /* 0x0000003706377207 */ /* 0x000fe20004000000 */
[C---:B-1----:R-:W-:Y:S01]  /*1ea0*/  IMAD.IADD R8, R7.reuse, 0x1, R8 ;  /* 0x0000000107087824 */ /* 0x042fe200078e0208 */
[----:B------:R-:W-:Y:S02]  /*1eb0*/  ISETP.NE.AND P0, PT, R124, 0x5, PT ;  /* 0x000000057c00780c */ /* 0x000fe40003f05270 */
[----:B------:R-:W-:Y:S01]  /*1ec0*/  SEL R55, R7, R55, !P1 ;  /* 0x0000003707377207 */ /* 0x000fe20004800000 */
[----:B------:R-:W-:Y:S01]  /*1ed0*/  IMAD.IADD R9, R9, 0x1, R8 ;  /* 0x0000000109097824 */ /* 0x000fe200078e0208 */
[----:B------:R-:W-:Y:S02]  /*1ee0*/  ISETP.NE.AND P1, PT, R48, RZ, PT ;  /* 0x000000ff3000720c */ /* 0x000fe40003f25270 */
[----:B------:R-:W-:Y:S01]  /*1ef0*/  SEL R55, R8, R55, !P0 ;  /* 0x0000003708377207 */ /* 0x000fe20004000000 */
[----:B------:R-:W-:Y:S01]  /*1f00*/  IMAD.IADD R10, R10, 0x1, R9 ;  /* 0x000000010a0a7824 */ /* 0x000fe200078e0209 */
[----:B------:R-:W-:-:S02]  /*1f10*/  ISETP.GT.U32.AND P0, PT, R0, 0x1f, PT ;  /* 0x0000001f0000780c */ /* 0x000fc40003f04070 */
[----:B------:R-:W-:Y:S01]  /*1f20*/  SEL R55, R9, R55, !P2 ;  /* 0x0000003709377207 */ /* 0x000fe20005000000 */
[----:B------:R-:W-:Y:S01]  /*1f30*/  IMAD.IADD R11, R11, 0x1, R10 ;  /* 0x000000010b0b7824 */ /* 0x000fe200078e020a */
[----:B------:R-:W-:Y:S02]  /*1f40*/  ISETP.GT.U32.OR P2, PT, R0, 0x1f, P1 ;  /* 0x0000001f0000780c */ /* 0x000fe40000f44470 */
[----:B------:R-:W-:Y:S02]  /*1f50*/  SEL R4, R125, RZ, P1 ;  /* 0x000000ff7d047207 */ /* 0x000fe40000800000 */
[----:B------:R-:W-:-:S05]  /*1f60*/  SEL R55, R10, R55, !P3 ;  /* 0x000000370a377207 */ /* 0x000fca0005800000 */
[----:B------:R-:W-:Y:S01]  /*1f70*/  @P0 IMAD.IADD R125, R55, 0x1, R4 ;  /* 0x00000001377d0824 */ /* 0x000fe200078e0204 */
[----:B------:R-:W-:-:S03]  /*1f80*/  ISETP.NE.AND P0, PT, R0, RZ, PT ;  /* 0x000000ff0000720c */ /* 0x000fc60003f05270 */
[----:B------:R-:W-:-:S05]  /*1f90*/  @!P2 IMAD.U32 R125, R11, 0x10000, RZ ;  /* 0x000100000b7da824 */ /* 0x000fca00078e00ff */
[----:B------:R-:W-:Y:S01]  /*1fa0*/  @!P2 STS [UR4+0x8428], R125 ;  /* 0x0084287dff00a988 */ /* 0x000fe20008000804 */
[----:B------:R-:W-:Y:S06]  /*1fb0*/  BAR.SYNC.DEFER_BLOCKING 0x0 ;  /* 0x0000000000007b1d */ /* 0x000fec0000010000 */
[----:B------:R-:W0:Y:S02]  /*1fc0*/  LDS R4, [UR4+0x8428] ;  /* 0x00842804ff047984 */ /* 0x000e240008000800 */
[----:B0-----:R-:W-:-:S05]  /*1fd0*/  SEL R4, R4, RZ, P0 ;  /* 0x000000ff04047207 */ /* 0x001fca0000000000 */
[----:B------:R-:W-:-:S04]  /*1fe0*/  IMAD.IADD R4, R4, 0x1, R125 ;  /* 0x0000000104047824 */ /* 0x000fc800078e027d */
[--C-:B------:R-:W-:Y:S01]  /*1ff0*/  IMAD.IADD R92, R92, 0x1, R4.reuse ;  /* 0x000000015c5c7824 */ /* 0x100fe200078e0204 */
[----:B------:R-:W-:Y:S01]  /*2000*/  STS [R51], R4 ;  /* 0x0000000433007388 */ /* 0x000fe20000000800 */
[--C-:B------:R-:W-:Y:S02]  /*2010*/  IMAD.IADD R6, R93, 0x1, R4.reuse ;  /* 0x000000015d067824 */ /* 0x100fe400078e0204 */
[--C-:B------:R-:W-:Y:S01]  /*2020*/  IMAD.IADD R94, R94, 0x1, R4.reuse ;  /* 0x000000015e5e7824 */ /* 0x100fe200078e0204 */
[----:B------:R-:W-:Y:S01]  /*2030*/  STS [R51+0x4], R92 ;  /* 0x0000045c33007388 */ /* 0x000fe20000000800 */
[--C-:B------:R-:W-:Y:S02]  /*2040*/  IMAD.IADD R8, R95, 0x1, R4.reuse ;  /* 0x000000015f087824 */ /* 0x100fe400078e0204 */
[--C-:B------:R-:W-:Y:S01]  /*2050*/  IMAD.IADD R96, R96, 0x1, R4.reuse ;  /* 0x0000000160607824 */ /* 0x100fe200078e0204 */
[----:B------:R-:W-:Y:S01]  /*2060*/  STS [R51+0x8], R6 ;  /* 0x0000080633007388 */ /* 0x000fe20000000800 */
[----:B------:R-:W-:-:S02]  /*2070*/  IMAD.IADD R10, R97, 0x1, R4 ;  /* 0x00000001610a7824 */ /* 0x000fc400078e0204 */
[--C-:B------:R-:W-:Y:S01]  /*2080*/  IMAD.IADD R98, R98, 0x1, R4.reuse ;  /* 0x0000000162627824 */ /* 0x100fe200078e0204 */
[----:B------:R-:W-:Y:S01]  /*2090*/  STS [R51+0xc], R94 ;  /* 0x00000c5e33007388 */ /* 0x000fe20000000800 */
        /* <DEDUP_REMOVED lines=36> */
[----:B------:R-:W-:-:S03]  /*22e0*/  IMAD.IADD R150, R123, 0x1, R4 ;  /* 0x000000017b967824 */ /* 0x000fc600078e0204 */
[----:B------:R-:W-:Y:S04]  /*22f0*/  STS [R51+0x40], R134 ;  /* 0x0000408633007388 */ /* 0x000fe80000000800 */
        /* <DEDUP_REMOVED lines=15> */
[----:B------:R-:W-:Y:S01]  /*23f0*/  STS [R51+0x80], R150 ;  /* 0x0000809633007388 */ /* 0x000fe20000000800 */
[----:B------:R-:W-:Y:S06]  /*2400*/  BAR.SYNC.DEFER_BLOCKING 0x0 ;  /* 0x0000000000007b1d */ /* 0x000fec0000010000 */
[----:B------:R-:W0:Y:S04]  /*2410*/  LDS.U16 R5, [R54] ;  /* 0x0000000036057984 */ /* 0x000e280000000400 */
[----:B------:R-:W1:Y:S04]  /*2420*/  LDS.U16 R56, [R56] ;  /* 0x0000000038387984 */ /* 0x000e680000000400 */
[----:B------:R-:W2:Y:S04]  /*2430*/  LDS.U16 R58, [R58] ;  /* 0x000000003a3a7984 */ /* 0x000ea80000000400 */
[----:B------:R-:W3:Y:S04]  /*2440*/  LDS.U16 R60, [R60] ;  /* 0x000000003c3c7984 */ /* 0x000ee80000000400 */
[----:B------:R-:W4:Y:S04]  /*2450*/  LDS.U16 R62, [R62] ;  /* 0x000000003e3e7984 */ /* 0x000f280000000400 */
[----:B------:R-:W4:Y:S04]  /*2460*/  LDS.U16 R64, [R64] ;  /* 0x0000000040407984 */ /* 0x000f280000000400 */
[----:B------:R-:W4:Y:S04]  /*2470*/  LDS.U16 R66, [R66] ;  /* 0x0000000042427984 */ /* 0x000f280000000400 */
[----:B------:R-:W4:Y:S04]  /*2480*/  LDS.U16 R68, [R68] ;  /* 0x0000000044447984 */ /* 0x000f280000000400 */
[----:B------:R-:W4:Y:S04]  /*2490*/  LDS.U16 R70, [R70] ;  /* 0x0000000046467984 */ /* 0x000f280000000400 */
[----:B------:R-:W4:Y:S04]  /*24a0*/  LDS.U16 R72, [R72] ;  /* 0x0000000048487984 */ /* 0x000f280000000400 */
[----:B------:R-:W4:Y:S01]  /*24b0*/  LDS.U16 R74, [R74] ;  /* 0x000000004a4a7984 */ /* 0x000f220000000400 */
[----:B0-----:R-:W-:-:S03]  /*24c0*/  IMAD.IADD R5, R52, 0x1, R5 ;  /* 0x0000000134057824 */ /* 0x001fc600078e0205 */
[----:B------:R-:W0:Y:S01]  /*24d0*/  LDS.U16 R76, [R76] ;  /* 0x000000004c4c7984 */ /* 0x000e220000000400 */
[----:B-1----:R-:W-:-:S03]  /*24e0*/  IMAD.IADD R56, R57, 0x1, R56 ;  /* 0x0000000139387824 */ /* 0x002fc600078e0238 */
[----:B------:R-:W1:Y:S01]  /*24f0*/  LDS.U16 R78, [R78] ;  /* 0x000000004e4e7984 */ /* 0x000e620000000400 */
[----:B--2---:R-:W-:-:S03]  /*2500*/  IMAD.IADD R58, R59, 0x1, R58 ;  /* 0x000000013b3a7824 */ /* 0x004fc600078e023a */
[----:B------:R-:W2:Y:S01]  /*2510*/  LDS.U16 R80, [R80] ;  /* 0x0000000050507984 */ /* 0x000ea20000000400 */
[----:B---3--:R-:W-:-:S03]  /*2520*/  IMAD.IADD R60, R61, 0x1, R60 ;  /* 0x000000013d3c7824 */ /* 0x008fc600078e023c */
[----:B------:R-:W3:Y:S01]  /*2530*/  LDS.U16 R82, [R82] ;  /* 0x0000000052527984 */ /* 0x000ee20000000400 */
[----:B----4-:R-:W-:-:S03]  /*2540*/  IMAD.IADD R62, R63, 0x1, R62 ;  /* 0x000000013f3e7824 */ /* 0x010fc600078e023e */
[----:B------:R-:W4:Y:S01]  /*2550*/  LDS.U16 R84, [R84] ;  /* 0x0000000054547984 */ /* 0x000f220000000400 */
[----:B------:R-:W-:-:S03]  /*2560*/  IMAD.IADD R64, R65, 0x1, R64 ;  /* 0x0000000141407824 */ /* 0x000fc600078e0240 */
[----:B------:R-:W4:Y:S01]  /*2570*/  LDS.U16 R86, [R86] ;  /* 0x0000000056567984 */ /* 0x000f220000000400 */
[----:B------:R-:W-:-:S03]  /*2580*/  IMAD.IADD R66, R67, 0x1, R66 ;  /* 0x0000000143427824 */ /* 0x000fc600078e0242 */
[----:B------:R-:W4:Y:S01]  /*2590*/  LDS.U16 R88, [R88] ;  /* 0x0000000058587984 */ /* 0x000f220000000400 */
[----:B------:R-:W-:-:S03]  /*25a0*/  IMAD.IADD R68, R69, 0x1, R68 ;  /* 0x0000000145447824 */ /* 0x000fc600078e0244 */
[----:B------:R-:W4:Y:S01]  /*25b0*/  LDS.U16 R90, [R90] ;  /* 0x000000005a5a7984 */ /* 0x000f220000000400 */
[----:B------:R-:W-:Y:S02]  /*25c0*/  IMAD.IADD R70, R71, 0x1, R70 ;  /* 0x0000000147467824 */ /* 0x000fe400078e0246 */
[----:B------:R-:W-:Y:S02]  /*25d0*/  IMAD.IADD R72, R73, 0x1, R72 ;  /* 0x0000000149487824 */ /* 0x000fe400078e0248 */
[----:B------:R-:W-:Y:S02]  /*25e0*/  IMAD.IADD R74, R75, 0x1, R74 ;  /* 0x000000014b4a7824 */ /* 0x000fe400078e024a */
[----:B0-----:R-:W-:Y:S02]  /*25f0*/  IMAD.IADD R76, R77, 0x1, R76 ;  /* 0x000000014d4c7824 */ /* 0x001fe400078e024c */
[----:B-1----:R-:W-:Y:S02]  /*2600*/  IMAD.IADD R78, R79, 0x1, R78 ;  /* 0x000000014f4e7824 */ /* 0x002fe400078e024e */
[----:B--2---:R-:W-:-:S02]  /*2610*/  IMAD.IADD R80, R81, 0x1, R80 ;  /* 0x0000000151507824 */ /* 0x004fc400078e0250 */
[----:B---3--:R-:W-:Y:S02]  /*2620*/  IMAD.IADD R82, R83, 0x1, R82 ;  /* 0x0000000153527824 */ /* 0x008fe400078e0252 */
[----:B----4-:R-:W-:Y:S02]  /*2630*/  IMAD.IADD R84, R85, 0x1, R84 ;  /* 0x0000000155547824 */ /* 0x010fe400078e0254 */
[----:B------:R-:W-:Y:S02]  /*2640*/  IMAD.IADD R86, R87, 0x1, R86 ;  /* 0x0000000157567824 */ /* 0x000fe400078e0256 */
[----:B------:R-:W-:Y:S02]  /*2650*/  IMAD.IADD R88, R89, 0x1, R88 ;  /* 0x0000000159587824 */ /* 0x000fe400078e0258 */
[----:B------:R-:W-:Y:S01]  /*2660*/  IMAD.IADD R90, R91, 0x1, R90 ;  /* 0x000000015b5a7824 */ /* 0x000fe200078e025a */
[----:B------:R-:W-:Y:S06]  /*2670*/  BAR.SYNC.DEFER_BLOCKING 0x0 ;  /* 0x0000000000007b1d */ /* 0x000fec0000010000 */
[----:B------:R-:W-:Y:S05]  /*2680*/  BRA.U UP0, `(.L_x_219) ;  /* 0x0000000500987547 */ /* 0x000fea000b800000 */
[----:B------:R-:W-:Y:S01]  /*2690*/  LEA R4, R5, UR4, 0x2 ;  /* 0x0000000405047c11 */ /* 0x000fe2000f8e10ff */
[----:B------:R-:W-:Y:S01]  /*26a0*/  UIADD3 UR8, UPT, UPT, UR8, 0x6, URZ ;  /* 0x0000000608087890 */ /* 0x000fe2000fffe0ff */
[----:B------:R-:W-:Y:S01]  /*26b0*/  LEA R5, R56, UR4, 0x2 ;  /* 0x0000000438057c11 */ /* 0x000fe2000f8e10ff */
[----:B------:R-:W-:Y:S01]  /*26c0*/  UIADD3 UR5, UPT, UPT, UR5, -0x6, URZ ;  /* 0xfffffffa05057890 */ /* 0x000fe2000fffe0ff */
[----:B------:R-:W-:Y:S01]  /*26d0*/  LEA R6, R58, UR4, 0x2 ;  /* 0x000000043a067c11 */ /* 0x000fe2000f8e10ff */
[----:B------:R0:W-:Y:S01]  /*26e0*/  STS [R4], R2 ;  /* 0x0000000204007388 */ /* 0x0001e20000000800 */
[----:B------:R-:W-:Y:S02]  /*26f0*/  LEA R7, R60, UR4, 0x2 ;  /* 0x000000043c077c11 */ /* 0x000fe4000f8e10ff */
[----:B------:R-:W-:Y:S01]  /*2700*/  LEA R8, R62, UR4, 0x2 ;  /* 0x000000043e087c11 */ /* 0x000fe2000f8e10ff */
[----:B------:R0:W-:Y:S01]  /*2710*/  STS [R5], R3 ;  /* 0x0000000305007388 */ /* 0x0001e20000000800 */
[----:B------:R-:W-:-:S02]  /*2720*/  LEA R9, R64, UR4, 0x2 ;  /* 0x0000000440097c11 */ /* 0x000fc4000f8e10ff */
[----:B------:R-:W-:Y:S01]  /*2730*/  LEA R10, R66, UR4, 0x2 ;  /* 0x00000004420a7c11 */ /* 0x000fe2000f8e10ff */
[----:B------:R0:W-:Y:S01]  /*2740*/  STS [R6], R12 ;  /* 0x0000000c06007388 */ /* 0x0001e20000000800 */
[----:B------:R-:W-:Y:S02]  /*2750*/  LEA R11, R68, UR4, 0x2 ;  /* 0x00000004440b7c11 */ /* 0x000fe4000f8e10ff */
        /* <DEDUP_REMOVED lines=16> */
[----:B------:R0:W-:Y:S04]  /*2860*/  STS [R52], R18 ;  /* 0x0000001234007388 */ /* 0x0001e80000000800 */
        /* <DEDUP_REMOVED lines=9> */
[----:B------:R0:W-:Y:S01]  /*2900*/  STS [R64], R28 ;  /* 0x0000001c40007388 */ /* 0x0001e20000000800 */
[----:B------:R-:W-:Y:S06]  /*2910*/  BAR.SYNC.DEFER_BLOCKING 0x0 ;  /* 0x0000000000007b1d */ /* 0x000fec0000010000 */
[----:B------:R0:W1:Y:S04]  /*2920*/  LDS R2, [R53] ;  /* 0x0000000035027984 */ /* 0x0000680000000800 */
[----:B------:R0:W3:Y:S04]  /*2930*/  LDS R3, [R53+0x4] ;  /* 0x0000040035037984 */ /* 0x0000e80000000800 */
[----:B------:R0:W4:Y:S04]  /*2940*/  LDS R12, [R53+0x8] ;  /* 0x00000800350c7984 */ /* 0x0001280000000800 */
[----:B------:R0:W2:Y:S04]  /*2950*/  LDS R13, [R53+0xc] ;  /* 0x00000c00350d7984 */ /* 0x0000a80000000800 */
[----:B------:R0:W0:Y:S04]  /*2960*/  LDS R14, [R53+0x10] ;  /* 0x00001000350e7984 */ /* 0x0000280000000800 */
        /* <DEDUP_REMOVED lines=13> */
[----:B------:R0:W0:Y:S01]  /*2a40*/  LDS R28, [R53+0x48] ;  /* 0x00004800351c7984 */ /* 0x0000220000000800 */
[----:B------:R-:W-:Y:S06]  /*2a50*/  BAR.SYNC.DEFER_BLOCKING 0x0 ;  /* 0x0000000000007b1d */ /* 0x000fec0000010000 */
        /* <DEDUP_REMOVED lines=20> */
[----:B------:R0:W0:Y:S04]  /*2ba0*/  LDS R29, [R53] ;  /* 0x00000000351d7984 */ /* 0x0000280000000800 */
        /* <DEDUP_REMOVED lines=19> */
[----:B-1234-:R-:W-:Y:S05]  /*2ce0*/  BRA `(.L_x_220) ;  /* 0xffffffdc00587947 */ /* 0x01efea000383ffff */
.L_x_219:
[----:B------:R-:W-:Y:S01]  /*2cf0*/  LEA R5, R5, UR4, 0x2 ;  /* 0x0000000405057c11 */ /* 0x000fe2000f8e10ff */
[----:B------:R-:W-:Y:S01]  /*2d00*/  IMAD R53, R0, -0x48, R53 ;  /* 0xffffffb800357824 */ /* 0x000fe200078e0235 */
[----:B------:R-:W-:Y:S01]  /*2d10*/  LEA R56, R56, UR4, 0x2 ;  /* 0x0000000438387c11 */ /* 0x000fe2000f8e10ff */
[----:B------:R-:W0:Y:S01]  /*2d20*/  LDCU.64 UR6, c[0x0][0x3a0] ;  /* 0x00007400ff0677ac */ /* 0x000e220008000a00 */
[----:B------:R-:W-:Y:S01]  /*2d30*/  LEA R58, R58, UR4, 0x2 ;  /* 0x000000043a3a7c11 */ /* 0x000fe2000f8e10ff */
[----:B------:R-:W-:Y:S01]  /*2d40*/  STS [R5], R2 ;  /* 0x0000000205007388 */ /* 0x000fe20000000800 */
[----:B------:R-:W-:Y:S01]  /*2d50*/  LEA R60, R60, UR4, 0x2 ;  /* 0x000000043c3c7c11 */ /* 0x000fe2000f8e10ff */
[----:B------:R-:W-:Y:S01]  /*2d60*/  VIADD R6, R0, 0x100 ;  /* 0x0000010000067836 */ /* 0x000fe20000000000 */
[----:B------:R-:W-:Y:S01]  /*2d70*/  LEA R62, R62, UR4, 0x2 ;  /* 0x000000043e3e7c11 */ /* 0x000fe2000f8e10ff */
[----:B------:R1:W-:Y:S01]  /*2d80*/  STS [R56], R3 ;  /* 0x0000000338007388 */ /* 0x0003e20000000800 */
[----:B------:R-:W-:Y:S01]  /*2d90*/  LEA R64, R64, UR4, 0x2 ;  /* 0x0000000440407c11 */ /* 0x000fe2000f8e10ff */
[----:B------:R-:W-:Y:S01]  /*2da0*/  VIADD R8, R0, 0x300 ;  /* 0x0000030000087836 */ /* 0x000fe20000000000 */
[----:B------:R-:W-:Y:S01]  /*2db0*/  LEA R66, R66, UR4, 0x2 ;  /* 0x0000000442427c11 */ /* 0x000fe2000f8e10ff */
[----:B------:R2:W-:Y:S01]  /*2dc0*/  STS [R58], R12 ;  /* 0x0000000c3a007388 */ /* 0x0005e20000000800 */
[----:B------:R-:W-:-:S02]  /*2dd0*/  LEA R68, R68, UR4, 0x2 ;  /* 0x0000000444447c11 */ /* 0x000fc4000f8e10ff */
[----:B------:R-:W-:Y:S01]  /*2de0*/  LEA R70, R70, UR4, 0x2 ;  /* 0x0000000446467c11 */ /* 0x000fe2000f8e10ff */
[----:B------:R-:W-:Y:S01]  /*2df0*/  STS [R60], R13 ;  /* 0x0000000d3c007388 */ /* 0x000fe20000000800 */
[----:B------:R-:W-:Y:S01]  /*2e00*/  LEA R72, R72, UR4, 0x2 ;  /* 0x0000000448487c11 */ /* 0x000fe2000f8e10ff */
[----:B-1----:R-:W1:Y:S01]  /*2e10*/  LDC.64 R2, c[0x0][0x388] ;  /* 0x0000e200ff027b82 */ /* 0x002e620000000a00 */
[----:B------:R-:W-:Y:S01]  /*2e20*/  LEA R74, R74, UR4, 0x2 ;  /* 0x000000044a4a7c11 */ /* 0x000fe2000f8e10ff */
[----:B------:R-:W-:Y:S01]  /*2e30*/  STS [R62], R14 ;  /* 0x0000000e3e007388 */ /* 0x000fe20000000800 */
[----:B------:R-:W-:Y:S01]  /*2e40*/  LEA R76, R76, UR4, 0x2 ;  /* 0x000000044c4c7c11 */ /* 0x000fe2000f8e10ff */
[----:B0-----:R-:W-:Y:S01]  /*2e50*/  IMAD.U32 R4, RZ, RZ, UR7 ;  /* 0x00000007ff047e24 */ /* 0x001fe2000f8e00ff */
[----:B------:R-:W-:Y:S01]  /*2e60*/  LEA R78, R78, UR4, 0x2 ;  /* 0x000000044e4e7c11 */ /* 0x000fe2000f8e10ff */
[----:B------:R-:W-:Y:S01]  /*2e70*/  STS [R64], R15 ;  /* 0x0000000f40007388 */ /* 0x000fe20000000800 */
[----:B------:R-:W-:Y:S01]  /*2e80*/  LEA R80, R80, UR4, 0x2 ;  /* 0x0000000450507c11 */ /* 0x000fe2000f8e10ff */
[----:B--2---:R-:W-:Y:S01]  /*2e90*/  VIADD R12, R0, 0x500 ;  /* 0x00000500000c7836 */ /* 0x004fe20000000000 */
[----:B------:R-:W-:Y:S01]  /*2ea0*/  LEA R82, R82, UR4, 0x2 ;  /* 0x0000000452527c11 */ /* 0x000fe2000f8e10ff */
[----:B------:R-:W-:Y:S01]  /*2eb0*/  STS [R66], R16 ;  /* 0x0000001042007388 */ /* 0x000fe20000000800 */
[----:B------:R-:W-:-:S02]  /*2ec0*/  LEA R84, R84, UR4, 0x2 ;  /* 0x0000000454547c11 */ /* 0x000fc4000f8e10ff */
[----:B------:R-:W-:Y:S01]  /*2ed0*/  LEA R86, R86, UR4, 0x2 ;  /* 0x0000000456567c11 */ /* 0x000fe2000f8e10ff */
[----:B------:R-:W-:Y:S01]  /*2ee0*/  STS [R68], R17 ;  /* 0x0000001144007388 */ /* 0x000fe20000000800 */
[----:B------:R-:W-:Y:S02]  /*2ef0*/  LEA R88, R88, UR4, 0x2 ;  /* 0x0000000458587c11 */ /* 0x000fe4000f8e10ff */
[----:B------:R-:W-:Y:S01]  /*2f00*/  LEA R90, R90, UR4, 0x2 ;  /* 0x000000045a5a7c11 */ /* 0x000fe2000f8e10ff */
[----:B------:R-:W-:Y:S01]  /*2f10*/  STS [R70], R18 ;  /* 0x0000001246007388 */ /* 0x000fe20000000800 */
[----:B------:R-:W-:Y:S02]  /*2f20*/  ISETP.LT.U32.AND P6, PT, R0, UR6, PT ;  /* 0x0000000600007c0c */ /* 0x000fe4000bfc1070 */
[----:B------:R-:W-:Y:S01]  /*2f30*/  ISETP.LT.U32.AND P2, PT, R6, UR6, PT ;  /* 0x0000000606007c0c */ /* 0x000fe2000bf41070 */
[----:B------:R-:W-:Y:S01]  /*2f40*/  STS [R72], R19 ;  /* 0x0000001348007388 */ /* 0x000fe20000000800 */
[----:B------:R-:W-:Y:S01]  /*2f50*/  ISETP.GT.U32.AND.EX P6, PT, R4, RZ, PT, P6 ;  /* 0x000000ff0400720c */ /* 0x000fe20003fc4160 */
[----:B------:R-:W-:Y:S01]  /*2f60*/  VIADD R6, R0, 0x200 ;  /* 0x0000020000067836 */ /* 0x000fe20000000000 */
[----:B------:R-:W-:Y:S01]  /*2f70*/  ISETP.LT.U32.AND P4, PT, R8, UR6, PT ;  /* 0x0000000608007c0c */ /* 0x000fe2000bf81070 */
[----:B------:R-:W-:Y:S01]  /*2f80*/  STS [R74], R20 ;  /* 0x000000144a007388 */ /* 0x000fe20000000800 */
[----:B------:R-:W-:Y:S01]  /*2f90*/  IMAD.U32 R8, RZ, RZ, UR7 ;  /* 0x00000007ff087e24 */ /* 0x000fe2000f8e00ff */
[C---:B------:R-:W-:Y:S01]  /*2fa0*/  LOP3.LUT R10, R0.reuse, 0x400, RZ, 0xfc, !PT ;  /* 0x00000400000a7812 */ /* 0x040fe200078efcff */
[----:B-1----:R-:W-:Y:S01]  /*2fb0*/  IMAD.WIDE.U32 R2, R0, 0x4, R2 ;  /* 0x0000000400027825 */ /* 0x002fe200078e0002 */
[----:B------:R-:W-:Y:S01]  /*2fc0*/  STS [R76], R21 ;  /* 0x000000154c007388 */ /* 0x000fe20000000800 */
[----:B------:R-:W-:-:S02]  /*2fd0*/  ISETP.LT.U32.AND P5, PT, R6, UR6, PT ;  /* 0x0000000606007c0c */ /* 0x000fc4000bfa1070 */
[----:B------:R-:W-:Y:S01]  /*2fe0*/  VIADD R6, R0, 0x600 ;  /* 0x0000060000067836 */ /* 0x000fe20000000000 */
[----:B------:R-:W-:Y:S01]  /*2ff0*/  STS [R78], R22 ;  /* 0x000000164e007388 */ /* 0x000fe20000000800 */
[----:B------:R-:W-:Y:S01]  /*3000*/  ISETP.LT.U32.AND P3, PT, R10, UR6, PT ;  /* 0x000000060a007c0c */ /* 0x000fe2000bf61070 */
[----:B------:R-:W-:Y:S01]  /*3010*/  IMAD.U32 R10, RZ, RZ, UR7 ;  /* 0x00000007ff0a7e24 */ /* 0x000fe2000f8e00ff */
[----:B------:R-:W-:Y:S01]  /*3020*/  ISETP.GT.U32.AND.EX P2, PT, R8, RZ, PT, P2 ;  /* 0x000000ff0800720c */ /* 0x000fe20003f44120 */
[----:B------:R-:W-:Y:S01]  /*3030*/  STS [R80], R23 ;  /* 0x0000001750007388 */ /* 0x000fe20000000800 */
[----:B------:R-:W-:Y:S01]  /*3040*/  ISETP.LT.U32.AND P0, PT, R6, UR6, PT ;  /* 0x0000000606007c0c */ /* 0x000fe2000bf01070 */
[----:B------:R-:W-:Y:S01]  /*3050*/  VIADD R6, R0, 0x700 ;  /* 0x0000070000067836 */ /* 0x000fe20000000000 */
[----:B------:R-:W-:Y:S01]  /*3060*/  ISETP.GT.U32.AND.EX P5, PT, R10, RZ, PT, P5 ;  /* 0x000000ff0a00720c */ /* 0x000fe20003fa4150 */
[----:B------:R-:W-:Y:S01]  /*3070*/  STS [R82], R24 ;  /* 0x0000001852007388 */ /* 0x000fe20000000800 */
[----:B------:R-:W-:-:S02]  /*3080*/  ISETP.GT.U32.AND.EX P4, PT, R8, RZ, PT, P4 ;  /* 0x000000ff0800720c */ /* 0x000fc40003f84140 */
[----:B------:R-:W-:Y:S01]  /*3090*/  ISETP.LT.U32.AND P1, PT, R12, UR6, PT ;  /* 0x000000060c007c0c */ /* 0x000fe2000bf21070 */
[----:B------:R-:W-:Y:S01]  /*30a0*/  STS [R84], R25 ;  /* 0x0000001954007388 */ /* 0x000fe20000000800 */
[C---:B------:R-:W-:Y:S02]  /*30b0*/  ISETP.GT.U32.AND.EX P0, PT, R8.reuse, RZ, PT, P0 ;  /* 0x000000ff0800720c */ /* 0x040fe40003f04100 */
[----:B------:R-:W-:Y:S01]  /*30c0*/  ISETP.GT.U32.AND.EX P1, PT, R8, RZ, PT, P1 ;  /* 0x000000ff0800720c */ /* 0x000fe20003f24110 */
[----:B------:R-:W-:Y:S04]  /*30d0*/  STS [R86], R26 ;  /* 0x0000001a56007388 */ /* 0x000fe80000000800 */
[----:B------:R-:W-:Y:S04]  /*30e0*/  STS [R88], R27 ;  /* 0x0000001b58007388 */ /* 0x000fe80000000800 */
[----:B------:R-:W-:Y:S01]  /*30f0*/  STS [R90], R28 ;  /* 0x0000001c5a007388 */ /* 0x000fe20000000800 */
[----:B------:R-:W-:Y:S06]  /*3100*/  BAR.SYNC.DEFER_BLOCKING 0x0 ;  /* 0x0000000000007b1d */ /* 0x000fec0000010000 */
[----:B------:R-:W0:Y:S04]  /*3110*/  LDS R7, [R53] ;  /* 0x0000000035077984 */ /* 0x000e280000000800 */
[----:B------:R-:W-:Y:S04]  /*3120*/  LDS R9, [R53+0x400] ;  /* 0x0004000035097984 */ /* 0x000fe80000000800 */
        /* <DEDUP_REMOVED lines=16> */
[----:B------:R-:W-:Y:S01]  /*3230*/  LDS R65, [R53+0x4800] ;  /* 0x0048000035417984 */ /* 0x000fe20000000800 */
[----:B------:R-:W-:Y:S06]  /*3240*/  BAR.SYNC.DEFER_BLOCKING 0x0 ;  /* 0x0000000000007b1d */ /* 0x000fec0000010000 */
[----:B------:R1:W-:Y:S04]  /*3250*/  STS [R5], R29 ;  /* 0x0000001d05007388 */ /* 0x0003e80000000800 */
[----:B------:R-:W-:Y:S04]  /*3260*/  STS [R56], R30 ;  /* 0x0000001e38007388 */ /* 0x000fe80000000800 */
[----:B------:R-:W-:Y:S01]  /*3270*/  STS [R58], R31 ;  /* 0x0000001f3a007388 */ /* 0x000fe20000000800 */
[----:B-1----:R-:W1:Y:S03]  /*3280*/  LDC.64 R4, c[0x0][0x398] ;  /* 0x0000e600ff047b82 */ /* 0x002e660000000a00 */
[----:B------:R-:W-:Y:S04]  /*3290*/  STS [R60], R32 ;  /* 0x000000203c007388 */ /* 0x000fe80000000800 */
[----:B------:R-:W-:Y:S04]  /*32a0*/  STS [R62], R33 ;  /* 0x000000213e007388 */ /* 0x000fe80000000800 */
[----:B------:R-:W-:Y:S04]  /*32b0*/  STS [R64], R34 ;  /* 0x0000002240007388 */ /* 0x000fe80000000800 */
[----:B------:R-:W-:Y:S04]  /*32c0*/  STS [R66], R35 ;  /* 0x0000002342007388 */ /* 0x000fe80000000800 */
[----:B------:R-:W-:Y:S04]  /*32d0*/  STS [R68], R36 ;  /* 0x0000002444007388 */ /* 0x000fe80000000800 */
[----:B------:R-:W-:Y:S01]  /*32e0*/  STS [R70], R37 ;  /* 0x0000002546007388 */ /* 0x000fe20000000800 */
[----:B-1----:R-:W-:-:S03]  /*32f0*/  IMAD.WIDE.U32 R4, R0, 0x4, R4 ;  /* 0x0000000400047825 */ /* 0x002fc600078e0004 */
[----:B------:R-:W-:Y:S04]  /*3300*/  STS [R72], R38 ;  /* 0x0000002648007388 */ /* 0x000fe80000000800 */
        /* <DEDUP_REMOVED lines=8> */
[----:B------:R-:W-:Y:S01]  /*3390*/  STS [R90], R47 ;  /* 0x0000002f5a007388 */ /* 0x000fe20000000800 */
[----:B------:R-:W-:Y:S06]  /*33a0*/  BAR.SYNC.DEFER_BLOCKING 0x0 ;  /* 0x0000000000007b1d */ /* 0x000fec0000010000 */
[----:B------:R-:W1:Y:S04]  /*33b0*/  @P6 LDS R67, [R53] ;  /* 0x0000000035436984 */ /* 0x000e680000000800 */
[----:B------:R-:W2:Y:S04]  /*33c0*/  LDS R29, [R53+0x400] ;  /* 0x00040000351d7984 */ /* 0x000ea80000000800 */
[----:B------:R-:W3:Y:S04]  /*33d0*/  LDS R31, [R53+0x800] ;  /* 0x00080000351f7984 */ /* 0x000ee80000000800 */
[----:B------:R-:W4:Y:S04]  /*33e0*/  LDS R33, [R53+0xc00] ;  /* 0x000c000035217984 */ /* 0x000f280000000800 */
[----:B------:R-:W5:Y:S04]  /*33f0*/  LDS R35, [R53+0x1000] ;  /* 0x0010000035237984 */ /* 0x000f680000000800 */
[----:B------:R-:W5:Y:S04]  /*3400*/  LDS R37, [R53+0x1400] ;  /* 0x0014000035257984 */ /* 0x000f680000000800 */
[----:B------:R-:W5:Y:S04]  /*3410*/  LDS R39, [R53+0x1800] ;  /* 0x0018000035277984 */ /* 0x000f680000000800 */
[----:B0-----:R0:W-:Y:S04]  /*3420*/  @P6 STG.E desc[UR10][R2.64], R7 ;  /* 0x0000000702006986 */ /* 0x0011e8000c10190a */
[----:B------:R-:W5:Y:S04]  /*3430*/  LDS R41, [R53+0x1c00] ;  /* 0x001c000035297984 */ /* 0x000f680000000800 */
[----:B-1----:R-:W-:Y:S01]  /*3440*/  @P6 STG.E desc[UR10][R4.64], R67 ;  /* 0x0000004304006986 */ /* 0x002fe2000c10190a */
[----:B------:R-:W-:Y:S01]  /*3450*/  ISETP.LT.U32.AND P6, PT, R6, UR6, PT ;  /* 0x0000000606007c0c */ /* 0x000fe2000bfc1070 */
[----:B0-----:R-:W-:Y:S01]  /*3460*/  IMAD.U32 R7, RZ, RZ, UR7 ;  /* 0x00000007ff077e24 */ /* 0x001fe2000f8e00ff */
[----:B------:R-:W-:Y:S01]  /*3470*/  LOP3.LUT R6, R0, 0x800, RZ, 0xfc, !PT ;  /* 0x0000080000067812 */ /* 0x000fe200078efcff */
[----:B------:R-:W-:Y:S01]  /*3480*/  @P2 STG.E desc[UR10][R2.64+0x400], R9 ;  /* 0x0004000902002986 */ /* 0x000fe2000c10190a */
[----:B------:R-:W-:-:S02]  /*3490*/  ISETP.GT.U32.AND.EX P6, PT, R10, RZ, PT, P6 ;  /* 0x000000ff0a00720c */ /* 0x000fc40003fc4160 */
[----:B------:R-:W-:Y:S01]  /*34a0*/  ISETP.GT.U32.AND.EX P3, PT, R7, RZ, PT, P3 ;  /* 0x000000ff0700720c */ /* 0x000fe20003f64130 */
[----:B--2---:R-:W-:Y:S01]  /*34b0*/  @P2 STG.E desc[UR10][R4.64+0x400], R29 ;  /* 0x0004001d04002986 */ /* 0x004fe2000c10190a */
[----:B------:R-:W-:Y:S01]  /*34c0*/  ISETP.LT.U32.AND P2, PT, R6, UR6, PT ;  /* 0x0000000606007c0c */ /* 0x000fe2000bf41070 */
[----:B------:R-:W-:Y:S02]  /*34d0*/  VIADD R6, R0, 0x900 ;  /* 0x0000090000067836 */ /* 0x000fe40000000000 */
[----:B------:R-:W-:Y:S01]  /*34e0*/  @P5 STG.E desc[UR10][R2.64+0x800], R11 ;  /* 0x0008000b02005986 */ /* 0x000fe2000c10190a */
[----:B------:R-:W-:-:S03]  /*34f0*/  ISETP.GT.U32.AND.EX P2, PT, R8, RZ, PT, P2 ;  /* 0x000000ff0800720c */ /* 0x000fc60003f44120 */
[----:B---3--:R-:W-:Y:S01]  /*3500*/  @P5 STG.E desc[UR10][R4.64+0x800], R31 ;  /* 0x0008001f04005986 */ /* 0x008fe2000c10190a */
[----:B------:R-:W-:Y:S01]  /*3510*/  ISETP.LT.U32.AND P5, PT, R6, UR6, PT ;  /* 0x0000000606007c0c */ /* 0x000fe2000bfa1070 */
[----:B------:R-:W-:Y:S02]  /*3520*/  VIADD R6, R0, 0xa00 ;  /* 0x00000a0000067836 */ /* 0x000fe40000000000 */
[----:B------:R-:W0:Y:S01]  /*3530*/  LDS R7, [R53+0x2000] ;  /* 0x0020000035077984 */ /* 0x000e220000000800 */
[----:B------:R-:W-:Y:S01]  /*3540*/  ISETP.GT.U32.AND.EX P5, PT, R8, RZ, PT, P5 ;  /* 0x000000ff0800720c */ /* 0x000fe20003fa4150 */
[----:B------:R-:W-:Y:S02]  /*3550*/  VIADD R8, R0, 0x1100 ;  /* 0x0000110000087836 */ /* 0x000fe40000000000 */
[----:B------:R-:W-:Y:S04]  /*3560*/  @P4 STG.E desc[UR10][R2.64+0xc00], R13 ;  /* 0x000c000d02004986 */ /* 0x000fe8000c10190a */
[----:B----4-:R-:W-:Y:S01]  /*3570*/  @P4 STG.E desc[UR10][R4.64+0xc00], R33 ;  /* 0x000c002104004986 */ /* 0x010fe2000c10190a */
[----:B------:R-:W-:Y:S01]  /*3580*/  ISETP.LT.U32.AND P4, PT, R6, UR6, PT ;  /* 0x0000000606007c0c */ /* 0x000fe2000bf81070 */
[----:B------:R-:W-:-:S02]  /*3590*/  VIADD R6, R0, 0xb00 ;  /* 0x00000b0000067836 */ /* 0x000fc40000000000 */
[----:B------:R-:W1:Y:S01]  /*35a0*/  LDS R9, [R53+0x2400] ;  /* 0x0024000035097984 */ /* 0x000e620000000800 */
[----:B------:R-:W-:-:S03]  /*35b0*/  ISETP.GT.U32.AND.EX P4, PT, R10, RZ, PT, P4 ;  /* 0x000000ff0a00720c */ /* 0x000fc60003f84140 */
[----:B------:R-:W2:Y:S04]  /*35c0*/  LDS R11, [R53+0x2800] ;  /* 0x00280000350b7984 */ /* 0x000ea80000000800 */
[----:B------:R-:W3:Y:S04]  /*35d0*/  LDS R13, [R53+0x2c00] ;  /* 0x002c0000350d7984 */ /* 0x000ee80000000800 */
[----:B------:R-:W-:Y:S04]  /*35e0*/  @P3 STG.E desc[UR10][R2.64+0x1000], R15 ;  /* 0x0010000f02003986 */ /* 0x000fe8000c10190a */
[----:B-----5:R-:W-:Y:S01]  /*35f0*/  @P3 STG.E desc[UR10][R4.64+0x1000], R35 ;  /* 0x0010002304003986 */ /* 0x020fe2000c10190a */
[----:B------:R-:W-:-:S02]  /*3600*/  ISETP.LT.U32.AND P3, PT, R6, UR6, PT ;  /* 0x0000000606007c0c */ /* 0x000fc4000bf61070 */
[----:B------:R-:W-:Y:S01]  /*3610*/  LOP3.LUT R6, R0, 0xc00, RZ, 0xfc, !PT ;  /* 0x00000c0000067812 */ /* 0x000fe200078efcff */
[----:B------:R-:W-:Y:S04]  /*3620*/  @P1 STG.E desc[UR10][R2.64+0x1400], R17 ;  /* 0x0014001102001986 */ /* 0x000fe8000c10190a */
[----:B------:R-:W-:Y:S01]  /*3630*/  @P1 STG.E desc[UR10][R4.64+0x1400], R37 ;  /* 0x0014002504001986 */ /* 0x000fe2000c10190a */
[----:B------:R-:W-:Y:S01]  /*3640*/  ISETP.LT.U32.AND P1, PT, R6, UR6, PT ;  /* 0x0000000606007c0c */ /* 0x000fe2000bf21070 */
[----:B------:R-:W-:Y:S02]  /*3650*/  VIADD R6, R0, 0xd00 ;  /* 0x00000d0000067836 */ /* 0x000fe40000000000 */
[----:B------:R-:W-:Y:S04]  /*3660*/  @P0 STG.E desc[UR10][R2.64+0x1800], R19 ;  /* 0x0018001302000986 */ /* 0x000fe8000c10190a */
[----:B------:R-:W-:Y:S01]  /*3670*/  @P0 STG.E desc[UR10][R4.64+0x1800], R39 ;  /* 0x0018002704000986 */ /* 0x000fe2000c10190a */
[----:B------:R-:W-:Y:S01]  /*3680*/  ISETP.LT.U32.AND P0, PT, R6, UR6, PT ;  /* 0x0000000606007c0c */ /* 0x000fe2000bf01070 */
[----:B------:R-:W-:-:S02]  /*3690*/  VIADD R6, R0, 0xe00 ;  /* 0x00000e0000067836 */ /* 0x000fc40000000000 */
[----:B------:R-:W-:Y:S04]  /*36a0*/  @P6 STG.E desc[UR10][R2.64+0x1c00], R21 ;  /* 0x001c001502006986 */ /* 0x000fe8000c10190a */
[----:B------:R-:W-:Y:S01]  /*36b0*/  @P6 STG.E desc[UR10][R4.64+0x1c00], R41 ;  /* 0x001c002904006986 */ /* 0x000fe2000c10190a */
[----:B------:R-:W-:Y:S01]  /*36c0*/  ISETP.LT.U32.AND P6, PT, R6, UR6, PT ;  /* 0x0000000606007c0c */ /* 0x000fe2000bfc1070 */
[----:B------:R-:W-:Y:S02]  /*36d0*/  IMAD.U32 R6, RZ, RZ, UR7 ;  /* 0x00000007ff067e24 */ /* 0x000fe4000f8e00ff */
[----:B------:R-:W4:Y:S03]  /*36e0*/  LDS R15, [R53+0x3000] ;  /* 0x00300000350f7984 */ /* 0x000f260000000800 */
[----:B------:R-:W-:Y:S01]  /*36f0*/  ISETP.GT.U32.AND.EX P3, PT, R6, RZ, PT, P3 ;  /* 0x000000ff0600720c */ /* 0x000fe20003f64130 */
[----:B------:R-:W5:Y:S01]  /*3700*/  LDS R17, [R53+0x3400] ;  /* 0x0034000035117984 */ /* 0x000f620000000800 */
[----:B------:R-:W-:-:S03]  /*3710*/  VIADD R6, R0, 0xf00 ;  /* 0x00000f0000067836 */ /* 0x000fc60000000000 */
[----:B------:R-:W5:Y:S04]  /*3720*/  LDS R19, [R53+0x3800] ;  /* 0x0038000035137984 */ /* 0x000f680000000800 */
[----:B------:R-:W5:Y:S04]  /*3730*/  LDS R21, [R53+0x3c00] ;  /* 0x003c000035157984 */ /* 0x000f680000000800 */
[----:B------:R-:W5:Y:S04]  /*3740*/  LDS R29, [R53+0x4000] ;  /* 0x00400000351d7984 */ /* 0x000f680000000800 */
[----:B------:R-:W5:Y:S04]  /*3750*/  LDS R31, [R53+0x4400] ;  /* 0x00440000351f7984 */ /* 0x000f680000000800 */
[----:B------:R-:W-:Y:S04]  /*3760*/  @P2 STG.E desc[UR10][R2.64+0x2000], R23 ;  /* 0x0020001702002986 */ /* 0x000fe8000c10190a */
[----:B0-----:R0:W-:Y:S01]  /*3770*/  @P2 STG.E desc[UR10][R4.64+0x2000], R7 ;  /* 0x0020000704002986 */ /* 0x0011e2000c10190a */
[----:B------:R-:W-:-:S02]  /*3780*/  ISETP.LT.U32.AND P2, PT, R6, UR6, PT ;  /* 0x0000000606007c0c */ /* 0x000fc4000bf41070 */
[C---:B------:R-:W-:Y:S01]  /*3790*/  LOP3.LUT R6, R0.reuse, 0x1000, RZ, 0xfc, !PT ;  /* 0x0000100000067812 */ /* 0x040fe200078efcff */
[----:B------:R2:W-:Y:S01]  /*37a0*/  @P5 STG.E desc[UR10][R2.64+0x2400], R25 ;  /* 0x0024001902005986 */ /* 0x0005e2000c10190a */
[----:B------:R-:W-:-:S03]  /*37b0*/  VIADD R0, R0, 0x1200 ;  /* 0x0000120000007836 */ /* 0x000fc60000000000 */
[----:B-1----:R1:W-:Y:S01]  /*37c0*/  @P5 STG.E desc[UR10][R4.64+0x2400], R9 ;  /* 0x0024000904005986 */ /* 0x0023e2000c10190a */
[----:B------:R-:W-:Y:S01]  /*37d0*/  ISETP.LT.U32.AND P5, PT, R6, UR6, PT ;  /* 0x0000000606007c0c */ /* 0x000fe2000bfa1070 */
[----:B------:R-:W-:Y:S02]  /*37e0*/  IMAD.U32 R6, RZ, RZ, UR7 ;  /* 0x00000007ff067e24 */ /* 0x000fe4000f8e00ff */
[----:B------:R1:W-:Y:S01]  /*37f0*/  @P4 STG.E desc[UR10][R2.64+0x2800], R27 ;  /* 0x0028001b02004986 */ /* 0x0003e2000c10190a */
[----:B0-----:R-:W-:Y:S02]  /*3800*/  IMAD.U32 R7, RZ, RZ, UR7 ;  /* 0x00000007ff077e24 */ /* 0x001fe4000f8e00ff */
[C---:B------:R-:W-:Y:S01]  /*3810*/  ISETP.GT.U32.AND.EX P1, PT, R6.reuse, RZ, PT, P1 ;  /* 0x000000ff0600720c */ /* 0x040fe20003f24110 */
[----:B--2---:R1:W-:Y:S01]  /*3820*/  @P4 STG.E desc[UR10][R4.64+0x2800], R11 ;  /* 0x0028000b04004986 */ /* 0x0043e2000c10190a */
[----:B------:R-:W-:Y:S02]  /*3830*/  ISETP.GT.U32.AND.EX P6, PT, R6, RZ, PT, P6 ;  /* 0x000000ff0600720c */ /* 0x000fe40003fc4160 */
[----:B------:R-:W-:Y:S01]  /*3840*/  ISETP.LT.U32.AND P4, PT, R8, UR6, PT ;  /* 0x0000000608007c0c */ /* 0x000fe2000bf81070 */
[----:B------:R1:W-:Y:S01]  /*3850*/  @P3 STG.E desc[UR10][R2.64+0x2c00], R49 ;  /* 0x002c003102003986 */ /* 0x0003e2000c10190a */
[----:B------:R-:W-:-:S02]  /*3860*/  ISETP.GT.U32.AND.EX P2, PT, R7, RZ, PT, P2 ;  /* 0x000000ff0700720c */ /* 0x000fc40003f44120 */
[----:B------:R-:W-:Y:S01]  /*3870*/  ISETP.GT.U32.AND.EX P4, PT, R6, RZ, PT, P4 ;  /* 0x000000ff0600720c */ /* 0x000fe20003f84140 */
[----:B---3--:R1:W-:Y:S01]  /*3880*/  @P3 STG.E desc[UR10][R4.64+0x2c00], R13 ;  /* 0x002c000d04003986 */ /* 0x0083e2000c10190a */
[----:B------:R-:W-:Y:S01]  /*3890*/  ISETP.LT.U32.AND P3, PT, R0, UR6, PT ;  /* 0x0000000600007c0c */ /* 0x000fe2000bf61070 */
[----:B------:R-:W-:Y:S02]  /*38a0*/  IMAD.U32 R0, RZ, RZ, UR7 ;  /* 0x00000007ff007e24 */ /* 0x000fe4000f8e00ff */
[----:B------:R1:W-:Y:S03]  /*38b0*/  @P1 STG.E desc[UR10][R2.64+0x3000], R51 ;  /* 0x0030003302001986 */ /* 0x0003e6000c10190a */
[C---:B------:R-:W-:Y:S01]  /*38c0*/  ISETP.GT.U32.AND.EX P0, PT, R0.reuse, RZ, PT, P0 ;  /* 0x000000ff0000720c */ /* 0x040fe20003f04100 */
[----:B----4-:R1:W-:Y:S01]  /*38d0*/  @P1 STG.E desc[UR10][R4.64+0x3000], R15 ;  /* 0x0030000f04001986 */ /* 0x0103e2000c10190a */
[----:B------:R-:W-:-:S02]  /*38e0*/  ISETP.GT.U32.AND.EX P5, PT, R0, RZ, PT, P5 ;  /* 0x000000ff0000720c */ /* 0x000fc40003fa4150 */
[----:B------:R-:W-:-:S09]  /*38f0*/  ISETP.GT.U32.AND.EX P3, PT, R0, RZ, PT, P3 ;  /* 0x000000ff0000720c */ /* 0x000fd20003f64130 */
[----:B------:R1:W-:Y:S04]  /*3900*/  @P0 STG.E desc[UR10][R2.64+0x3400], R55 ;  /* 0x0034003702000986 */ /* 0x0003e8000c10190a */
[----:B-----5:R1:W-:Y:S04]  /*3910*/  @P0 STG.E desc[UR10][R4.64+0x3400], R17 ;  /* 0x0034001104000986 */ /* 0x0203e8000c10190a */
[----:B------:R1:W-:Y:S04]  /*3920*/  @P6 STG.E desc[UR10][R2.64+0x3800], R57 ;  /* 0x0038003902006986 */ /* 0x0003e8000c10190a */
[----:B------:R1:W-:Y:S04]  /*3930*/  @P6 STG.E desc[UR10][R4.64+0x3800], R19 ;  /* 0x0038001304006986 */ /* 0x0003e8000c10190a */
[----:B------:R1:W-:Y:S04]  /*3940*/  @P2 STG.E desc[UR10][R2.64+0x3c00], R59 ;  /* 0x003c003b02002986 */ /* 0x0003e8000c10190a */
[----:B------:R1:W-:Y:S04]  /*3950*/  @P2 STG.E desc[UR10][R4.64+0x3c00], R21 ;  /* 0x003c001504002986 */ /* 0x0003e8000c10190a */
[----:B------:R1:W-:Y:S04]  /*3960*/  @P5 STG.E desc[UR10][R2.64+0x4000], R61 ;  /* 0x0040003d02005986 */ /* 0x0003e8000c10190a */
[----:B------:R1:W-:Y:S04]  /*3970*/  @P5 STG.E desc[UR10][R4.64+0x4000], R29 ;  /* 0x0040001d04005986 */ /* 0x0003e8000c10190a */
[----:B------:R1:W-:Y:S04]  /*3980*/  @P4 STG.E desc[UR10][R2.64+0x4400], R63 ;  /* 0x0044003f02004986 */ /* 0x0003e8000c10190a */
[----:B------:R1:W-:Y:S01]  /*3990*/  @P4 STG.E desc[UR10][R4.64+0x4400], R31 ;  /* 0x0044001f04004986 */ /* 0x0003e2000c10190a */
[----:B------:R-:W-:Y:S05]  /*39a0*/  @!P3 EXIT ;  /* 0x000000000000b94d */ /* 0x000fea0003800000 */
[----:B------:R-:W0:Y:S04]  /*39b0*/  LDS R53, [R53+0x4800] ;  /* 0x0048000035357984 */ /* 0x000e280000000800 */
[----:B------:R-:W-:Y:S04]  /*39c0*/  STG.E desc[UR10][R2.64+0x4800], R65 ;  /* 0x0048004102007986 */ /* 0x000fe8000c10190a */
[----:B0-----:R-:W-:Y:S01]  /*39d0*/  STG.E desc[UR10][R4.64+0x4800], R53 ;  /* 0x0048003504007986 */ /* 0x001fe2000c10190a */
[----:B------:R-:W-:Y:S05]  /*39e0*/  EXIT ;  /* 0x000000000000794d */ /* 0x000fea0003800000 */
.L_x_221:
        /* <DEDUP_REMOVED lines=9> */
.L_x_452:


//--------------------- .text._ZN3cub18CUB_300001_SM_10006detail10radix_sort29DeviceRadixSortOnesweepKernelINS1_5radix10policy_hubIjN4cuda3std3__45tupleIJ8aes_pairmEEEyE10Policy1000ELNS0_9SortOrderE0EjSB_yiiNS1_21identity_decomposer_tEEEvPT5_SH_PT3_PKSI_PT1_PKSM_PT2_PKSQ_T4_iiT6_ --------------------------
	.section	.text._ZN3cub18CUB_300001_SM_10006detail10radix_sort29DeviceRadixSortOnesweepKernelINS1_5radix10policy_hubIjN4cuda3std3__45tupleIJ8aes_pairmEEEyE10Policy1000ELNS0_9SortOrderE0EjSB_yiiNS1_21identity_decomposer_tEEEvPT5_SH_PT3_PKSI_PT1_PKSM_PT2_PKSQ_T4_iiT6_,"ax",@progbits
	.align	128
        .global         _ZN3cub18CUB_300001_SM_10006detail10radix_sort29DeviceRadixSortOnesweepKernelINS1_5radix10policy_hubIjN4cuda3std3__45tupleIJ8aes_pairmEEEyE10Policy1000ELNS0_9SortOrderE0EjSB_yiiNS1_21identity_decomposer_tEEEvPT5_SH_PT3_PKSI_PT1_PKSM_PT2_PKSQ_T4_iiT6_
        .type           _ZN3cub18CUB_300001_SM_10006detail10radix_sort29DeviceRadixSortOnesweepKernelINS1_5radix10policy_hubIjN4cuda3std3__45tupleIJ8aes_pairmEEEyE10Policy1000ELNS0_9SortOrderE0EjSB_yiiNS1_21identity_decomposer_tEEEvPT5_SH_PT3_PKSI_PT1_PKSM_PT2_PKSQ_T4_iiT6_,@function
        .size           _ZN3cub18CUB_300001_SM_10006detail10radix_sort29DeviceRadixSortOnesweepKernelINS1_5radix10policy_hubIjN4cuda3std3__45tupleIJ8aes_pairmEEEyE10Policy1000ELNS0_9SortOrderE0EjSB_yiiNS1_21identity_decomposer_tEEEvPT5_SH_PT3_PKSI_PT1_PKSM_PT2_PKSQ_T4_iiT6_,(.L_x_453 - _ZN3cub18CUB_300001_SM_10006detail10radix_sort29DeviceRadixSortOnesweepKernelINS1_5radix10policy_hubIjN4cuda3std3__45tupleIJ8aes_pairmEEEyE10Policy1000ELNS0_9SortOrderE0EjSB_yiiNS1_21identity_decomposer_tEEEvPT5_SH_PT3_PKSI_PT1_PKSM_PT2_PKSQ_T4_iiT6_)
        .other          _ZN3cub18CUB_300001_SM_10006detail10radix_sort29DeviceRadixSortOnesweepKernelINS1_5radix10policy_hubIjN4cuda3std3__45tupleIJ8aes_pairmEEEyE10Policy1000ELNS0_9SortOrderE0EjSB_yiiNS1_21identity_decomposer_tEEEvPT5_SH_PT3_PKSI_PT1_PKSM_PT2_PKSQ_T4_iiT6_,@"STO_CUDA_ENTRY STV_DEFAULT"
_ZN3cub18CUB_300001_SM_10006detail10radix_sort29DeviceRadixSortOnesweepKernelINS1_5radix10policy_hubIjN4cuda3std3__45tupleIJ8aes_pairmEEEyE10Policy1000ELNS0_9SortOrderE0EjSB_yiiNS1_21identity_decomposer_tEEEvPT5_SH_PT3_PKSI_PT1_PKSM_PT2_PKSQ_T4_iiT6_:
.text._ZN3cub18CUB_300001_SM_10006detail10radix_sort29DeviceRadixSortOnesweepKernelINS1_5radix10policy_hubIjN4cuda3std3__45tupleIJ8aes_pairmEEEyE10Policy1000ELNS0_9SortOrderE0EjSB_yiiNS1_21identity_decomposer_tEEEvPT5_SH_PT3_PKSI_PT1_PKSM_PT2_PKSQ_T4_iiT6_:
[----:B------:R-:W-:Y:S01]  /*0000*/  LDC R1, c[0x0][0x37c] ;  /* 0x0000df00ff017b82 */ /* 0x000fe20000000800 */
[----:B------:R-:W0:Y:S01]  /*0010*/  S2R R3, SR_TID.X ;  /* 0x0000000000037919 */ /* 0x000e220000002100 */
[----:B------:R-:W-:Y:S01]  /*0020*/  MOV R11, 0x400 ;  /* 0x00000400000b7802 */ /* 0x000fe20000000f00 */
[----:B------:R-:W1:Y:S01]  /*0030*/  LDCU.64 UR8, c[0x0][0x358] ;  /* 0x00006b00ff0877ac */ /* 0x000e620008000a00 */
[----:B------:R-:W-:Y:S01]  /*0040*/  BSSY.RECONVERGENT B0, `(.L_x_222) ;  /* 0x000000c000007945 */ /* 0x000fe20003800200 */
[----:B------:R-:W2:Y:S01]  /*0050*/  S2R R0, SR_CgaCtaId ;  /* 0x0000000000007919 */ /* 0x000ea20000008800 */
[----:B0-----:R-:W-:Y:S02]  /*0060*/  ISETP.NE.AND P0, PT, R3, RZ, PT ;  /* 0x000000ff0300720c */ /* 0x001fe40003f05270 */
[----:B--2---:R-:W-:-:S11]  /*0070*/  LEA R11, R0, R11, 0x18 ;  /* 0x0000000b000b7211 */ /* 0x004fd600078ec0ff */
[----:B-1----:R-:W-:Y:S05]  /*0080*/  @P0 BRA `(.L_x_223) ;  /* 0x00000000001c0947 */ /* 0x002fea0003800000 */
[----:B------:R-:W0:Y:S01]  /*0090*/  LDC.64 R4, c[0x0][0x388] ;  /* 0x0000e200ff047b82 */ /* 0x000e220000000a00 */
[----:B------:R-:W-:-:S05]  /*00a0*/  IMAD.MOV.U32 R7, RZ, RZ, 0x1 ;  /* 0x00000001ff077424 */ /* 0x000fca00078e00ff */
[----:B0-----:R-:W2:Y:S02]  /*00b0*/  ATOMG.E.ADD.STRONG.GPU PT, R4, desc[UR8][R4.64], R7 ;  /* 0x80000007040479a8 */ /* 0x001ea400081ef108 */
[----:B------:R-:W0:Y:S01]  /*00c0*/  S2UR UR5, SR_CgaCtaId ;  /* 0x00000000000579c3 */ /* 0x000e220000008800 */
[----:B------:R-:W-:Y:S02]  /*00d0*/  UMOV UR4, 0x400 ;  /* 0x0000040000047882 */ /* 0x000fe40000000000 */
[----:B0-----:R-:W-:-:S09]  /*00e0*/  ULEA UR4, UR5, UR4, 0x18 ;  /* 0x0000000405047291 */ /* 0x001fd2000f8ec0ff */
[----:B--2---:R0:W-:Y:S03]  /*00f0*/  STS [UR4+0x9000], R4 ;  /* 0x00900004ff007988 */ /* 0x0041e60008000804 */
.L_x_223:
[----:B------:R-:W-:Y:S05]  /*0100*/  BSYNC.RECONVERGENT B0 ;  /* 0x0000000000007941 */ /* 0x000fea0003800200 */
.L_x_222:
[----:B------:R-:W-:Y:S01]  /*0110*/  BAR.SYNC.DEFER_BLOCKING 0x0 ;  /* 0x0000000000007b1d */ /* 0x000fe20000010000 */
[----:B------:R-:W-:-:S05]  /*0120*/  SHF.R.U32.HI R6, RZ, 0x5, R3 ;  /* 0x00000005ff067819 */ /* 0x000fca0000011603 */
[----:B------:R-:W1:Y:S01]  /*0130*/  LDCU UR4, c[0x0][0x3c0] ;  /* 0x00007800ff0477ac */ /* 0x000e620008000800 */
[----:B------:R-:W2:Y:S01]  /*0140*/  S2R R15, SR_LANEID ;  /* 0x00000000000f7919 */ /* 0x000ea20000000000 */
[----:B------:R-:W3:Y:S02]  /*0150*/  LDS R0, [R11+0x9000] ;  /* 0x009000000b007984 */ /* 0x000ee40000000800 */
[----:B---3--:R-:W-:-:S04]  /*0160*/  IMAD R17, R0, 0x300, RZ ;  /* 0x0000030000117824 */ /* 0x008fc800078e02ff */
[----:B------:R-:W-:Y:S01]  /*0170*/  VIADD R9, R17, 0x300 ;  /* 0x0000030011097836 */ /* 0x000fe20000000000 */
[----:B------:R-:W-:-:S04]  /*0180*/  SHF.R.S32.HI R16, RZ, 0x1f, R17 ;  /* 0x0000001fff107819 */ /* 0x000fc80000011411 */
[----:B-1----:R-:W-:-:S13]  /*0190*/  ISETP.GT.AND P0, PT, R9, UR4, PT ;  /* 0x0000000409007c0c */ /* 0x002fda000bf04270 */
[----:B--2---:R-:W-:Y:S05]  /*01a0*/  @P0 BRA `(.L_x_224) ;  /* 0x00000000002c0947 */ /* 0x004fea0003800000 */
[----:B0-----:R-:W-:Y:S01]  /*01b0*/  IMAD.SHL.U32 R4, R3, 0x2, RZ ;  /* 0x0000000203047824 */ /* 0x001fe200078e00ff */
[----:B------:R-:W0:Y:S04]  /*01c0*/  LDCU.64 UR4, c[0x0][0x3a8] ;  /* 0x00007500ff0477ac */ /* 0x000e280008000a00 */
[----:B------:R-:W-:-:S04]  /*01d0*/  LOP3.LUT R5, R4, 0x7c0, RZ, 0xc0, !PT ;  /* 0x000007c004057812 */ /* 0x000fc800078ec0ff */
[----:B------:R-:W-:-:S04]  /*01e0*/  LOP3.LUT R4, R5, 0x1f, R3, 0xf8, !PT ;  /* 0x0000001f05047812 */ /* 0x000fc800078ef803 */
[----:B------:R-:W-:-:S05]  /*01f0*/  IADD3 R5, P0, PT, R17, R4, RZ ;  /* 0x0000000411057210 */ /* 0x000fca0007f1e0ff */
[----:B------:R-:W-:Y:S01]  /*0200*/  IMAD.X R8, RZ, RZ, R16, P0 ;  /* 0x000000ffff087224 */ /* 0x000fe200000e0610 */
[----:B0-----:R-:W-:-:S04]  /*0210*/  LEA R4, P0, R5, UR4, 0x2 ;  /* 0x0000000405047c11 */ /* 0x001fc8000f8010ff */
[----:B------:R-:W-:-:S05]  /*0220*/  LEA.HI.X R5, R5, UR5, R8, 0x2, P0 ;  /* 0x0000000505057c11 */ /* 0x000fca00080f1408 */
[----:B------:R0:W5:Y:S04]  /*0230*/  LDG.E R8, desc[UR8][R4.64] ;  /* 0x0000000804087981 */ /* 0x000168000c1e1900 */
[----:B------:R0:W5:Y:S01]  /*0240*/  LDG.E R7, desc[UR8][R4.64+0x80] ;  /* 0x0000800804077981 */ /* 0x000162000c1e1900 */
[----:B------:R-:W-:Y:S05]  /*0250*/  BRA `(.L_x_225) ;  /* 0x0000000000407947 */ /* 0x000fea0003800000 */
.L_x_224:
[----:B0-----:R-:W-:Y:S01]  /*0260*/  IMAD.SHL.U32 R4, R3, 0x2, RZ ;  /* 0x0000000203047824 */ /* 0x001fe200078e00ff */
[----:B------:R-:W0:Y:S04]  /*0270*/  LDCU.64 UR6, c[0x0][0x3a8] ;  /* 0x00007500ff0677ac */ /* 0x000e280008000a00 */
[----:B------:R-:W-:Y:S02]  /*0280*/  LOP3.LUT R5, R4, 0x7c0, RZ, 0xc0, !PT ;  /* 0x000007c004057812 */ /* 0x000fe400078ec0ff */
[----:B------:R-:W-:Y:S02]  /*0290*/  IADD3 R4, PT, PT, -R17, UR4, RZ ;  /* 0x0000000411047c10 */ /* 0x000fe4000fffe1ff */
[----:B------:R-:W-:-:S04]  /*02a0*/  LOP3.LUT R7, R5, 0x1f, R3, 0xf8, !PT ;  /* 0x0000001f05077812 */ /* 0x000fc800078ef803 */
[----:B------:R-:W-:Y:S01]  /*02b0*/  IADD3 R8, P2, PT, R17, R7, RZ ;  /* 0x0000000711087210 */ /* 0x000fe20007f5e0ff */
[C---:B------:R-:W-:Y:S01]  /*02c0*/  VIADD R5, R7.reuse, 0x20 ;  /* 0x0000002007057836 */ /* 0x040fe20000000000 */
[----:B------:R-:W-:Y:S01]  /*02d0*/  ISETP.GE.AND P0, PT, R7, R4, PT ;  /* 0x000000040700720c */ /* 0x000fe20003f06270 */
[----:B------:R-:W-:-:S03]  /*02e0*/  IMAD.MOV.U32 R7, RZ, RZ, -0x1 ;  /* 0xffffffffff077424 */ /* 0x000fc600078e00ff */
[----:B------:R-:W-:Y:S01]  /*02f0*/  ISETP.GE.AND P1, PT, R5, R4, PT ;  /* 0x000000040500720c */ /* 0x000fe20003f26270 */
[----:B------:R-:W-:Y:S01]  /*0300*/  IMAD.X R5, RZ, RZ, R16, P2 ;  /* 0x000000ffff057224 */ /* 0x000fe200010e0610 */
[----:B0-----:R-:W-:-:S04]  /*0310*/  LEA R4, P2, R8, UR6, 0x2 ;  /* 0x0000000608047c11 */ /* 0x001fc8000f8410ff */
[----:B------:R-:W-:Y:S01]  /*0320*/  LEA.HI.X R5, R8, UR7, R5, 0x2, P2 ;  /* 0x0000000708057c11 */ /* 0x000fe200090f1405 */
[----:B------:R-:W-:-:S06]  /*0330*/  IMAD.MOV.U32 R8, RZ, RZ, -0x1 ;  /* 0xffffffffff087424 */ /* 0x000fcc00078e00ff */
[----:B------:R1:W5:Y:S04]  /*0340*/  @!P0 LDG.E R8, desc[UR8][R4.64] ;  /* 0x0000000804088981 */ /* 0x000368000c1e1900 */
[----:B------:R1:W5:Y:S02]  /*0350*/  @!P1 LDG.E R7, desc[UR8][R4.64+0x80] ;  /* 0x0000800804079981 */ /* 0x000364000c1e1900 */
.L_x_225:
        /* <DEDUP_REMOVED lines=18> */
.L_x_228:
        /* <DEDUP_REMOVED lines=21> */
.L_x_227:
[----:B------:R-:W-:Y:S05]  /*05d0*/  BSYNC.RECONVERGENT B0 ;  /* 0x0000000000007941 */ /* 0x000fea0003800200 */
.L_x_226:
        /* <DEDUP_REMOVED lines=18> */
.L_x_232:
[----:B------:R-:W-:Y:S05]  /*0700*/  BSYNC.RECONVERGENT B1 ;  /* 0x0000000000017941 */ /* 0x000fea0003800200 */
.L_x_231:
[----:B------:R-:W-:Y:S05]  /*0710*/  @!P1 BRA `(.L_x_230) ;  /* 0x0000000000489947 */ /* 0x000fea0003800000 */
[----:B------:R-:W-:Y:S02]  /*0720*/  ISETP.GE.U32.AND P0, PT, R14, 0x4, PT ;  /* 0x000000040e00780c */ /* 0x000fe40003f06070 */
[----:B------:R-:W-:-:S04]  /*0730*/  LOP3.LUT R5, R5, 0x3, RZ, 0xc0, !PT ;  /* 0x0000000305057812 */ /* 0x000fc800078ec0ff */
[----:B------:R-:W-:-:S07]  /*0740*/  ISETP.NE.AND P1, PT, R5, RZ, PT ;  /* 0x000000ff0500720c */ /* 0x000fce0003f25270 */
[C---:B0-----:R-:W-:Y:S02]  /*0750*/  @P0 IMAD R4, R13.reuse, 0x4, R10 ;  /* 0x000000040d040824 */ /* 0x041fe400078e020a */
        /* <DEDUP_REMOVED lines=9> */
.L_x_233:
[----:B------:R-:W-:Y:S01]  /*07f0*/  VIADD R5, R5, 0x1 ;  /* 0x0000000105057836 */ /* 0x000fe20000000000 */
[----:B------:R0:W-:Y:S04]  /*0800*/  STS [R6], RZ ;  /* 0x000000ff06007388 */ /* 0x0001e80000000800 */
[----:B------:R-:W-:Y:S01]  /*0810*/  ISETP.NE.AND P0, PT, R5, RZ, PT ;  /* 0x000000ff0500720c */ /* 0x000fe20003f05270 */
[----:B0-----:R-:W-:-:S12]  /*0820*/  VIADD R6, R6, 0x80 ;  /* 0x0000008006067836 */ /* 0x001fd80000000000 */
[----:B------:R-:W-:Y:S05]  /*0830*/  @P0 BRA `(.L_x_233) ;  /* 0xfffffffc00ec0947 */ /* 0x000fea000383ffff */
.L_x_230:
[----:B------:R-:W-:Y:S05]  /*0840*/  BSYNC.RECONVERGENT B0 ;  /* 0x0000000000007941 */ /* 0x000fea0003800200 */
.L_x_229:
[----:B------:R-:W2:Y:S01]  /*0850*/  LDCU UR5, c[0x0][0x3c4] ;  /* 0x00007880ff0577ac */ /* 0x000ea20008000800 */
[----:B01----:R-:W0:Y:S01]  /*0860*/  LDC.64 R4, c[0x0][0x380] ;  /* 0x0000e000ff047b82 */ /* 0x003e220000000a00 */
[C---:B------:R-:W-:Y:S01]  /*0870*/  ISETP.GT.U32.AND P1, PT, R3.reuse, 0xff, PT ;  /* 0x000000ff0300780c */ /* 0x040fe20003f24070 */
[----:B------:R-:W-:Y:S01]  /*0880*/  BSSY.RECONVERGENT B0, `(.L_x_234) ;  /* 0x0000032000007945 */ /* 0x000fe20003800200 */
[----:B------:R-:W-:Y:S02]  /*0890*/  IMAD R20, R3, 0x4, R11 ;  /* 0x0000000403147824 */ /* 0x000fe400078e020b */
[----:B------:R-:W-:Y:S01]  /*08a0*/  P2R R30, PR, RZ, 0x2 ;  /* 0x00000002ff1e7803 */ /* 0x000fe20000000000 */
[----:B------:R-:W-:Y:S01]  /*08b0*/  IMAD.MOV.U32 R6, RZ, RZ, RZ ;  /* 0x000000ffff067224 */ /* 0x000fe200078e00ff */
[----:B--2--5:R-:W-:Y:S02]  /*08c0*/  SHF.R.U32.HI R13, RZ, UR5, R8 ;  /* 0x00000005ff0d7c19 */ /* 0x024fe40008011608 */
[----:B------:R-:W-:-:S02]  /*08d0*/  SHF.R.U32.HI R14, RZ, UR5, R7 ;  /* 0x00000005ff0e7c19 */ /* 0x000fc40008011607 */
[----:B------:R-:W-:Y:S02]  /*08e0*/  LOP3.LUT R13, R13, UR4, RZ, 0x30, !PT ;  /* 0x000000040d0d7c12 */ /* 0x000fe4000f8e30ff */
[----:B------:R-:W-:-:S03]  /*08f0*/  LOP3.LUT R14, R14, UR4, RZ, 0x30, !PT ;  /* 0x000000040e0e7c12 */ /* 0x000fc6000f8e30ff */
[--C-:B------:R-:W-:Y:S01]  /*0900*/  IMAD R12, R13, 0x4, R10.reuse ;  /* 0x000000040d0c7824 */ /* 0x100fe200078e020a */
[----:B------:R-:W-:Y:S01]  /*0910*/  NOP ;  /* 0x0000000000007918 */ /* 0x000fe20000000000 */
[----:B------:R-:W-:-:S03]  /*0920*/  IMAD R10, R14, 0x4, R10 ;  /* 0x000000040e0a7824 */ /* 0x000fc600078e020a */
[----:B------:R1:W-:Y:S04]  /*0930*/  ATOMS.POPC.INC.32 RZ, [R12+URZ] ;  /* 0x000000000cff7f8c */ /* 0x0003e8000d8000ff */
[----:B------:R1:W-:Y:S01]  /*0940*/  ATOMS.POPC.INC.32 RZ, [R10+URZ] ;  /* 0x000000000aff7f8c */ /* 0x0003e2000d8000ff */
[----:B------:R-:W-:Y:S06]  /*0950*/  BAR.SYNC.DEFER_BLOCKING 0x0 ;  /* 0x0000000000007b1d */ /* 0x000fec0000010000 */
[----:B------:R-:W-:Y:S05]  /*0960*/  @P1 BRA `(.L_x_235) ;  /* 0x00000000008c1947 */ /* 0x000fea0003800000 */
[----:B------:R-:W-:Y:S04]  /*0970*/  LDS R19, [R20] ;  /* 0x0000000014137984 */ /* 0x000fe80000000800 */
[----:B------:R-:W2:Y:S04]  /*0980*/  LDS R22, [R20+0x400] ;  /* 0x0004000014167984 */ /* 0x000ea80000000800 */
[----:B------:R-:W3:Y:S04]  /*0990*/  LDS R24, [R20+0x800] ;  /* 0x0008000014187984 */ /* 0x000ee80000000800 */
[----:B------:R-:W4:Y:S04]  /*09a0*/  LDS R26, [R20+0xc00] ;  /* 0x000c0000141a7984 */ /* 0x000f280000000800 */
[----:B------:R-:W5:Y:S04]  /*09b0*/  LDS R28, [R20+0x1000] ;  /* 0x00100000141c7984 */ /* 0x000f680000000800 */
[----:B------:R-:W1:Y:S04]  /*09c0*/  LDS R32, [R20+0x1400] ;  /* 0x0014000014207984 */ /* 0x000e680000000800 */
[----:B------:R-:W0:Y:S04]  /*09d0*/  LDS R34, [R20+0x1800] ;  /* 0x0018000014227984 */ /* 0x000e280000000800 */
[----:B------:R-:W0:Y:S04]  /*09e0*/  LDS R36, [R20+0x1c00] ;  /* 0x001c000014247984 */ /* 0x000e280000000800 */
[----:B------:R-:W0:Y:S04]  /*09f0*/  LDS R35, [R20+0x2000] ;  /* 0x0020000014237984 */ /* 0x000e280000000800 */
[----:B------:R-:W0:Y:S04]  /*0a00*/  LDS R18, [R20+0x2400] ;  /* 0x0024000014127984 */ /* 0x000e280000000800 */
[----:B------:R-:W0:Y:S01]  /*0a10*/  LDS R6, [R20+0x2800] ;  /* 0x0028000014067984 */ /* 0x000e220000000800 */
[----:B--2---:R-:W-:-:S03]  /*0a20*/  IMAD.IADD R21, R19, 0x1, R22 ;  /* 0x0000000113157824 */ /* 0x004fc600078e0216 */
[----:B------:R-:W-:Y:S01]  /*0a30*/  STS [R20+0x400], R19 ;  /* 0x0004001314007388 */ /* 0x000fe20000000800 */
[----:B---3--:R-:W-:-:S03]  /*0a40*/  IMAD.IADD R23, R21, 0x1, R24 ;  /* 0x0000000115177824 */ /* 0x008fc600078e0218 */
[----:B------:R-:W2:Y:S01]  /*0a50*/  LDS R22, [R20+0x2c00] ;  /* 0x002c000014167984 */ /* 0x000ea20000000800 */
[----:B----4-:R-:W-:-:S03]  /*0a60*/  IMAD.IADD R25, R23, 0x1, R26 ;  /* 0x0000000117197824 */ /* 0x010fc600078e021a */
[----:B------:R3:W-:Y:S01]  /*0a70*/  STS [R20+0x800], R21 ;  /* 0x0008001514007388 */ /* 0x0007e20000000800 */
[----:B-----5:R-:W-:-:S03]  /*0a80*/  IMAD.IADD R27, R25, 0x1, R28 ;  /* 0x00000001191b7824 */ /* 0x020fc600078e021c */
[----:B------:R3:W-:Y:S01]  /*0a90*/  STS [R20+0xc00], R23 ;  /* 0x000c001714007388 */ /* 0x0007e20000000800 */
[----:B-1----:R-:W-:-:S03]  /*0aa0*/  IMAD.IADD R29, R27, 0x1, R32 ;  /* 0x000000011b1d7824 */ /* 0x002fc600078e0220 */
        /* <DEDUP_REMOVED lines=10> */
[----:B------:R3:W-:Y:S04]  /*0b50*/  STS [R20+0x2400], R35 ;  /* 0x0024002314007388 */ /* 0x0007e80000000800 */
[----:B------:R3:W-:Y:S04]  /*0b60*/  STS [R20+0x2800], R37 ;  /* 0x0028002514007388 */ /* 0x0007e80000000800 */
[----:B------:R3:W-:Y:S01]  /*0b70*/  STS [R20], RZ ;  /* 0x000000ff14007388 */ /* 0x0007e20000000800 */
[----:B--2---:R-:W-:-:S03]  /*0b80*/  IMAD.IADD R6, R18, 0x1, R22 ;  /* 0x0000000112067824 */ /* 0x004fc600078e0216 */
[----:B------:R3:W-:Y:S04]  /*0b90*/  STS [R20+0x2c00], R18 ;  /* 0x002c001214007388 */ /* 0x0007e80000000800 */
.L_x_235:
[----:B------:R-:W-:Y:S05]  /*0ba0*/  BSYNC.RECONVERGENT B0 ;  /* 0x0000000000007941 */ /* 0x000fea0003800200 */
.L_x_234:
[----:B------:R-:W-:Y:S01]  /*0bb0*/  ISETP.NE.AND P0, PT, R6, 0x300, PT ;  /* 0x000003000600780c */ /* 0x000fe20003f05270 */
[----:B------:R-:W-:-:S03]  /*0bc0*/  IMAD R19, R0, 0x100, R3 ;  /* 0x0000010000137824 */ /* 0x000fc600078e0203 */
[----:B------:R-:W-:Y:S01]  /*0bd0*/  ISETP.LT.U32.AND P0, PT, R3, 0x100, !P0 ;  /* 0x000001000300780c */ /* 0x000fe20004701070 */
[----:B0-----:R-:W-:Y:S01]  /*0be0*/  IMAD.WIDE R4, R19, 0x4, R4 ;  /* 0x0000000413047825 */ /* 0x001fe200078e0204 */
[----:B------:R-:W-:-:S05]  /*0bf0*/  @!P1 LOP3.LUT R19, R6, 0x40000000, RZ, 0xfc, !PT ;  /* 0x4000000006139812 */ /* 0x000fca00078efcff */
[----:B------:R0:W-:Y:S06]  /*0c00*/  @!P1 STG.E.STRONG.SYS desc[UR8][R4.64], R19 ;  /* 0x0000001304009986 */ /* 0x0001ec000c115908 */
[----:B------:R-:W-:Y:S06]  /*0c10*/  BAR.RED.OR.DEFER_BLOCKING 0x0, P0 ;  /* 0x0000000000007b1d */ /* 0x000fec0000014800 */
[----:B------:R-:W2:Y:S02]  /*0c20*/  B2R.RESULT RZ, P0 ;  /* 0x0000000000ff731c */ /* 0x000ea40000004000 */
[----:B0-2---:R-:W-:Y:S05]  /*0c30*/  @!P0 BRA `(.L_x_236) ;  /* 0x0000000800b08947 */ /* 0x005fea0003800000 */
[----:B---3--:R-:W0:Y:S01]  /*0c40*/  LDC.64 R18, c[0x0][0x390] ;  /* 0x0000e400ff127b82 */ /* 0x008e220000000a00 */
[C---:B------:R-:W-:Y:S01]  /*0c50*/  ISETP.GT.U32.AND P0, PT, R3.reuse, R13, PT ;  /* 0x0000000d0300720c */ /* 0x040fe20003f04070 */
[----:B------:R-:W-:Y:S01]  /*0c60*/  BSSY B1, `(.L_x_237) ;  /* 0x000002f000017945 */ /* 0x000fe20003800000 */
[----:B-1----:R-:W-:Y:S02]  /*0c70*/  IMAD R12, R3, 0x8, R11 ;  /* 0x00000008030c7824 */ /* 0x002fe400078e020b */
[----:B------:R-:W-:-:S03]  /*0c80*/  SEL R15, RZ, 0x300, !P0 ;  /* 0x00000300ff0f7807 */ /* 0x000fc60004000000 */
[----:B------:R-:W1:Y:S01]  /*0c90*/  LDC.64 R20, c[0x0][0x398] ;  /* 0x0000e600ff147b82 */ /* 0x000e620000000a00 */
[----:B0-----:R-:W-:Y:S01]  /*0ca0*/  IMAD.WIDE.U32 R10, R3, 0x8, R18 ;  /* 0x00000008030a7825 */ /* 0x001fe200078e0012 */
[----:B------:R-:W-:Y:S06]  /*0cb0*/  @P1 BRA `(.L_x_238) ;  /* 0x0000000000a41947 */ /* 0x000fec0003800000 */
[----:B-1----:R-:W-:-:S06]  /*0cc0*/  IMAD.WIDE.U32 R18, R3, 0x8, R20 ;  /* 0x0000000803127825 */ /* 0x002fcc00078e0014 */
[----:B------:R-:W2:Y:S01]  /*0cd0*/  LDG.E.64 R18, desc[UR8][R18.64] ;  /* 0x0000000812127981 */ /* 0x000ea2000c1e1b00 */
[----:B------:R-:W-:Y:S01]  /*0ce0*/  IMAD.MOV.U32 R23, RZ, RZ, R6 ;  /* 0x000000ffff177224 */ /* 0x000fe200078e0006 */
[----:B--2---:R-:W-:-:S04]  /*0cf0*/  IADD3 R20, P0, PT, -R15, R18, RZ ;  /* 0x000000120f147210 */ /* 0x004fc80007f1e1ff */
[----:B------:R-:W-:Y:S02]  /*0d00*/  IADD3.X R21, PT, PT, R19, -0x1, RZ, P0, !PT ;  /* 0xffffffff13157810 */ /* 0x000fe400007fe4ff */
[----:B------:R-:W-:-:S03]  /*0d10*/  ISETP.GE.AND P0, PT, R0, 0x1, PT ;  /* 0x000000010000780c */ /* 0x000fc60003f06270 */
[----:B------:R0:W-:Y:S10]  /*0d20*/  STS.64 [R12+0x9000], R20 ;  /* 0x009000140c007388 */ /* 0x0001f40000000a00 */
[----:B------:R-:W-:Y:S05]  /*0d30*/  @!P0 BRA `(.L_x_239) ;  /* 0x00000000006c8947 */ /* 0x000fea0003800000 */
[----:B------:R-:W-:Y:S01]  /*0d40*/  BSSY B0, `(.L_x_240) ;  /* 0x0000019000007945 */ /* 0x000fe20003800000 */
[----:B------:R-:W-:Y:S02]  /*0d50*/  IMAD.MOV.U32 R14, RZ, RZ, -0x1 ;  /* 0xffffffffff0e7424 */ /* 0x000fe400078e00ff */
[----:B0-----:R-:W-:Y:S02]  /*0d60*/  IMAD.MOV.U32 R20, RZ, RZ, R0 ;  /* 0x000000ffff147224 */ /* 0x001fe400078e0000 */
[----:B------:R-:W-:-:S07]  /*0d70*/  IMAD.MOV.U32 R23, RZ, RZ, R6 ;  /* 0x000000ffff177224 */ /* 0x000fce00078e0006 */
.L_x_244:
[----:B------:R-:W0:Y:S01]  /*0d80*/  LDC.64 R18, c[0x0][0x380] ;  /* 0x0000e000ff127b82 */ /* 0x000e220000000a00 */
[----:B------:R-:W-:Y:S01]  /*0d90*/  VIADD R25, R20, 0xffffffff ;  /* 0xffffffff14197836 */ /* 0x000fe20000000000 */
[----:B------:R-:W-:Y:S03]  /*0da0*/  BSSY B2, `(.L_x_241) ;  /* 0x0000008000027945 */ /* 0x000fe60003800000 */
[----:B------:R-:W-:-:S04]  /*0db0*/  IMAD R21, R25, 0x100, R3 ;  /* 0x0000010019157824 */ /* 0x000fc800078e0203 */
[----:B0-----:R-:W-:-:S07]  /*0dc0*/  IMAD.WIDE R18, R21, 0x4, R18 ;  /* 0x0000000415127825 */ /* 0x001fce00078e0212 */
.L_x_242:
[----:B------:R-:W-:Y:S05]  /*0dd0*/  YIELD ;  /* 0x0000000000007946 */ /* 0x000fea0003800000 */
[----:B------:R0:W-:Y:S06]  /*0de0*/  MEMBAR.SC.CTA ;  /* 0x0000000000007992 */ /* 0x0001ec0000000000 */
[----:B0-----:R-:W2:Y:S02]  /*0df0*/  LDG.E.STRONG.SYS R21, desc[UR8][R18.64] ;  /* 0x0000000812157981 */ /* 0x001ea4000c1f5900 */
[----:B--2---:R-:W-:-:S13]  /*0e00*/  ISETP.NE.AND P0, PT, R21, RZ, PT ;  /* 0x000000ff1500720c */ /* 0x004fda0003f05270 */
[----:B------:R-:W-:Y:S05]  /*0e10*/  @!P0 BRA `(.L_x_242) ;  /* 0xfffffffc00ec8947 */ /* 0x000fea000383ffff */
[----:B------:R-:W-:Y:S05]  /*0e20*/  BSYNC B2 ;  /* 0x0000000000027941 */ /* 0x000fea0003800000 */
.L_x_241:
[----:B------:R-:W-:Y:S01]  /*0e30*/  BSSY.RECONVERGENT B2, `(.L_x_243) ;  /* 0x0000006000027945 */ /* 0x000fe20003800200 */
[C---:B------:R-:W-:Y:S02]  /*0e40*/  ISETP.GT.AND P0, PT, R21.reuse, -0x1, PT ;  /* 0xffffffff1500780c */ /* 0x040fe40003f04270 */
[----:B------:R-:W-:Y:S01]  /*0e50*/  LOP3.LUT R18, R21, 0x3fffffff, RZ, 0xc0, !PT ;  /* 0x3fffffff15127812 */ /* 0x000fe200078ec0ff */
[----:B------:R-:W-:Y:S05]  /*0e60*/  WARPSYNC.EXCLUSIVE R14 ;  /* 0x000000000e007348 */ /* 0x000fea0003a00000 */
[----:B------:R-:W-:-:S05]  /*0e70*/  IMAD.IADD R23, R18, 0x1, R23 ;  /* 0x0000000112177824 */ /* 0x000fca00078e0217 */
[----:B------:R-:W-:-:S07]  /*0e80*/  VOTE.ANY R14, PT, P0 ;  /* 0x00000000000e7806 */ /* 0x000fce00000e0100 */
[----:B------:R-:W-:Y:S05]  /*0e90*/  BSYNC.RECONVERGENT B2 ;  /* 0x0000000000027941 */ /* 0x000fea0003800200 */
.L_x_243:
[----:B------:R-:W-:Y:S01]  /*0ea0*/  ISETP.GT.U32.AND P1, PT, R20, 0x1, PT ;  /* 0x000000011400780c */ /* 0x000fe20003f24070 */
[----:B------:R-:W-:-:S12]  /*0eb0*/  IMAD.MOV.U32 R20, RZ, RZ, R25 ;  /* 0x000000ffff147224 */ /* 0x000fd800078e0019 */
[----:B------:R-:W-:Y:S05]  /*0ec0*/  @P0 BRA P1, `(.L_x_244) ;  /* 0xfffffffc00ac0947 */ /* 0x000fea000083ffff */
[----:B------:R-:W-:Y:S05]  /*0ed0*/  BSYNC B0 ;  /* 0x0000000000007941 */ /* 0x000fea0003800000 */
.L_x_240:
[----:B------:R1:W2:Y:S02]  /*0ee0*/  LDS.64 R20, [R12+0x9000] ;  /* 0x009000000c147984 */ /* 0x0002a40000000a00 */
.L_x_239:
[C---:B------:R-:W-:Y:S01]  /*0ef0*/  IMAD.IADD R19, R23.reuse, 0x1, -R6 ;  /* 0x0000000117137824 */ /* 0x040fe200078e0a06 */
[----:B------:R-:W-:-:S04]  /*0f00*/  LOP3.LUT R23, R23, 0x80000000, RZ, 0xfc, !PT ;  /* 0x8000000017177812 */ /* 0x000fc800078efcff */
[C---:B--2---:R-:W-:Y:S01]  /*0f10*/  IADD3 R18, P0, PT, R19.reuse, R20, RZ ;  /* 0x0000001413127210 */ /* 0x044fe20007f1e0ff */
[----:B------:R2:W-:Y:S03]  /*0f20*/  STG.E.STRONG.SYS desc[UR8][R4.64], R23 ;  /* 0x0000001704007986 */ /* 0x0005e6000c115908 */
[----:B------:R-:W-:-:S05]  /*0f30*/  LEA.HI.X.SX32 R19, R19, R21, 0x1, P0 ;  /* 0x0000001513137211 */ /* 0x000fca00000f0eff */
[----:B------:R2:W-:Y:S04]  /*0f40*/  STS.64 [R12+0x9000], R18 ;  /* 0x009000120c007388 */ /* 0x0005e80000000a00 */
.L_x_238:
[----:B------:R-:W-:Y:S05]  /*0f50*/  BSYNC B1 ;  /* 0x0000000000017941 */ /* 0x000fea0003800000 */
.L_x_237:
[----:B--2---:R-:W2:Y:S01]  /*0f60*/  LDC.64 R4, c[0x0][0x390] ;  /* 0x0000e400ff047b82 */ /* 0x004ea20000000a00 */
[----:B------:R-:W-:Y:S05]  /*0f70*/  WARPSYNC.ALL ;  /* 0x0000000000007948 */ /* 0x000fea0003800000 */
[----:B------:R-:W-:Y:S02]  /*0f80*/  UMOV UR5, 0x400 ;  /* 0x0000040000057882 */ /* 0x000fe40000000000 */
[----:B01----:R-:W0:Y:S08]  /*0f90*/  LDC R20, c[0x0][0x3c0] ;  /* 0x0000f000ff147b82 */ /* 0x003e300000000800 */
[----:B------:R-:W1:Y:S01]  /*0fa0*/  S2UR UR6, SR_CgaCtaId ;  /* 0x00000000000679c3 */ /* 0x000e620000008800 */
[----:B--2---:R-:W-:-:S02]  /*0fb0*/  ISETP.EQ.U32.AND P1, PT, R4, RZ, PT ;  /* 0x000000ff0400720c */ /* 0x004fc40003f22070 */
[----:B0-----:R-:W-:-:S04]  /*0fc0*/  ISETP.GE.AND P0, PT, R9, R20, PT ;  /* 0x000000140900720c */ /* 0x001fc80003f06270 */
[----:B------:R-:W-:-:S04]  /*0fd0*/  ISETP.EQ.OR.EX P0, PT, R5, RZ, !P0, P1 ;  /* 0x000000ff0500720c */ /* 0x000fc80004702710 */
[----:B------:R-:W-:Y:S01]  /*0fe0*/  ISETP.GT.U32.OR P0, PT, R3, 0xff, P0 ;  /* 0x000000ff0300780c */ /* 0x000fe20000704470 */
[----:B-1----:R-:W-:-:S06]  /*0ff0*/  ULEA UR5, UR6, UR5, 0x18 ;  /* 0x0000000506057291 */ /* 0x002fcc000f8ec0ff */
[----:B------:R-:W-:-:S06]  /*1000*/  LEA R26, R13, UR5, 0x3 ;  /* 0x000000050d1a7c11 */ /* 0x000fcc000f8e18ff */
[----:B------:R-:W0:Y:S02]  /*1010*/  @!P0 LDS.64 R4, [R12+0x9000] ;  /* 0x009000000c048984 */ /* 0x000e240000000a00 */
[--C-:B0-----:R-:W-:Y:S02]  /*1020*/  @!P0 IADD3 R4, P1, P2, R4, R15, R6.reuse ;  /* 0x0000000f04048210 */ /* 0x101fe40007a3e006 */
[----:B------:R-:W-:-:S04]  /*1030*/  @!P0 SHF.R.S32.HI R15, RZ, 0x1f, R6 ;  /* 0x0000001fff0f8819 */ /* 0x000fc80000011406 */
[----:B------:R-:W-:-:S05]  /*1040*/  @!P0 IADD3.X R5, PT, PT, R5, RZ, R15, P1, P2 ;  /* 0x000000ff05058210 */ /* 0x000fca0000fe440f */
[----:B------:R0:W-:Y:S01]  /*1050*/  @!P0 STG.E.64 desc[UR8][R10.64], R4 ;  /* 0x000000040a008986 */ /* 0x0001e2000c101b08 */
[----:B------:R-:W-:Y:S01]  /*1060*/  BAR.SYNC.DEFER_BLOCKING 0x0 ;  /* 0x0000000000007b1d */ /* 0x000fe20000010000 */
[----:B------:R-:W-:-:S05]  /*1070*/  ISETP.GT.AND P0, PT, R9, R20, PT ;  /* 0x000000140900720c */ /* 0x000fca0003f04270 */
[----:B------:R-:W1:Y:S08]  /*1080*/  LDS.64 R26, [R26+0x9000] ;  /* 0x009000001a1a7984 */ /* 0x000e700000000a00 */
[----:B0-----:R-:W-:Y:S05]  /*1090*/  @P0 BRA `(.L_x_245) ;  /* 0x00000000002c0947 */ /* 0x001fea0003800000 */
[----:B------:R-:W-:Y:S01]  /*10a0*/  IMAD.SHL.U32 R2, R3, 0x2, RZ ;  /* 0x0000000203027824 */ /* 0x000fe200078e00ff */
[----:B------:R-:W0:Y:S04]  /*10b0*/  LDCU.64 UR4, c[0x0][0x3a0] ;  /* 0x00007400ff0477ac */ /* 0x000e280008000a00 */
[----:B------:R-:W-:-:S04]  /*10c0*/  LOP3.LUT R2, R2, 0x7c0, RZ, 0xc0, !PT ;  /* 0x000007c002027812 */ /* 0x000fc800078ec0ff */
[----:B------:R-:W-:-:S04]  /*10d0*/  LOP3.LUT R24, R2, 0x1f, R3, 0xf8, !PT ;  /* 0x0000001f02187812 */ /* 0x000fc800078ef803 */
[----:B-1----:R-:W-:-:S05]  /*10e0*/  IADD3 R21, P1, PT, R24, R26, RZ ;  /* 0x0000001a18157210 */ /* 0x002fca0007f3e0ff */
[----:B------:R-:W-:Y:S01]  /*10f0*/  IMAD.X R26, RZ, RZ, R27, P1 ;  /* 0x000000ffff1a7224 */ /* 0x000fe200008e061b */
[----:B0-----:R-:W-:-:S04]  /*1100*/  LEA R2, P1, R21, UR4, 0x2 ;  /* 0x0000000415027c11 */ /* 0x001fc8000f8210ff */
[----:B------:R-:W-:-:S05]  /*1110*/  LEA.HI.X R3, R21, UR5, R26, 0x2, P1 ;  /* 0x0000000515037c11 */ /* 0x000fca00088f141a */
[----:B------:R1:W-:Y:S04]  /*1120*/  STG.E desc[UR8][R2.64], R8 ;  /* 0x0000000802007986 */ /* 0x0003e8000c101908 */
[----:B------:R1:W-:Y:S01]  /*1130*/  STG.E desc[UR8][R2.64+0x80], R7 ;  /* 0x0000800702007986 */ /* 0x0003e2000c101908 */
[----:B------:R-:W-:Y:S05]  /*1140*/  BRA `(.L_x_246) ;  /* 0x0000000000387947 */ /* 0x000fea0003800000 */
.L_x_245:
[----:B------:R-:W-:Y:S01]  /*1150*/  IMAD.SHL.U32 R2, R3, 0x2, RZ ;  /* 0x0000000203027824 */ /* 0x000fe200078e00ff */
[----:B------:R-:W0:Y:S04]  /*1160*/  LDCU.64 UR4, c[0x0][0x3a0] ;  /* 0x00007400ff0477ac */ /* 0x000e280008000a00 */
[----:B------:R-:W-:-:S04]  /*1170*/  LOP3.LUT R2, R2, 0x7c0, RZ, 0xc0, !PT ;  /* 0x000007c002027812 */ /* 0x000fc800078ec0ff */
[----:B------:R-:W-:Y:S01]  /*1180*/  LOP3.LUT R24, R2, 0x1f, R3, 0xf8, !PT ;  /* 0x0000001f02187812 */ /* 0x000fe200078ef803 */
[----:B------:R-:W-:-:S03]  /*1190*/  IMAD R3, R0, -0x300, R20 ;  /* 0xfffffd0000037824 */ /* 0x000fc600078e0214 */
[C---:B-1----:R-:W-:Y:S01]  /*11a0*/  IADD3 R21, P3, PT, R24.reuse, R26, RZ ;  /* 0x0000001a18157210 */ /* 0x042fe20007f7e0ff */
[C---:B------:R-:W-:Y:S01]  /*11b0*/  VIADD R2, R24.reuse, 0x20 ;  /* 0x0000002018027836 */ /* 0x040fe20000000000 */
[----:B------:R-:W-:-:S03]  /*11c0*/  ISETP.GE.AND P1, PT, R24, R3, PT ;  /* 0x000000031800720c */ /* 0x000fc60003f26270 */
[----:B------:R-:W-:Y:S01]  /*11d0*/  IMAD.X R26, RZ, RZ, R27, P3 ;  /* 0x000000ffff1a7224 */ /* 0x000fe200018e061b */
[----:B------:R-:W-:Y:S02]  /*11e0*/  ISETP.GE.AND P2, PT, R2, R3, PT ;  /* 0x000000030200720c */ /* 0x000fe40003f46270 */
[----:B0-----:R-:W-:-:S04]  /*11f0*/  LEA R2, P3, R21, UR4, 0x2 ;  /* 0x0000000415027c11 */ /* 0x001fc8000f8610ff */
[----:B------:R-:W-:-:S05]  /*1200*/  LEA.HI.X R3, R21, UR5, R26, 0x2, P3 ;  /* 0x0000000515037c11 */ /* 0x000fca00098f141a */
[----:B------:R0:W-:Y:S04]  /*1210*/  @!P1 STG.E desc[UR8][R2.64], R8 ;  /* 0x0000000802009986 */ /* 0x0001e8000c101908 */
[----:B------:R0:W-:Y:S02]  /*1220*/  @!P2 STG.E desc[UR8][R2.64+0x80], R7 ;  /* 0x000080070200a986 */ /* 0x0001e4000c101908 */
.L_x_246:
[----:B------:R-:W-:Y:S05]  /*1230*/  @P0 BRA `(.L_x_247) ;  /* 0x0000000000380947 */ /* 0x000fea0003800000 */
[----:B------:R-:W2:Y:S01]  /*1240*/  LDC.64 R28, c[0x0][0x3b8] ;  /* 0x0000ee00ff1c7b82 */ /* 0x000ea20000000a00 */
[----:B01----:R-:W-:-:S05]  /*1250*/  IMAD R3, R0, 0x300, RZ ;  /* 0x0000030000037824 */ /* 0x003fca00078e02ff */
[----:B------:R-:W-:-:S04]  /*1260*/  IADD3 R5, P1, PT, R3, R24, RZ ;  /* 0x0000001803057210 */ /* 0x000fc80007f3e0ff */
[----:B------:R-:W-:-:S05]  /*1270*/  LEA.HI.X.SX32 R3, R3, RZ, 0x1, P1 ;  /* 0x000000ff03037211 */ /* 0x000fca00008f0eff */
[----:B------:R-:W-:Y:S02]  /*1280*/  IMAD R3, R3, 0x30, RZ ;  /* 0x0000003003037824 */ /* 0x000fe400078e02ff */
[----:B--2---:R-:W-:-:S04]  /*1290*/  IMAD.WIDE.U32 R28, R5, 0x30, R28 ;  /* 0x00000030051c7825 */ /* 0x004fc800078e001c */
[----:B------:R-:W-:-:S05]  /*12a0*/  IMAD.IADD R29, R29, 0x1, R3 ;  /* 0x000000011d1d7824 */ /* 0x000fca00078e0203 */
[----:B------:R0:W5:Y:S04]  /*12b0*/  LDG.E.64 R22, desc[UR8][R28.64+0x20] ;  /* 0x000020081c167981 */ /* 0x000168000c1e1b00 */
[----:B------:R0:W5:Y:S04]  /*12c0*/  LDG.E.64 R2, desc[UR8][R28.64+0x620] ;  /* 0x000620081c027981 */ /* 0x000168000c1e1b00 */
[----:B------:R0:W5:Y:S04]  /*12d0*/  LDG.E.128 R4, desc[UR8][R28.64] ;  /* 0x000000081c047981 */ /* 0x000168000c1e1d00 */
[----:B------:R0:W5:Y:S04]  /*12e0*/  LDG.E.128 R8, desc[UR8][R28.64+0x10] ;  /* 0x000010081c087981 */ /* 0x000168000c1e1d00 */
[----:B------:R0:W5:Y:S04]  /*12f0*/  LDG.E.128 R12, desc[UR8][R28.64+0x600] ;  /* 0x000600081c0c7981 */ /* 0x000168000c1e1d00 */
[----:B------:R0:W5:Y:S01]  /*1300*/  LDG.E.128 R16, desc[UR8][R28.64+0x610] ;  /* 0x000610081c107981 */ /* 0x000162000c1e1d00 */
[----:B------:R-:W-:Y:S05]  /*1310*/  BRA `(.L_x_248) ;  /* 0x0000000000887947 */ /* 0x000fea0003800000 */
.L_x_247:
[----:B01----:R-:W-:Y:S01]  /*1320*/  IMAD.IADD R3, R20, 0x1, -R17 ;  /* 0x0000000114037824 */ /* 0x003fe200078e0a11 */
[----:B------:R-:W-:Y:S01]  /*1330*/  CS2R R22, SRZ ;  /* 0x0000000000167805 */ /* 0x000fe2000001ff00 */
[C---:B------:R-:W-:Y:S01]  /*1340*/  VIADD R2, R24.reuse, 0x20 ;  /* 0x0000002018027836 */ /* 0x040fe20000000000 */
[----:B------:R-:W-:Y:S02]  /*1350*/  CS2R R10, SRZ ;  /* 0x00000000000a7805 */ /* 0x000fe4000001ff00 */
[----:B------:R-:W-:Y:S02]  /*1360*/  CS2R R14, SRZ ;  /* 0x00000000000e7805 */ /* 0x000fe4000001ff00 */
[-C--:B------:R-:W-:Y:S02]  /*1370*/  ISETP.GE.AND P1, PT, R24, R3.reuse, PT ;  /* 0x000000031800720c */ /* 0x080fe40003f26270 */
[----:B------:R-:W-:Y:S02]  /*1380*/  CS2R R12, SRZ ;  /* 0x00000000000c7805 */ /* 0x000fe4000001ff00 */
[----:B------:R-:W-:-:S02]  /*1390*/  ISETP.GE.AND P3, PT, R2, R3, PT ;  /* 0x000000030200720c */ /* 0x000fc40003f66270 */
[----:B------:R-:W-:-:S07]  /*13a0*/  CS2R R18, SRZ ;  /* 0x0000000000127805 */ /* 0x000fce000001ff00 */
[----:B------:R-:W0:Y:S01]  /*13b0*/  @!P1 LDC.64 R2, c[0x0][0x3b8] ;  /* 0x0000ee00ff029b82 */ /* 0x000e220000000a00 */
[----:B------:R-:W-:-:S03]  /*13c0*/  @!P1 IADD3 R29, P2, PT, R17, R24, RZ ;  /* 0x00000018111d9210 */ /* 0x000fc60007f5e0ff */
[----:B------:R-:W-:Y:S02]  /*13d0*/  @!P3 IMAD R7, R0, 0x300, RZ ;  /* 0x000003000007b824 */ /* 0x000fe400078e02ff */
[----:B------:R-:W-:-:S03]  /*13e0*/  @!P1 IMAD.X R16, RZ, RZ, R16, P2 ;  /* 0x000000ffff109224 */ /* 0x000fc600010e0610 */
[C---:B------:R-:W-:Y:S01]  /*13f0*/  @!P3 IADD3 R9, P4, PT, R7.reuse, R24, RZ ;  /* 0x000000180709b210 */ /* 0x040fe20007f9e0ff */
[----:B------:R-:W1:Y:S03]  /*1400*/  @!P3 LDC.64 R4, c[0x0][0x3b8] ;  /* 0x0000ee00ff04bb82 */ /* 0x000e660000000a00 */
[----:B------:R-:W-:-:S05]  /*1410*/  @!P3 LEA.HI.X.SX32 R7, R7, RZ, 0x1, P4 ;  /* 0x000000ff0707b211 */ /* 0x000fca00020f0eff */
[----:B------:R-:W-:Y:S02]  /*1420*/  @!P3 IMAD R7, R7, 0x30, RZ ;  /* 0x000000300707b824 */ /* 0x000fe400078e02ff */
[----:B0-----:R-:W-:-:S04]  /*1430*/  @!P1 IMAD.WIDE.U32 R28, R29, 0x30, R2 ;  /* 0x000000301d1c9825 */ /* 0x001fc800078e0002 */
[----:B------:R-:W-:Y:S01]  /*1440*/  @!P1 IMAD R3, R16, 0x30, RZ ;  /* 0x0000003010039824 */ /* 0x000fe200078e02ff */
[----:B------:R-:W-:Y:S01]  /*1450*/  CS2R R16, SRZ ;  /* 0x0000000000107805 */ /* 0x000fe2000001ff00 */
[----:B-1----:R-:W-:Y:S01]  /*1460*/  @!P3 IMAD.WIDE.U32 R4, R9, 0x30, R4 ;  /* 0x000000300904b825 */ /* 0x002fe200078e0004 */
[----:B------:R-:W-:-:S03]  /*1470*/  CS2R R8, SRZ ;  /* 0x0000000000087805 */ /* 0x000fc6000001ff00 */
[----:B------:R-:W-:Y:S01]  /*1480*/  @!P1 IMAD.IADD R29, R29, 0x1, R3 ;  /* 0x000000011d1d9824 */ /* 0x000fe200078e0203 */
[----:B------:R-:W-:Y:S01]  /*1490*/  CS2R R2, SRZ ;  /* 0x0000000000027805 */ /* 0x000fe2000001ff00 */
[----:B------:R-:W-:Y:S01]  /*14a0*/  @!P3 IMAD.IADD R31, R5, 0x1, R7 ;  /* 0x00000001051fb824 */ /* 0x000fe200078e0207 */
[----:B------:R-:W-:Y:S01]  /*14b0*/  CS2R R6, SRZ ;  /* 0x0000000000067805 */ /* 0x000fe2000001ff00 */
[----:B------:R-:W-:Y:S01]  /*14c0*/  @!P3 IMAD.MOV.U32 R30, RZ, RZ, R4 ;  /* 0x000000ffff1eb224 */ /* 0x000fe200078e0004 */
[----:B------:R-:W-:Y:S01]  /*14d0*/  CS2R R4, SRZ ;  /* 0x0000000000047805 */ /* 0x000fe2000001ff00 */
[----:B------:R1:W5:Y:S04]  /*14e0*/  @!P1 LDG.E.64 R22, desc[UR8][R28.64+0x20] ;  /* 0x000020081c169981 */ /* 0x000368000c1e1b00 */
[----:B------:R1:W5:Y:S04]  /*14f0*/  @!P1 LDG.E.128 R8, desc[UR8][R28.64+0x10] ;  /* 0x000010081c089981 */ /* 0x000368000c1e1d00 */
[----:B------:R1:W5:Y:S04]  /*1500*/  @!P1 LDG.E.128 R4, desc[UR8][R28.64] ;  /* 0x000000081c049981 */ /* 0x000368000c1e1d00 */
[----:B------:R1:W5:Y:S04]  /*1510*/  @!P3 LDG.E.64 R2, desc[UR8][R30.64+0x620] ;  /* 0x000620081e02b981 */ /* 0x000368000c1e1b00 */
[----:B------:R1:W5:Y:S04]  /*1520*/  @!P3 LDG.E.128 R12, desc[UR8][R30.64+0x600] ;  /* 0x000600081e0cb981 */ /* 0x000368000c1e1d00 */
[----:B------:R1:W5:Y:S02]  /*1530*/  @!P3 LDG.E.128 R16, desc[UR8][R30.64+0x610] ;  /* 0x000610081e10b981 */ /* 0x000364000c1e1d00 */
.L_x_248:
[----:B------:R-:W-:Y:S05]  /*1540*/  @P0 BRA `(.L_x_249) ;  /* 0x00000000002c0947 */ /* 0x000fea0003800000 */
[----:B------:R-:W2:Y:S01]  /*1550*/  LDC.64 R24, c[0x0][0x3b0] ;  /* 0x0000ec00ff187b82 */ /* 0x000ea20000000a00 */
[----:B------:R-:W-:Y:S02]  /*1560*/  IMAD R27, R26, 0x30, RZ ;  /* 0x000000301a1b7824 */ /* 0x000fe400078e02ff */
[----:B--2---:R-:W-:-:S04]  /*1570*/  IMAD.WIDE.U32 R20, R21, 0x30, R24 ;  /* 0x0000003015147825 */ /* 0x004fc800078e0018 */
[----:B------:R-:W-:-:S05]  /*1580*/  IMAD.IADD R21, R21, 0x1, R27 ;  /* 0x0000000115157824 */ /* 0x000fca00078e021b */
[----:B-----5:R-:W-:Y:S04]  /*1590*/  STG.E.128 desc[UR8][R20.64], R4 ;  /* 0x0000000414007986 */ /* 0x020fe8000c101d08 */
[----:B------:R-:W-:Y:S04]  /*15a0*/  STG.E.128 desc[UR8][R20.64+0x10], R8 ;  /* 0x0000100814007986 */ /* 0x000fe8000c101d08 */
[----:B------:R-:W-:Y:S04]  /*15b0*/  STG.E.128 desc[UR8][R20.64+0x600], R12 ;  /* 0x0006000c14007986 */ /* 0x000fe8000c101d08 */
[----:B------:R-:W-:Y:S04]  /*15c0*/  STG.E.128 desc[UR8][R20.64+0x610], R16 ;  /* 0x0006101014007986 */ /* 0x000fe8000c101d08 */
[----:B------:R-:W-:Y:S04]  /*15d0*/  STG.E.64 desc[UR8][R20.64+0x20], R22 ;  /* 0x0000201614007986 */ /* 0x000fe8000c101b08 */
[----:B------:R-:W-:Y:S01]  /*15e0*/  STG.E.64 desc[UR8][R20.64+0x620], R2 ;  /* 0x0006200214007986 */ /* 0x000fe2000c101b08 */
[----:B------:R-:W-:Y:S05]  /*15f0*/  EXIT ;  /* 0x000000000000794d */ /* 0x000fea0003800000 */
.L_x_249:
[----:B01----:R-:W0:Y:S01]  /*1600*/  LDC.64 R28, c[0x0][0x3b0] ;  /* 0x0000ec00ff1c7b82 */ /* 0x003e220000000a00 */
[----:B------:R-:W-:Y:S02]  /*1610*/  IMAD R25, R0, -0x300, R20 ;  /* 0xfffffd0000197824 */ /* 0x000fe400078e0214 */
[----:B------:R-:W-:-:S03]  /*1620*/  IMAD R27, R26, 0x30, RZ ;  /* 0x000000301a1b7824 */ /* 0x000fc600078e02ff */
[C---:B------:R-:W-:Y:S01]  /*1630*/  ISETP.GE.AND P0, PT, R24.reuse, R25, PT ;  /* 0x000000191800720c */ /* 0x040fe20003f06270 */
[----:B------:R-:W-:-:S05]  /*1640*/  VIADD R24, R24, 0x20 ;  /* 0x0000002018187836 */ /* 0x000fca0000000000 */
[----:B------:R-:W-:Y:S01]  /*1650*/  ISETP.GE.AND P1, PT, R24, R25, PT ;  /* 0x000000191800720c */ /* 0x000fe20003f26270 */
[----:B0-----:R-:W-:-:S04]  /*1660*/  IMAD.WIDE.U32 R28, R21, 0x30, R28 ;  /* 0x00000030151c7825 */ /* 0x001fc800078e001c */
[----:B------:R-:W-:-:S05]  /*1670*/  IMAD.IADD R29, R29, 0x1, R27 ;  /* 0x000000011d1d7824 */ /* 0x000fca00078e021b */
[----:B-----5:R0:W-:Y:S04]  /*1680*/  @!P0 STG.E.128 desc[UR8][R28.64], R4 ;  /* 0x000000041c008986 */ /* 0x0201e8000c101d08 */
[----:B------:R0:W-:Y:S04]  /*1690*/  @!P0 STG.E.128 desc[UR8][R28.64+0x10], R8 ;  /* 0x000010081c008986 */ /* 0x0001e8000c101d08 */
[----:B------:R0:W-:Y:S01]  /*16a0*/  @!P0 STG.E.64 desc[UR8][R28.64+0x20], R22 ;  /* 0x000020161c008986 */ /* 0x0001e2000c101b08 */
[----:B------:R-:W-:Y:S05]  /*16b0*/  @P1 EXIT ;  /* 0x000000000000194d */ /* 0x000fea0003800000 */
[----:B------:R-:W-:Y:S04]  /*16c0*/  STG.E.128 desc[UR8][R28.64+0x600], R12 ;  /* 0x0006000c1c007986 */ /* 0x000fe8000c101d08 */
[----:B------:R-:W-:Y:S04]  /*16d0*/  STG.E.128 desc[UR8][R28.64+0x610], R16 ;  /* 0x000610101c007986 */ /* 0x000fe8000c101d08 */
[----:B------:R-:W-:Y:S01]  /*16e0*/  STG.E.64 desc[UR8][R28.64+0x620], R2 ;  /* 0x000620021c007986 */ /* 0x000fe2000c101b08 */
[----:B------:R-:W-:Y:S05]  /*16f0*/  EXIT ;  /* 0x000000000000794d */ /* 0x000fea0003800000 */
.L_x_236:
[----:B------:R-:W-:Y:S01]  /*1700*/  IMAD.MOV.U32 R2, RZ, RZ, RZ ;  /* 0x000000ffff027224 */ /* 0x000fe200078e00ff */
[C---:B------:R-:W-:Y:S01]  /*1710*/  ISETP.GT.U32.AND P0, PT, R3.reuse, 0x1f, PT ;  /* 0x0000001f0300780c */ /* 0x040fe20003f04070 */
[----:B------:R-:W-:Y:S05]  /*1720*/  WARPSYNC.ALL ;  /* 0x0000000000007948 */ /* 0x000fea0003800000 */
[----:B------:R-:W-:-:S04]  /*1730*/  IMAD.HI.U32 R16, R3, 0x15555556, R2 ;  /* 0x1555555603107827 */ /* 0x000fc800078e0002 */
[----:B---3--:R-:W-:-:S05]  /*1740*/  IMAD R27, R16, 0x4, R11 ;  /* 0x00000004101b7824 */ /* 0x008fca00078e020b */
        /* <DEDUP_REMOVED lines=16> */
[----:B------:R-:W1:Y:S01]  /*1850*/  LDS R32, [R26+0x343c] ;  /* 0x00343c001a207984 */ /* 0x000e620000000800 */
        /* <DEDUP_REMOVED lines=16> */
.L_x_284:
[----:B-1----:R-:W-:-:S04]  /*1960*/  @P0 IMAD.IADD R35, R37, 0x1, R35 ;  /* 0x0000000125230824 */ /* 0x002fc800078e0223 */
[----:B------:R-:W-:-:S04]  /*1970*/  IMAD.IADD R32, R35, 0x1, -R32 ;  /* 0x0000000123207824 */ /* 0x000fc800078e0a20 */
[----:B------:R-:W-:Y:S01]  /*1980*/  IMAD.IADD R29, R29, 0x1, R32 ;  /* 0x000000011d1d7824 */ /* 0x000fe200078e0220 */
[----:B------:R2:W-:Y:S03]  /*1990*/  STS [R26+0x3410], R32 ;  /* 0x003410201a007388 */ /* 0x0005e60000000800 */
        /* <DEDUP_REMOVED lines=19> */
[----:B------:R2:W-:Y:S04]  /*1ad0*/  STS [R26+0x3438], R17 ;  /* 0x003438111a007388 */ /* 0x0005e80000000800 */
[----:B------:R2:W-:Y:S02]  /*1ae0*/  STS [R26+0x343c], R31 ;  /* 0x00343c1f1a007388 */ /* 0x0005e40000000800 */
.L_x_250:
[----:B------:R-:W-:Y:S05]  /*1af0*/  WARPSYNC.ALL ;  /* 0x0000000000007948 */ /* 0x000fea0003800000 */
[----:B------:R-:W-:Y:S01]  /*1b00*/  BAR.SYNC.DEFER_BLOCKING 0x0 ;  /* 0x0000000000007b1d */ /* 0x000fe20000010000 */
[----:B------:R-:W-:-:S05]  /*1b10*/  ISETP.NE.AND P0, PT, R30, RZ, PT ;  /* 0x000000ff1e00720c */ /* 0x000fca0003f05270 */
[----:B------:R-:W-:Y:S01]  /*1b20*/  BSSY.RECONVERGENT B0, `(.L_x_252) ;  /* 0x0000027000007945 */ /* 0x000fe20003800200 */
[----:B0-----:R-:W0:Y:S07]  /*1b30*/  LDS R27, [R27+0x3410] ;  /* 0x003410001b1b7984 */ /* 0x001e2e0000000800 */
[----:B------:R-:W-:Y:S05]  /*1b40*/  @P0 BRA `(.L_x_253) ;  /* 0x0000000000900947 */ /* 0x000fea0003800000 */
[----:B--2---:R-:W0:Y:S04]  /*1b50*/  LDS R26, [R20] ;  /* 0x00000000141a7984 */ /* 0x004e280000000800 */
[----:B------:R-:W2:Y:S04]  /*1b60*/  LDS R28, [R20+0x400] ;  /* 0x00040000141c7984 */ /* 0x000ea80000000800 */
[----:B------:R-:W3:Y:S04]  /*1b70*/  LDS R32, [R20+0x800] ;  /* 0x0008000014207984 */ /* 0x000ee80000000800 */
[----:B------:R-:W4:Y:S04]  /*1b80*/  LDS R34, [R20+0xc00] ;  /* 0x000c000014227984 */ /* 0x000f280000000800 */
[----:B------:R-:W5:Y:S04]  /*1b90*/  LDS R36, [R20+0x1000] ;  /* 0x0010000014247984 */ /* 0x000f680000000800 */
[----:B------:R-:W1:Y:S04]  /*1ba0*/  LDS R29, [R20+0x1400] ;  /* 0x00140000141d7984 */ /* 0x000e680000000800 */
[----:B------:R-:W1:Y:S04]  /*1bb0*/  LDS R31, [R20+0x1800] ;  /* 0x00180000141f7984 */ /* 0x000e680000000800 */
[----:B------:R-:W1:Y:S04]  /*1bc0*/  LDS R33, [R20+0x1c00] ;  /* 0x001c000014217984 */ /* 0x000e680000000800 */
[----:B------:R-:W1:Y:S04]  /*1bd0*/  LDS R24, [R20+0x2000] ;  /* 0x0020000014187984 */ /* 0x000e680000000800 */
[----:B------:R-:W1:Y:S04]  /*1be0*/  LDS R22, [R20+0x2400] ;  /* 0x0024000014167984 */ /* 0x000e680000000800 */
[----:B------:R-:W1:Y:S01]  /*1bf0*/  LDS R18, [R20+0x2800] ;  /* 0x0028000014127984 */ /* 0x000e620000000800 */
[----:B0-----:R-:W-:-:S03]  /*1c00*/  IMAD.IADD R17, R27, 0x1, R26 ;  /* 0x000000011b117824 */ /* 0x001fc600078e021a */
[----:B------:R-:W0:Y:S01]  /*1c10*/  LDS R16, [R20+0x2c00] ;  /* 0x002c000014107984 */ /* 0x000e220000000800 */
[----:B--2---:R-:W-:-:S03]  /*1c20*/  IMAD.IADD R19, R27, 0x1, R28 ;  /* 0x000000011b137824 */ /* 0x004fc600078e021c */
[----:B------:R2:W-:Y:S01]  /*1c30*/  STS [R20], R17 ;  /* 0x0000001114007388 */ /* 0x0005e20000000800 */
[----:B---3--:R-:W-:-:S03]  /*1c40*/  IMAD.IADD R21, R27, 0x1, R32 ;  /* 0x000000011b157824 */ /* 0x008fc600078e0220 */
[----:B------:R3:W-:Y:S01]  /*1c50*/  STS [R20+0x400], R19 ;  /* 0x0004001314007388 */ /* 0x0007e20000000800 */
[C---:B----4-:R-:W-:Y:S02]  /*1c60*/  IMAD.IADD R23, R27.reuse, 0x1, R34 ;  /* 0x000000011b177824 */ /* 0x050fe400078e0222 */
[C---:B-----5:R-:W-:Y:S01]  /*1c70*/  IMAD.IADD R25, R27.reuse, 0x1, R36 ;  /* 0x000000011b197824 */ /* 0x060fe200078e0224 */
[----:B------:R4:W-:Y:S01]  /*1c80*/  STS [R20+0x800], R21 ;  /* 0x0008001514007388 */ /* 0x0009e20000000800 */
[----:B-1----:R-:W-:-:S03]  /*1c90*/  IMAD.IADD R29, R27, 0x1, R29 ;  /* 0x000000011b1d7824 */ /* 0x002fc600078e021d */
[----:B------:R4:W-:Y:S01]  /*1ca0*/  STS [R20+0xc00], R23 ;  /* 0x000c001714007388 */ /* 0x0009e20000000800 */
[----:B------:R-:W-:-:S03]  /*1cb0*/  IMAD.IADD R31, R27, 0x1, R31 ;  /* 0x000000011b1f7824 */ /* 0x000fc600078e021f */
[----:B------:R4:W-:Y:S01]  /*1cc0*/  STS [R20+0x1000], R25 ;  /* 0x0010001914007388 */ /* 0x0009e20000000800 */
[----:B------:R-:W-:-:S03]  /*1cd0*/  IMAD.IADD R33, R27, 0x1, R33 ;  /* 0x000000011b217824 */ /* 0x000fc600078e0221 */
[----:B------:R4:W-:Y:S01]  /*1ce0*/  STS [R20+0x1400], R29 ;  /* 0x0014001d14007388 */ /* 0x0009e20000000800 */
[----:B--2---:R-:W-:-:S03]  /*1cf0*/  IMAD.IADD R17, R27, 0x1, R24 ;  /* 0x000000011b117824 */ /* 0x004fc600078e0218 */
[----:B------:R4:W-:Y:S01]  /*1d00*/  STS [R20+0x1800], R31 ;  /* 0x0018001f14007388 */ /* 0x0009e20000000800 */
[----:B---3--:R-:W-:-:S03]  /*1d10*/  IMAD.IADD R19, R27, 0x1, R22 ;  /* 0x000000011b137824 */ /* 0x008fc600078e0216 */
[----:B------:R4:W-:Y:S01]  /*1d20*/  STS [R20+0x1c00], R33 ;  /* 0x001c002114007388 */ /* 0x0009e20000000800 */
[----:B------:R-:W-:-:S03]  /*1d30*/  IMAD.IADD R35, R27, 0x1, R18 ;  /* 0x000000011b237824 */ /* 0x000fc600078e0212 */
[----:B------:R4:W-:Y:S01]  /*1d40*/  STS [R20+0x2000], R17 ;  /* 0x0020001114007388 */ /* 0x0009e20000000800 */
[----:B0-----:R-:W-:-:S03]  /*1d50*/  IMAD.IADD R37, R27, 0x1, R16 ;  /* 0x000000011b257824 */ /* 0x001fc600078e0210 */
[----:B------:R4:W-:Y:S04]  /*1d60*/  STS [R20+0x2400], R19 ;  /* 0x0024001314007388 */ /* 0x0009e80000000800 */
[----:B------:R4:W-:Y:S04]  /*1d70*/  STS [R20+0x2800], R35 ;  /* 0x0028002314007388 */ /* 0x0009e80000000800 */
[----:B------:R4:W-:Y:S02]  /*1d80*/  STS [R20+0x2c00], R37 ;  /* 0x002c002514007388 */ /* 0x0009e40000000800 */
.L_x_253:
[----:B------:R-:W-:Y:S05]  /*1d90*/  BSYNC.RECONVERGENT B0 ;  /* 0x0000000000007941 */ /* 0x000fea0003800200 */
.L_x_252:
[----:B------:R-:W-:Y:S01]  /*1da0*/  BAR.SYNC.DEFER_BLOCKING 0x0 ;  /* 0x0000000000007b1d */ /* 0x000fe20000010000 */
[----:B------:R-:W-:-:S05]  /*1db0*/  R2P PR, R13, 0x7f ;  /* 0x0000007f0d007804 */ /* 0x000fca0000000000 */
[----:B------:R-:W-:Y:S08]  /*1dc0*/  BSSY.RECONVERGENT B0, `(.L_x_254) ;  /* 0x0000021000007945 */ /* 0x000ff00003800200 */
[----:B------:R-:W-:Y:S02]  /*1dd0*/  VOTE.ANY R16, PT, P0 ;  /* 0x0000000000107806 */ /* 0x000fe400000e0100 */
[----:B--2-4-:R-:W-:-:S02]  /*1de0*/  VOTE.ANY R17, PT, P1 ;  /* 0x0000000000117806 */ /* 0x014fc400008e0100 */
        /* <DEDUP_REMOVED lines=10> */
[----:B------:R-:W-:Y:S02]  /*1e90*/  VOTE.ANY R13, PT, P5 ;  /* 0x00000000000d7806 */ /* 0x000fe400028e0100 */
[----:B------:R-:W-:-:S02]  /*1ea0*/  LOP3.LUT R16, R21, R16, RZ, 0xc0, !PT ;  /* 0x0000001015107212 */ /* 0x000fc400078ec0ff */
[----:B------:R-:W-:Y:S02]  /*1eb0*/  @!P4 LOP3.LUT R17, RZ, R17, RZ, 0x33, !PT ;  /* 0x00000011ff11c212 */ /* 0x000fe400078e33ff */
[----:B------:R-:W-:Y:S02]  /*1ec0*/  @!P5 LOP3.LUT R13, RZ, R13, RZ, 0x33, !PT ;  /* 0x0000000dff0dd212 */ /* 0x000fe400078e33ff */
[----:B------:R-:W-:Y:S02]  /*1ed0*/  LOP3.LUT R16, R17, R16, RZ, 0xc0, !PT ;  /* 0x0000001011107212 */ /* 0x000fe400078ec0ff */
[----:B------:R-:W-:Y:S02]  /*1ee0*/  VOTE.ANY R17, PT, P6 ;  /* 0x0000000000117806 */ /* 0x000fe400030e0100 */
[----:B------:R-:W-:Y:S02]  /*1ef0*/  LOP3.LUT R16, R13, R16, RZ, 0xc0, !PT ;  /* 0x000000100d107212 */ /* 0x000fe400078ec0ff */
[----:B------:R-:W2:Y:S01]  /*1f00*/  S2R R13, SR_LEMASK ;  /* 0x00000000000d7919 */ /* 0x000ea20000003a00 */
[----:B------:R-:W-:-:S02]  /*1f10*/  VOTE.ANY R19, PT, P0 ;  /* 0x0000000000137806 */ /* 0x000fc400000e0100 */
[----:B------:R-:W-:Y:S02]  /*1f20*/  @!P6 LOP3.LUT R17, RZ, R17, RZ, 0x33, !PT ;  /* 0x00000011ff11e212 */ /* 0x000fe400078e33ff */
[----:B------:R-:W-:Y:S02]  /*1f30*/  @!P0 LOP3.LUT R19, RZ, R19, RZ, 0x33, !PT ;  /* 0x00000013ff138212 */ /* 0x000fe400078e33ff */
[----:B------:R-:W-:-:S04]  /*1f40*/  LOP3.LUT R16, R17, R16, RZ, 0xc0, !PT ;  /* 0x0000001011107212 */ /* 0x000fc800078ec0ff */
[----:B------:R-:W-:Y:S01]  /*1f50*/  LOP3.LUT R18, R19, R16, RZ, 0xc0, !PT ;  /* 0x0000001013127212 */ /* 0x000fe200078ec0ff */
[----:B------:R-:W-:-:S03]  /*1f60*/  IMAD.MOV.U32 R19, RZ, RZ, RZ ;  /* 0x000000ffff137224 */ /* 0x000fc600078e00ff */
[----:B------:R-:W3:Y:S02]  /*1f70*/  FLO.U32 R16, R18 ;  /* 0x0000001200107300 */ /* 0x000ee400000e0000 */
[----:B---3--:R-:W-:Y:S02]  /*1f80*/  ISETP.NE.AND P0, PT, R15, R16, PT ;  /* 0x000000100f00720c */ /* 0x008fe40003f05270 */
[----:B--2---:R-:W-:-:S06]  /*1f90*/  LOP3.LUT R17, R13, R18, RZ, 0xc0, !PT ;  /* 0x000000120d117212 */ /* 0x004fcc00078ec0ff */
[----:B------:R-:W2:Y:S05]  /*1fa0*/  POPC R17, R17 ;  /* 0x0000001100117309 */ /* 0x000eaa0000000000 */
[----:B------:R-:W-:Y:S05]  /*1fb0*/  @P0 BRA `(.L_x_255) ;  /* 0x0000000000040947 */ /* 0x000fea0003800000 */
[----:B--2---:R3:W4:Y:S02]  /*1fc0*/  ATOMS.ADD R19, [R12], R17 ;  /* 0x000000110c13738c */ /* 0x0047240000000000 */
.L_x_255:
[----:B------:R-:W-:Y:S05]  /*1fd0*/  BSYNC.RECONVERGENT B0 ;  /* 0x0000000000007941 */ /* 0x000fea0003800200 */
.L_x_254:
[----:B------:R-:W-:Y:S01]  /*1fe0*/  R2P PR, R14, 0x7f ;  /* 0x0000007f0e007804 */ /* 0x000fe20000000000 */
[----:B----4-:R4:W0:Y:S01]  /*1ff0*/  SHFL.IDX PT, R26, R19, R16, 0x1f ;  /* 0x00001f10131a7589 */ /* 0x01082200000e0000 */
[----:B------:R-:W-:Y:S11]  /*2000*/  BSSY.RECONVERGENT B0, `(.L_x_256) ;  /* 0x0000020000007945 */ /* 0x000ff60003800200 */
[----:B-1-3--:R-:W-:-:S02]  /*2010*/  VOTE.ANY R12, PT, P0 ;  /* 0x00000000000c7806 */ /* 0x00afc400000e0100 */
        /* <DEDUP_REMOVED lines=8> */
[----:B------:R-:W-:Y:S01]  /*20a0*/  LOP3.LUT P0, RZ, R14, 0x80, RZ, 0xc0, !PT ;  /* 0x000000800eff7812 */ /* 0x000fe2000780c0ff */
[----:B------:R-:W-:Y:S01]  /*20b0*/  IMAD.MOV.U32 R14, RZ, RZ, RZ ;  /* 0x000000ffff0e7224 */ /* 0x000fe200078e00ff */
        /* <DEDUP_REMOVED lines=10> */
[----:B------:R-:W-:Y:S02]  /*2160*/  LOP3.LUT R12, R21, R12, RZ, 0xc0, !PT ;  /* 0x0000000c150c7212 */ /* 0x000fe400078ec0ff */
[----:B------:R-:W-:Y:S02]  /*2170*/  @!P0 LOP3.LUT R25, RZ, R25, RZ, 0x33, !PT ;  /* 0x00000019ff198212 */ /* 0x000fe400078e33ff */
[----:B------:R-:W-:-:S04]  /*2180*/  LOP3.LUT R12, R23, R12, RZ, 0xc0, !PT ;  /* 0x0000000c170c7212 */ /* 0x000fc800078ec0ff */
[----:B------:R-:W-:-:S04]  /*2190*/  LOP3.LUT R12, R25, R12, RZ, 0xc0, !PT ;  /* 0x0000000c190c7212 */ /* 0x000fc800078ec0ff */
[----:B------:R-:W1:Y:S01]  /*21a0*/  FLO.U32 R18, R12 ;  /* 0x0000000c00127300 */ /* 0x000e6200000e0000 */
[----:B------:R-:W-:-:S07]  /*21b0*/  LOP3.LUT R13, R13, R12, RZ, 0xc0, !PT ;  /* 0x0000000c0d0d7212 */ /* 0x000fce00078ec0ff */
[----:B------:R-:W3:Y:S01]  /*21c0*/  POPC R13, R13 ;  /* 0x0000000d000d7309 */ /* 0x000ee20000000000 */
[----:B-1----:R-:W-:-:S13]  /*21d0*/  ISETP.NE.AND P0, PT, R15, R18, PT ;  /* 0x000000120f00720c */ /* 0x002fda0003f05270 */
[----:B0--34-:R-:W-:Y:S05]  /*21e0*/  @P0 BRA `(.L_x_257) ;  /* 0x0000000000040947 */ /* 0x019fea0003800000 */
[----:B------:R0:W1:Y:S02]  /*21f0*/  ATOMS.ADD R14, [R10], R13 ;  /* 0x0000000d0a0e738c */ /* 0x0000640000000000 */
.L_x_257:
[----:B------:R-:W-:Y:S05]  /*2200*/  BSYNC.RECONVERGENT B0 ;  /* 0x0000000000007941 */ /* 0x000fea0003800200 */
.L_x_256:
[----:B-1----:R-:W1:Y:S01]  /*2210*/  SHFL.IDX PT, R14, R14, R18, 0x1f ;  /* 0x00001f120e0e7589 */ /* 0x002e6200000e0000 */
[----:B--2---:R-:W-:Y:S01]  /*2220*/  IMAD.IADD R26, R17, 0x1, R26 ;  /* 0x00000001111a7824 */ /* 0x004fe200078e021a */
[----:B------:R-:W-:Y:S01]  /*2230*/  BAR.SYNC.DEFER_BLOCKING 0x0 ;  /* 0x0000000000007b1d */ /* 0x000fe20000010000 */
[----:B------:R-:W-:Y:S01]  /*2240*/  ISETP.NE.AND P0, PT, R30, RZ, PT ;  /* 0x000000ff1e00720c */ /* 0x000fe20003f05270 */
[----:B------:R-:W-:Y:S01]  /*2250*/  IMAD R12, R3, 0x8, R11 ;  /* 0x00000008030c7824 */ /* 0x000fe200078e020b */
[----:B0-----:R-:W-:-:S03]  /*2260*/  SHF.R.S32.HI R10, RZ, 0x1f, R27 ;  /* 0x0000001fff0a7819 */ /* 0x001fc6000001141b */
[----:B------:R-:W-:Y:S01]  /*2270*/  BSSY B1, `(.L_x_258) ;  /* 0x0000032000017945 */ /* 0x000fe20003800000 */
[----:B-1----:R-:W-:Y:S02]  /*2280*/  IMAD.IADD R21, R13, 0x1, R14 ;  /* 0x000000010d157824 */ /* 0x002fe400078e020e */
[--C-:B------:R-:W-:Y:S02]  /*2290*/  IMAD R13, R26, 0x4, R11.reuse ;  /* 0x000000041a0d7824 */ /* 0x100fe400078e020b */
[----:B------:R-:W-:-:S03]  /*22a0*/  IMAD R16, R21, 0x4, R11 ;  /* 0x0000000415107824 */ /* 0x000fc600078e020b */
[----:B------:R0:W-:Y:S04]  /*22b0*/  STS [R13+-0x4], R8 ;  /* 0xfffffc080d007388 */ /* 0x0001e80000000800 */
[----:B------:R0:W-:Y:S01]  /*22c0*/  STS [R16+-0x4], R7 ;  /* 0xfffffc0710007388 */ /* 0x0001e20000000800 */
[----:B------:R-:W-:Y:S05]  /*22d0*/  @P0 BRA `(.L_x_259) ;  /* 0x0000000000ac0947 */ /* 0x000fea0003800000 */
[----:B------:R-:W0:Y:S02]  /*22e0*/  LDCU.64 UR6, c[0x0][0x398] ;  /* 0x00007300ff0677ac */ /* 0x000e240008000a00 */
[----:B0-----:R-:W-:-:S04]  /*22f0*/  LEA R16, P0, R3, UR6, 0x3 ;  /* 0x0000000603107c11 */ /* 0x001fc8000f8018ff */
[----:B------:R-:W-:-:S05]  /*2300*/  LEA.HI.X R17, R3, UR7, RZ, 0x3, P0 ;  /* 0x0000000703117c11 */ /* 0x000fca00080f1cff */
[----:B------:R-:W2:Y:S01]  /*2310*/  LDG.E.64 R14, desc[UR8][R16.64] ;  /* 0x00000008100e7981 */ /* 0x000ea2000c1e1b00 */
[----:B------:R-:W-:Y:S01]  /*2320*/  IMAD.MOV.U32 R7, RZ, RZ, R6 ;  /* 0x000000ffff077224 */ /* 0x000fe200078e0006 */
[----:B--2---:R-:W-:-:S05]  /*2330*/  IADD3 R14, P0, PT, -R27, R14, RZ ;  /* 0x0000000e1b0e7210 */ /* 0x004fca0007f1e1ff */
[----:B------:R-:W-:Y:S01]  /*2340*/  IMAD.X R15, R15, 0x1, ~R10, P0 ;  /* 0x000000010f0f7824 */ /* 0x000fe200000e0e0a */
[----:B------:R-:W-:-:S04]  /*2350*/  ISETP.GE.AND P0, PT, R0, 0x1, PT ;  /* 0x000000010000780c */ /* 0x000fc80003f06270 */
[----:B------:R0:W-:Y:S09]  /*2360*/  STS.64 [R12+0x9000], R14 ;  /* 0x0090000e0c007388 */ /* 0x0001f20000000a00 */
[----:B------:R-:W-:Y:S05]  /*2370*/  @!P0 BRA `(.L_x_260) ;  /* 0x00000000006c8947 */ /* 0x000fea0003800000 */
[----:B------:R-:W-:Y:S01]  /*2380*/  BSSY B0, `(.L_x_261) ;  /* 0x0000019000007945 */ /* 0x000fe20003800000 */
[----:B------:R-:W-:Y:S02]  /*2390*/  IMAD.MOV.U32 R8, RZ, RZ, -0x1 ;  /* 0xffffffffff087424 */ /* 0x000fe400078e00ff */
[----:B------:R-:W-:Y:S02]  /*23a0*/  IMAD.MOV.U32 R13, RZ, RZ, R0 ;  /* 0x000000ffff0d7224 */ /* 0x000fe400078e0000 */
[----:B------:R-:W-:-:S07]  /*23b0*/  IMAD.MOV.U32 R7, RZ, RZ, R6 ;  /* 0x000000ffff077224 */ /* 0x000fce00078e0006 */
.L_x_265:
[----:B0-----:R-:W0:Y:S01]  /*23c0*/  LDC.64 R14, c[0x0][0x380] ;  /* 0x0000e000ff0e7b82 */ /* 0x001e220000000a00 */
[----:B------:R-:W-:Y:S01]  /*23d0*/  VIADD R19, R13, 0xffffffff ;  /* 0xffffffff0d137836 */ /* 0x000fe20000000000 */
[----:B------:R-:W-:Y:S03]  /*23e0*/  BSSY B2, `(.L_x_262) ;  /* 0x0000008000027945 */ /* 0x000fe60003800000 */
[----:B------:R-:W-:-:S04]  /*23f0*/  IMAD R17, R19, 0x100, R3 ;  /* 0x0000010013117824 */ /* 0x000fc800078e0203 */
[----:B0-----:R-:W-:-:S07]  /*2400*/  IMAD.WIDE R14, R17, 0x4, R14 ;  /* 0x00000004110e7825 */ /* 0x001fce00078e020e */
.L_x_263:
[----:B------:R-:W-:Y:S05]  /*2410*/  YIELD ;  /* 0x0000000000007946 */ /* 0x000fea0003800000 */
[----:B------:R0:W-:Y:S06]  /*2420*/  MEMBAR.SC.CTA ;  /* 0x0000000000007992 */ /* 0x0001ec0000000000 */
[----:B0-----:R-:W2:Y:S02]  /*2430*/  LDG.E.STRONG.SYS R16, desc[UR8][R14.64] ;  /* 0x000000080e107981 */ /* 0x001ea4000c1f5900 */
[----:B--2---:R-:W-:-:S13]  /*2440*/  ISETP.NE.AND P0, PT, R16, RZ, PT ;  /* 0x000000ff1000720c */ /* 0x004fda0003f05270 */
[----:B------:R-:W-:Y:S05]  /*2450*/  @!P0 BRA `(.L_x_263) ;  /* 0xfffffffc00ec8947 */ /* 0x000fea000383ffff */
[----:B------:R-:W-:Y:S05]  /*2460*/  BSYNC B2 ;  /* 0x0000000000027941 */ /* 0x000fea0003800000 */
.L_x_262:
[----:B------:R-:W-:Y:S01]  /*2470*/  BSSY.RECONVERGENT B2, `(.L_x_264) ;  /* 0x0000006000027945 */ /* 0x000fe20003800200 */
[C---:B------:R-:W-:Y:S02]  /*2480*/  ISETP.GT.AND P0, PT, R16.reuse, -0x1, PT ;  /* 0xffffffff1000780c */ /* 0x040fe40003f04270 */
[----:B------:R-:W-:Y:S01]  /*2490*/  LOP3.LUT R16, R16, 0x3fffffff, RZ, 0xc0, !PT ;  /* 0x3fffffff10107812 */ /* 0x000fe200078ec0ff */
[----:B------:R-:W-:Y:S05]  /*24a0*/  WARPSYNC.EXCLUSIVE R8 ;  /* 0x0000000008007348 */ /* 0x000fea0003a00000 */
[----:B------:R-:W-:-:S05]  /*24b0*/  IMAD.IADD R7, R16, 0x1, R7 ;  /* 0x0000000110077824 */ /* 0x000fca00078e0207 */
[----:B------:R-:W-:-:S07]  /*24c0*/  VOTE.ANY R8, PT, P0 ;  /* 0x0000000000087806 */ /* 0x000fce00000e0100 */
[----:B------:R-:W-:Y:S05]  /*24d0*/  BSYNC.RECONVERGENT B2 ;  /* 0x0000000000027941 */ /* 0x000fea0003800200 */
.L_x_264:
[----:B------:R-:W-:Y:S01]  /*24e0*/  ISETP.GT.U32.AND P1, PT, R13, 0x1, PT ;  /* 0x000000010d00780c */ /* 0x000fe20003f24070 */
[----:B------:R-:W-:-:S12]  /*24f0*/  IMAD.MOV.U32 R13, RZ, RZ, R19 ;  /* 0x000000ffff0d7224 */ /* 0x000fd800078e0013 */
[----:B------:R-:W-:Y:S05]  /*2500*/  @P0 BRA P1, `(.L_x_265) ;  /* 0xfffffffc00ac0947 */ /* 0x000fea000083ffff */
[----:B------:R-:W-:Y:S05]  /*2510*/  BSYNC B0 ;  /* 0x0000000000007941 */ /* 0x000fea0003800000 */
.L_x_261:
[----:B------:R1:W2:Y:S02]  /*2520*/  LDS.64 R14, [R12+0x9000] ;  /* 0x009000000c0e7984 */ /* 0x0002a40000000a00 */
.L_x_260:
[C---:B------:R-:W-:Y:S01]  /*2530*/  IMAD.IADD R13, R7.reuse, 0x1, -R6 ;  /* 0x00000001070d7824 */ /* 0x040fe200078e0a06 */
[----:B------:R-:W-:-:S04]  /*2540*/  LOP3.LUT R7, R7, 0x80000000, RZ, 0xfc, !PT ;  /* 0x8000000007077812 */ /* 0x000fc800078efcff */
[C---:B0-2---:R-:W-:Y:S01]  /*2550*/  IADD3 R14, P0, PT, R13.reuse, R14, RZ ;  /* 0x0000000e0d0e7210 */ /* 0x045fe20007f1e0ff */
[----:B------:R2:W-:Y:S03]  /*2560*/  STG.E.STRONG.SYS desc[UR8][R4.64], R7 ;  /* 0x0000000704007986 */ /* 0x0005e6000c115908 */
[----:B------:R-:W-:-:S05]  /*2570*/  LEA.HI.X.SX32 R15, R13, R15, 0x1, P0 ;  /* 0x0000000f0d0f7211 */ /* 0x000fca00000f0eff */
[----:B------:R2:W-:Y:S04]  /*2580*/  STS.64 [R12+0x9000], R14 ;  /* 0x0090000e0c007388 */ /* 0x0005e80000000a00 */
.L_x_259:
[----:B------:R-:W-:Y:S05]  /*2590*/  BSYNC B1 ;  /* 0x0000000000017941 */ /* 0x000fea0003800000 */
.L_x_258:
[----:B------:R-:W3:Y:S08]  /*25a0*/  LDC R28, c[0x0][0x3c0] ;  /* 0x0000f000ff1c7b82 */ /* 0x000ef00000000800 */
[----:B--2---:R-:W2:Y:S01]  /*25b0*/  LDC.64 R4, c[0x0][0x390] ;  /* 0x0000e400ff047b82 */ /* 0x004ea20000000a00 */
[----:B---3--:R-:W-:Y:S02]  /*25c0*/  ISETP.GE.AND P0, PT, R9, R28, PT ;  /* 0x0000001c0900720c */ /* 0x008fe40003f06270 */
[----:B--2---:R-:W-:-:S04]  /*25d0*/  ISETP.EQ.U32.AND P1, PT, R4, RZ, PT ;  /* 0x000000ff0400720c */ /* 0x004fc80003f22070 */
[----:B------:R-:W-:-:S04]  /*25e0*/  ISETP.EQ.OR.EX P0, PT, R5, RZ, !P0, P1 ;  /* 0x000000ff0500720c */ /* 0x000fc80004702710 */
[----:B------:R-:W-:-:S13]  /*25f0*/  ISETP.GT.U32.OR P0, PT, R3, 0xff, P0 ;  /* 0x000000ff0300780c */ /* 0x000fda0000704470 */
[----:B------:R-:W-:Y:S05]  /*2600*/  @P0 BRA `(.L_x_266) ;  /* 0x00000000001c0947 */ /* 0x000fea0003800000 */
[----:B01----:R-:W0:Y:S01]  /*2610*/  LDS.64 R12, [R12+0x9000] ;  /* 0x009000000c0c7984 */ /* 0x003e220000000a00 */
[----:B------:R-:W-:Y:S02]  /*2620*/  SHF.R.S32.HI R7, RZ, 0x1f, R6 ;  /* 0x0000001fff077819 */ /* 0x000fe40000011406 */
[----:B------:R-:W-:-:S04]  /*2630*/  LEA R4, P2, R3, R4, 0x3 ;  /* 0x0000000403047211 */ /* 0x000fc800078418ff */
[----:B------:R-:W-:Y:S02]  /*2640*/  LEA.HI.X R5, R3, R5, RZ, 0x3, P2 ;  /* 0x0000000503057211 */ /* 0x000fe400010f1cff */
[----:B0-----:R-:W-:-:S04]  /*2650*/  IADD3 R6, P0, P1, R12, R27, R6 ;  /* 0x0000001b0c067210 */ /* 0x001fc8000791e006 */
[----:B------:R-:W-:-:S05]  /*2660*/  IADD3.X R7, PT, PT, R13, R10, R7, P0, P1 ;  /* 0x0000000a0d077210 */ /* 0x000fca00007e2407 */
[----:B------:R2:W-:Y:S04]  /*2670*/  STG.E.64 desc[UR8][R4.64], R6 ;  /* 0x0000000604007986 */ /* 0x0005e8000c101b08 */
.L_x_266:
[----:B------:R-:W-:Y:S01]  /*2680*/  ISETP.GT.AND P0, PT, R9, R28, PT ;  /* 0x0000001c0900720c */ /* 0x000fe20003f04270 */
[----:B------:R-:W-:Y:S05]  /*2690*/  WARPSYNC.ALL ;  /* 0x0000000000007948 */ /* 0x000fea0003800000 */
[----:B------:R-:W-:Y:S07]  /*26a0*/  BAR.SYNC.DEFER_BLOCKING 0x0 ;  /* 0x0000000000007b1d */ /* 0x000fee0000010000 */
[----:B------:R-:W-:Y:S05]  /*26b0*/  @P0 BRA `(.L_x_267) ;  /* 0x0000000000640947 */ /* 0x000fea0003800000 */
[----:B------:R-:W2:Y:S01]  /*26c0*/  LDS R9, [R20] ;  /* 0x0000000014097984 */ /* 0x000ea20000000800 */
[----:B------:R-:W2:Y:S01]  /*26d0*/  LDCU UR5, c[0x0][0x3c4] ;  /* 0x00007880ff0577ac */ /* 0x000ea20008000800 */
[----:B------:R-:W3:Y:S01]  /*26e0*/  LDCU.64 UR6, c[0x0][0x3a0] ;  /* 0x00007400ff0677ac */ /* 0x000ee20008000a00 */
[----:B--2---:R-:W-:-:S04]  /*26f0*/  SHF.R.U32.HI R4, RZ, UR5, R9 ;  /* 0x00000005ff047c19 */ /* 0x004fc80008011609 */
[----:B------:R-:W-:-:S05]  /*2700*/  LOP3.LUT R4, R4, UR4, RZ, 0x30, !PT ;  /* 0x0000000404047c12 */ /* 0x000fca000f8e30ff */
[----:B------:R-:W-:-:S06]  /*2710*/  IMAD R5, R4, 0x8, R11 ;  /* 0x0000000804057824 */ /* 0x000fcc00078e020b */
[----:B------:R-:W2:Y:S02]  /*2720*/  LDS.64 R4, [R5+0x9000] ;  /* 0x0090000005047984 */ /* 0x000ea40000000a00 */
[----:B--2---:R-:W-:-:S05]  /*2730*/  IADD3 R4, P1, PT, R4, R3, RZ ;  /* 0x0000000304047210 */ /* 0x004fca0007f3e0ff */
[----:B0-----:R-:W-:Y:S01]  /*2740*/  IMAD.X R7, RZ, RZ, R5, P1 ;  /* 0x000000ffff077224 */ /* 0x001fe200008e0605 */
[----:B---3--:R-:W-:-:S04]  /*2750*/  LEA R6, P1, R4, UR6, 0x2 ;  /* 0x0000000604067c11 */ /* 0x008fc8000f8210ff */
[----:B------:R-:W-:-:S05]  /*2760*/  LEA.HI.X R7, R4, UR7, R7, 0x2, P1 ;  /* 0x0000000704077c11 */ /* 0x000fca00088f1407 */
[----:B------:R-:W-:Y:S01]  /*2770*/  STG.E desc[UR8][R6.64], R9 ;  /* 0x0000000906007986 */ /* 0x000fe2000c101908 */
[----:B------:R-:W-:-:S03]  /*2780*/  NOP ;  /* 0x0000000000007918 */ /* 0x000fc60000000000 */
[----:B------:R-:W0:Y:S02]  /*2790*/  LDS R13, [R20+0x600] ;  /* 0x00060000140d7984 */ /* 0x000e240000000800 */
[----:B0-----:R-:W-:-:S04]  /*27a0*/  SHF.R.U32.HI R4, RZ, UR5, R13 ;  /* 0x00000005ff047c19 */ /* 0x001fc8000801160d */
[----:B------:R-:W-:-:S05]  /*27b0*/  LOP3.LUT R4, R4, UR4, RZ, 0x30, !PT ;  /* 0x0000000404047c12 */ /* 0x000fca000f8e30ff */
[----:B------:R-:W-:-:S05]  /*27c0*/  IMAD R11, R4, 0x8, R11 ;  /* 0x00000008040b7824 */ /* 0x000fca00078e020b */
[----:B------:R-:W0:Y:S02]  /*27d0*/  LDS.64 R4, [R11+0x9000] ;  /* 0x009000000b047984 */ /* 0x000e240000000a00 */
[----:B0-----:R-:W-:-:S05]  /*27e0*/  IADD3 R8, P1, PT, R4, R3, RZ ;  /* 0x0000000304087210 */ /* 0x001fca0007f3e0ff */
[----:B------:R-:W-:Y:S01]  /*27f0*/  IMAD.X R5, RZ, RZ, R5, P1 ;  /* 0x000000ffff057224 */ /* 0x000fe200008e0605 */
[----:B------:R-:W-:-:S04]  /*2800*/  LEA R4, P1, R8, UR6, 0x2 ;  /* 0x0000000608047c11 */ /* 0x000fc8000f8210ff */
[----:B------:R-:W-:-:S05]  /*2810*/  LEA.HI.X R5, R8, UR7, R5, 0x2, P1 ;  /* 0x0000000708057c11 */ /* 0x000fca00088f1405 */
[----:B------:R0:W-:Y:S01]  /*2820*/  STG.E desc[UR8][R4.64+0x600], R13 ;  /* 0x0006000d04007986 */ /* 0x0001e2000c101908 */
[----:B------:R-:W-:Y:S01]  /*2830*/  NOP ;  /* 0x0000000000007918 */ /* 0x000fe20000000000 */
[----:B------:R-:W-:Y:S05]  /*2840*/  BRA `(.L_x_268) ;  /* 0x0000000000907947 */ /* 0x000fea0003800000 */
.L_x_267:
[----:B--2---:R-:W-:Y:S01]  /*2850*/  IMAD R5, R0, -0x300, R28 ;  /* 0xfffffd0000057824 */ /* 0x004fe200078e021c */
[----:B------:R-:W-:Y:S01]  /*2860*/  BSSY.RECONVERGENT B0, `(.L_x_269) ;  /* 0x0000011000007945 */ /* 0x000fe20003800200 */
[----:B------:R-:W-:-:S03]  /*2870*/  VIADD R4, R3, 0x180 ;  /* 0x0000018003047836 */ /* 0x000fc60000000000 */
[-C--:B------:R-:W-:Y:S02]  /*2880*/  ISETP.GE.AND P1, PT, R3, R5.reuse, PT ;  /* 0x000000050300720c */ /* 0x080fe40003f26270 */
[----:B------:R-:W-:-:S11]  /*2890*/  ISETP.GE.AND P2, PT, R4, R5, PT ;  /* 0x000000050400720c */ /* 0x000fd60003f46270 */
[----:B------:R-:W-:Y:S05]  /*28a0*/  @P1 BRA `(.L_x_270) ;  /* 0x0000000000301947 */ /* 0x000fea0003800000 */
[----:B0-----:R-:W0:Y:S01]  /*28b0*/  LDS R7, [R20] ;  /* 0x0000000014077984 */ /* 0x001e220000000800 */
[----:B------:R-:W0:Y:S01]  /*28c0*/  LDCU UR5, c[0x0][0x3c4] ;  /* 0x00007880ff0577ac */ /* 0x000e220008000800 */
[----:B------:R-:W2:Y:S01]  /*28d0*/  LDCU.64 UR6, c[0x0][0x3a0] ;  /* 0x00007400ff0677ac */ /* 0x000ea20008000a00 */
[----:B0-----:R-:W-:-:S04]  /*28e0*/  SHF.R.U32.HI R4, RZ, UR5, R7 ;  /* 0x00000005ff047c19 */ /* 0x001fc80008011607 */
[----:B------:R-:W-:-:S05]  /*28f0*/  LOP3.LUT R4, R4, UR4, RZ, 0x30, !PT ;  /* 0x0000000404047c12 */ /* 0x000fca000f8e30ff */
[----:B------:R-:W-:-:S05]  /*2900*/  IMAD R6, R4, 0x8, R11 ;  /* 0x0000000804067824 */ /* 0x000fca00078e020b */
[----:B------:R-:W0:Y:S02]  /*2910*/  LDS.64 R4, [R6+0x9000] ;  /* 0x0090000006047984 */ /* 0x000e240000000a00 */
[----:B0-----:R-:W-:-:S05]  /*2920*/  IADD3 R8, P1, PT, R4, R3, RZ ;  /* 0x0000000304087210 */ /* 0x001fca0007f3e0ff */
[----:B------:R-:W-:Y:S01]  /*2930*/  IMAD.X R5, RZ, RZ, R5, P1 ;  /* 0x000000ffff057224 */ /* 0x000fe200008e0605 */
[----:B--2---:R-:W-:-:S04]  /*2940*/  LEA R4, P1, R8, UR6, 0x2 ;  /* 0x0000000608047c11 */ /* 0x004fc8000f8210ff */
[----:B------:R-:W-:-:S05]  /*2950*/  LEA.HI.X R5, R8, UR7, R5, 0x2, P1 ;  /* 0x0000000708057c11 */ /* 0x000fca00088f1405 */
[----:B------:R2:W-:Y:S04]  /*2960*/  STG.E desc[UR8][R4.64], R7 ;  /* 0x0000000704007986 */ /* 0x0005e8000c101908 */
.L_x_270:
[----:B------:R-:W-:Y:S05]  /*2970*/  BSYNC.RECONVERGENT B0 ;  /* 0x0000000000007941 */ /* 0x000fea0003800200 */
.L_x_269:
[----:B------:R-:W-:Y:S01]  /*2980*/  NOP ;  /* 0x0000000000007918 */ /* 0x000fe20000000000 */
[----:B------:R-:W-:Y:S04]  /*2990*/  BSSY.RECONVERGENT B0, `(.L_x_271) ;  /* 0x000000e000007945 */ /* 0x000fe80003800200 */
[----:B------:R-:W-:Y:S05]  /*29a0*/  @P2 BRA `(.L_x_272) ;  /* 0x0000000000302947 */ /* 0x000fea0003800000 */
[----:B0-2---:R-:W0:Y:S01]  /*29b0*/  LDS R7, [R20+0x600] ;  /* 0x0006000014077984 */ /* 0x005e220000000800 */
        /* <DEDUP_REMOVED lines=11> */
.L_x_272:
[----:B------:R-:W-:Y:S05]  /*2a70*/  BSYNC.RECONVERGENT B0 ;  /* 0x0000000000007941 */ /* 0x000fea0003800200 */
.L_x_271:
[----:B------:R-:W-:Y:S01]  /*2a80*/  NOP ;  /* 0x0000000000007918 */ /* 0x000fe20000000000 */
.L_x_268:
[----:B0-23--:R-:W0:Y:S01]  /*2a90*/  @!P0 LDC.64 R4, c[0x0][0x3b8] ;  /* 0x0000ee00ff048b82 */ /* 0x00de220000000a00 */
[----:B------:R-:W-:Y:S01]  /*2aa0*/  @!P0 IMAD.SHL.U32 R6, R3, 0x2, RZ ;  /* 0x0000000203068824 */ /* 0x000fe200078e00ff */
[----:B------:R-:W2:Y:S01]  /*2ab0*/  LDS R27, [R20] ;  /* 0x00000000141b7984 */ /* 0x000ea20000000800 */
[----:B------:R-:W2:Y:S03]  /*2ac0*/  LDCU UR5, c[0x0][0x3c4] ;  /* 0x00007880ff0577ac */ /* 0x000ea60008000800 */
[----:B------:R-:W-:Y:S01]  /*2ad0*/  @!P0 LOP3.LUT R7, R6, 0x7c0, RZ, 0xc0, !PT ;  /* 0x000007c006078812 */ /* 0x000fe200078ec0ff */
[----:B------:R-:W-:Y:S01]  /*2ae0*/  IMAD R6, R0, 0x300, RZ ;  /* 0x0000030000067824 */ /* 0x000fe200078e02ff */
[----:B------:R-:W3:Y:S02]  /*2af0*/  LDS R29, [R20+0x600] ;  /* 0x00060000141d7984 */ /* 0x000ee40000000800 */
[----:B------:R-:W-:-:S02]  /*2b00*/  @!P0 LOP3.LUT R9, R7, 0x1f, R3, 0xf8, !PT ;  /* 0x0000001f07098812 */ /* 0x000fc400078ef803 */
[----:B------:R-:W-:Y:S02]  /*2b10*/  SHF.R.S32.HI R7, RZ, 0x1f, R6 ;  /* 0x0000001fff077819 */ /* 0x000fe40000011406 */
[----:B------:R-:W-:-:S05]  /*2b20*/  @!P0 IADD3 R9, P1, PT, R6, R9, RZ ;  /* 0x0000000906098210 */ /* 0x000fca0007f3e0ff */
[----:B------:R-:W-:-:S04]  /*2b30*/  @!P0 IMAD.X R7, RZ, RZ, R7, P1 ;  /* 0x000000ffff078224 */ /* 0x000fc800008e0607 */
[----:B------:R-:W-:Y:S02]  /*2b40*/  @!P0 IMAD R7, R7, 0x30, RZ ;  /* 0x0000003007078824 */ /* 0x000fe400078e02ff */
[----:B0-----:R-:W-:-:S04]  /*2b50*/  @!P0 IMAD.WIDE.U32 R4, R9, 0x30, R4 ;  /* 0x0000003009048825 */ /* 0x001fc800078e0004 */
[----:B------:R-:W-:Y:S02]  /*2b60*/  @!P0 IMAD.IADD R31, R5, 0x1, R7 ;  /* 0x00000001051f8824 */ /* 0x000fe400078e0207 */
[----:B------:R-:W-:-:S05]  /*2b70*/  @!P0 IMAD.MOV.U32 R30, RZ, RZ, R4 ;  /* 0x000000ffff1e8224 */ /* 0x000fca00078e0004 */
[----:B------:R0:W5:Y:S04]  /*2b80*/  @!P0 LDG.E.64 R24, desc[UR8][R30.64+0x20] ;  /* 0x000020081e188981 */ /* 0x000168000c1e1b00 */
[----:B------:R0:W5:Y:S04]  /*2b90*/  @!P0 LDG.E.64 R22, desc[UR8][R30.64+0x620] ;  /* 0x000620081e168981 */ /* 0x000168000c1e1b00 */
[----:B------:R0:W5:Y:S04]  /*2ba0*/  @!P0 LDG.E.128 R4, desc[UR8][R30.64] ;  /* 0x000000081e048981 */ /* 0x000168000c1e1d00 */
[----:B------:R0:W5:Y:S04]  /*2bb0*/  @!P0 LDG.E.128 R8, desc[UR8][R30.64+0x10] ;  /* 0x000010081e088981 */ /* 0x000168000c1e1d00 */
[----:B-1----:R0:W5:Y:S04]  /*2bc0*/  @!P0 LDG.E.128 R12, desc[UR8][R30.64+0x600] ;  /* 0x000600081e0c8981 */ /* 0x002168000c1e1d00 */
[----:B------:R0:W5:Y:S01]  /*2bd0*/  @!P0 LDG.E.128 R16, desc[UR8][R30.64+0x610] ;  /* 0x000610081e108981 */ /* 0x000162000c1e1d00 */
[----:B--2---:R-:W-:-:S02]  /*2be0*/  SHF.R.U32.HI R27, RZ, UR5, R27 ;  /* 0x00000005ff1b7c19 */ /* 0x004fc4000801161b */
[----:B---3--:R-:W-:Y:S02]  /*2bf0*/  SHF.R.U32.HI R32, RZ, UR5, R29 ;  /* 0x00000005ff207c19 */ /* 0x008fe4000801161d */
[----:B------:R-:W-:Y:S02]  /*2c00*/  LOP3.LUT R29, R27, UR4, RZ, 0x30, !PT ;  /* 0x000000041b1d7c12 */ /* 0x000fe4000f8e30ff */
[----:B------:R-:W-:Y:S01]  /*2c10*/  LOP3.LUT R27, R32, UR4, RZ, 0x30, !PT ;  /* 0x00000004201b7c12 */ /* 0x000fe2000f8e30ff */
[----:B------:R-:W-:Y:S06]  /*2c20*/  @!P0 BRA `(.L_x_273) ;  /* 0x0000000000a48947 */ /* 0x000fec0003800000 */
[C---:B-----5:R-:W-:Y:S01]  /*2c30*/  IMAD.SHL.U32 R4, R3.reuse, 0x2, RZ ;  /* 0x0000000203047824 */ /* 0x060fe200078e00ff */
[----:B------:R-:W-:Y:S01]  /*2c40*/  CS2R R24, SRZ ;  /* 0x0000000000187805 */ /* 0x000fe2000001ff00 */
[----:B------:R-:W-:Y:S01]  /*2c50*/  IMAD.SHL.U32 R2, R3, 0x2, RZ ;  /* 0x0000000203027824 */ /* 0x000fe200078e00ff */
[----:B------:R-:W-:Y:S01]  /*2c60*/  CS2R R22, SRZ ;  /* 0x0000000000167805 */ /* 0x000fe2000001ff00 */
[----:B------:R-:W-:Y:S01]  /*2c70*/  IMAD R9, R0, 0x300, RZ ;  /* 0x0000030000097824 */ /* 0x000fe200078e02ff */
[----:B------:R-:W-:Y:S02]  /*2c80*/  LOP3.LUT R5, R4, 0x7c0, RZ, 0xc0, !PT ;  /* 0x000007c004057812 */ /* 0x000fe400078ec0ff */
[----:B------:R-:W-:Y:S02]  /*2c90*/  CS2R R10, SRZ ;  /* 0x00000000000a7805 */ /* 0x000fe4000001ff00 */
[----:B------:R-:W-:Y:S01]  /*2ca0*/  LOP3.LUT R2, R2, 0x7c0, RZ, 0xc0, !PT ;  /* 0x000007c002027812 */ /* 0x000fe200078ec0ff */
[----:B------:R-:W-:Y:S01]  /*2cb0*/  IMAD.IADD R28, R28, 0x1, -R9 ;  /* 0x000000011c1c7824 */ /* 0x000fe200078e0a09 */
[----:B------:R-:W-:-:S02]  /*2cc0*/  LOP3.LUT R6, R5, 0x1f, R3, 0xf8, !PT ;  /* 0x0000001f05067812 */ /* 0x000fc400078ef803 */
[----:B------:R-:W-:Y:S02]  /*2cd0*/  CS2R R12, SRZ ;  /* 0x00000000000c7805 */ /* 0x000fe4000001ff00 */
[----:B------:R-:W-:Y:S02]  /*2ce0*/  LOP3.LUT R7, R2, 0x1f, R3, 0xf8, !PT ;  /* 0x0000001f02077812 */ /* 0x000fe400078ef803 */
[----:B------:R-:W-:Y:S02]  /*2cf0*/  CS2R R14, SRZ ;  /* 0x00000000000e7805 */ /* 0x000fe4000001ff00 */
[----:B------:R-:W-:Y:S01]  /*2d00*/  SHF.R.S32.HI R8, RZ, 0x1f, R9 ;  /* 0x0000001fff087819 */ /* 0x000fe20000011409 */
[----:B------:R-:W-:Y:S01]  /*2d10*/  VIADD R3, R6, 0x20 ;  /* 0x0000002006037836 */ /* 0x000fe20000000000 */
[----:B------:R-:W-:Y:S02]  /*2d20*/  ISETP.GE.AND P1, PT, R7, R28, PT ;  /* 0x0000001c0700720c */ /* 0x000fe40003f26270 */
[----:B------:R-:W-:-:S02]  /*2d30*/  CS2R R16, SRZ ;  /* 0x0000000000107805 */ /* 0x000fc4000001ff00 */
[----:B------:R-:W-:Y:S02]  /*2d40*/  CS2R R18, SRZ ;  /* 0x0000000000127805 */ /* 0x000fe4000001ff00 */
[----:B------:R-:W-:-:S07]  /*2d50*/  ISETP.GE.AND P3, PT, R3, R28, PT ;  /* 0x0000001c0300720c */ /* 0x000fce0003f66270 */
[----:B------:R-:W1:Y:S01]  /*2d60*/  @!P1 LDC.64 R2, c[0x0][0x3b8] ;  /* 0x0000ee00ff029b82 */ /* 0x000e620000000a00 */
[----:B------:R-:W-:-:S05]  /*2d70*/  @!P1 IADD3 R7, P2, PT, R9, R7, RZ ;  /* 0x0000000709079210 */ /* 0x000fca0007f5e0ff */
[----:B------:R-:W-:Y:S01]  /*2d80*/  @!P3 IADD3 R9, P4, PT, R9, R6, RZ ;  /* 0x000000060909b210 */ /* 0x000fe20007f9e0ff */
[--C-:B------:R-:W-:Y:S01]  /*2d90*/  @!P1 IMAD.X R6, RZ, RZ, R8.reuse, P2 ;  /* 0x000000ffff069224 */ /* 0x100fe200010e0608 */
[----:B------:R-:W2:Y:S03]  /*2da0*/  @!P3 LDC.64 R4, c[0x0][0x3b8] ;  /* 0x0000ee00ff04bb82 */ /* 0x000ea60000000a00 */
[----:B------:R-:W-:-:S04]  /*2db0*/  @!P3 IMAD.X R8, RZ, RZ, R8, P4 ;  /* 0x000000ffff08b224 */ /* 0x000fc800020e0608 */
[----:B0-----:R-:W-:Y:S02]  /*2dc0*/  @!P3 IMAD R31, R8, 0x30, RZ ;  /* 0x00000030081fb824 */ /* 0x001fe400078e02ff */
[----:B-1----:R-:W-:-:S04]  /*2dd0*/  @!P1 IMAD.WIDE.U32 R2, R7, 0x30, R2 ;  /* 0x0000003007029825 */ /* 0x002fc800078e0002 */
[----:B------:R-:W-:Y:S02]  /*2de0*/  @!P1 IMAD R7, R6, 0x30, RZ ;  /* 0x0000003006079824 */ /* 0x000fe400078e02ff */
[----:B--2---:R-:W-:Y:S01]  /*2df0*/  @!P3 IMAD.WIDE.U32 R4, R9, 0x30, R4 ;  /* 0x000000300904b825 */ /* 0x004fe200078e0004 */
[----:B------:R-:W-:-:S03]  /*2e00*/  CS2R R8, SRZ ;  /* 0x0000000000087805 */ /* 0x000fc6000001ff00 */
[----:B------:R-:W-:Y:S01]  /*2e10*/  @!P1 IMAD.IADD R3, R3, 0x1, R7 ;  /* 0x0000000103039824 */ /* 0x000fe200078e0207 */
[----:B------:R-:W-:Y:S01]  /*2e20*/  CS2R R6, SRZ ;  /* 0x0000000000067805 */ /* 0x000fe2000001ff00 */
[----:B------:R-:W-:Y:S02]  /*2e30*/  @!P3 IMAD.IADD R31, R5, 0x1, R31 ;  /* 0x00000001051fb824 */ /* 0x000fe400078e021f */
        /* <DEDUP_REMOVED lines=8> */
.L_x_273:
[----:B------:R-:W2:Y:S01]  /*2ec0*/  S2UR UR5, SR_CgaCtaId ;  /* 0x00000000000579c3 */ /* 0x000ea20000008800 */
[----:B-1----:R-:W1:Y:S01]  /*2ed0*/  S2R R2, SR_TID.X ;  /* 0x0000000000027919 */ /* 0x002e620000002100 */
[----:B------:R-:W-:-:S06]  /*2ee0*/  UMOV UR4, 0x400 ;  /* 0x0000040000047882 */ /* 0x000fcc0000000000 */
[----:B------:R-:W-:Y:S01]  /*2ef0*/  BAR.SYNC.DEFER_BLOCKING 0x0 ;  /* 0x0000000000007b1d */ /* 0x000fe20000010000 */
[----:B--2---:R-:W-:-:S06]  /*2f00*/  ULEA UR4, UR5, UR4, 0x18 ;  /* 0x0000000405047291 */ /* 0x004fcc000f8ec0ff */
[----:B0-----:R-:W-:Y:S02]  /*2f10*/  LEA R31, R26, UR4, 0x2 ;  /* 0x000000041a1f7c11 */ /* 0x001fe4000f8e10ff */
[C---:B------:R-:W-:Y:S02]  /*2f20*/  LEA R20, R21.reuse, UR4, 0x2 ;  /* 0x0000000415147c11 */ /* 0x040fe4000f8e10ff */
[----:B-1----:R-:W-:Y:S01]  /*2f30*/  LEA R3, R2, UR4, 0x2 ;  /* 0x0000000402037c11 */ /* 0x002fe2000f8e10ff */
[----:B------:R-:W-:Y:S02]  /*2f40*/  IMAD R31, R26, 0x2c, R31 ;  /* 0x0000002c1a1f7824 */ /* 0x000fe400078e021f */
[----:B------:R-:W-:-:S03]  /*2f50*/  IMAD R21, R21, 0x2c, R20 ;  /* 0x0000002c15157824 */ /* 0x000fc600078e0214 */
[----:B-----5:R0:W-:Y:S04]  /*2f60*/  STS.128 [R31+-0x30], R4 ;  /* 0xffffd0041f007388 */ /* 0x0201e80000000c00 */
[----:B------:R0:W-:Y:S04]  /*2f70*/  STS.128 [R31+-0x20], R8 ;  /* 0xffffe0081f007388 */ /* 0x0001e80000000c00 */
[----:B------:R0:W-:Y:S04]  /*2f80*/  STS.64 [R31+-0x10], R24 ;  /* 0xfffff0181f007388 */ /* 0x0001e80000000a00 */
[----:B------:R0:W-:Y:S04]  /*2f90*/  STS.128 [R21+-0x30], R12 ;  /* 0xffffd00c15007388 */ /* 0x0001e80000000c00 */
[----:B------:R0:W-:Y:S04]  /*2fa0*/  STS.128 [R21+-0x20], R16 ;  /* 0xffffe01015007388 */ /* 0x0001e80000000c00 */
[----:B------:R0:W-:Y:S01]  /*2fb0*/  STS.64 [R21+-0x10], R22 ;  /* 0xfffff01615007388 */ /* 0x0001e20000000a00 */
[----:B------:R-:W-:Y:S06]  /*2fc0*/  BAR.SYNC.DEFER_BLOCKING 0x0 ;  /* 0x0000000000007b1d */ /* 0x000fec0000010000 */
[----:B------:R-:W-:Y:S05]  /*2fd0*/  @P0 BRA `(.L_x_274) ;  /* 0x00000000007c0947 */ /* 0x000fea0003800000 */
[----:B0-----:R-:W-:Y:S01]  /*2fe0*/  LEA R12, R29, UR4, 0x3 ;  /* 0x000000041d0c7c11 */ /* 0x001fe2000f8e18ff */
[----:B------:R-:W-:Y:S01]  /*2ff0*/  IMAD R0, R2, 0x2c, R3 ;  /* 0x0000002c02007824 */ /* 0x000fe200078e0203 */
[----:B------:R-:W0:Y:S01]  /*3000*/  LDC.64 R20, c[0x0][0x3b0] ;  /* 0x0000ec00ff147b82 */ /* 0x000e220000000a00 */
[----:B------:R-:W-:-:S03]  /*3010*/  LEA R28, R27, UR4, 0x3 ;  /* 0x000000041b1c7c11 */ /* 0x000fc6000f8e18ff */
[----:B------:R-:W1:Y:S04]  /*3020*/  LDS.64 R12, [R12+0x9000] ;  /* 0x009000000c0c7984 */ /* 0x000e680000000a00 */
[----:B------:R-:W2:Y:S04]  /*3030*/  LDS.128 R8, [R0] ;  /* 0x0000000000087984 */ /* 0x000ea80000000c00 */
[----:B------:R-:W3:Y:S04]  /*3040*/  LDS.128 R4, [R0+0x10] ;  /* 0x0000100000047984 */ /* 0x000ee80000000c00 */
[----:B------:R-:W4:Y:S01]  /*3050*/  LDS.64 R22, [R0+0x20] ;  /* 0x0000200000167984 */ /* 0x000f220000000a00 */
[----:B-1----:R-:W-:-:S05]  /*3060*/  IADD3 R25, P0, PT, R12, R2, RZ ;  /* 0x000000020c197210 */ /* 0x002fca0007f1e0ff */
[----:B------:R-:W-:Y:S02]  /*3070*/  IMAD.X R13, RZ, RZ, R13, P0 ;  /* 0x000000ffff0d7224 */ /* 0x000fe400000e060d */
[----:B0-----:R-:W-:-:S04]  /*3080*/  IMAD.WIDE.U32 R24, R25, 0x30, R20 ;  /* 0x0000003019187825 */ /* 0x001fc800078e0014 */
[----:B------:R-:W-:-:S04]  /*3090*/  IMAD R13, R13, 0x30, RZ ;  /* 0x000000300d0d7824 */ /* 0x000fc800078e02ff */
[----:B------:R-:W-:-:S05]  /*30a0*/  IMAD.IADD R25, R25, 0x1, R13 ;  /* 0x0000000119197824 */ /* 0x000fca00078e020d */
[----:B--2---:R-:W-:Y:S04]  /*30b0*/  STG.E.128 desc[UR8][R24.64], R8 ;  /* 0x0000000818007986 */ /* 0x004fe8000c101d08 */
[----:B---3--:R-:W-:Y:S04]  /*30c0*/  STG.E.128 desc[UR8][R24.64+0x10], R4 ;  /* 0x0000100418007986 */ /* 0x008fe8000c101d08 */
[----:B----4-:R-:W-:Y:S01]  /*30d0*/  STG.E.64 desc[UR8][R24.64+0x20], R22 ;  /* 0x0000201618007986 */ /* 0x010fe2000c101b08 */
[----:B------:R-:W-:-:S03]  /*30e0*/  NOP ;  /* 0x0000000000007918 */ /* 0x000fc60000000000 */
[----:B------:R-:W0:Y:S04]  /*30f0*/  LDS.64 R28, [R28+0x9000] ;  /* 0x009000001c1c7984 */ /* 0x000e280000000a00 */
[----:B------:R-:W1:Y:S04]  /*3100*/  LDS.128 R12, [R0+0x4800] ;  /* 0x00480000000c7984 */ /* 0x000e680000000c00 */
[----:B------:R-:W2:Y:S04]  /*3110*/  LDS.128 R16, [R0+0x4810] ;  /* 0x0048100000107984 */ /* 0x000ea80000000c00 */
[----:B------:R-:W3:Y:S01]  /*3120*/  LDS.64 R26, [R0+0x4820] ;  /* 0x00482000001a7984 */ /* 0x000ee20000000a00 */
[----:B0-----:R-:W-:-:S05]  /*3130*/  IADD3 R3, P0, PT, R28, R2, RZ ;  /* 0x000000021c037210 */ /* 0x001fca0007f1e0ff */
[----:B------:R-:W-:Y:S02]  /*3140*/  IMAD.X R29, RZ, RZ, R29, P0 ;  /* 0x000000ffff1d7224 */ /* 0x000fe400000e061d */
[----:B------:R-:W-:-:S04]  /*3150*/  IMAD.WIDE.U32 R2, R3, 0x30, R20 ;  /* 0x0000003003027825 */ /* 0x000fc800078e0014 */
[----:B------:R-:W-:-:S04]  /*3160*/  IMAD R29, R29, 0x30, RZ ;  /* 0x000000301d1d7824 */ /* 0x000fc800078e02ff */
[----:B------:R-:W-:-:S05]  /*3170*/  IMAD.IADD R3, R3, 0x1, R29 ;  /* 0x0000000103037824 */ /* 0x000fca00078e021d */
[----:B-1----:R-:W-:Y:S04]  /*3180*/  STG.E.128 desc[UR8][R2.64+0x4800], R12 ;  /* 0x0048000c02007986 */ /* 0x002fe8000c101d08 */
[----:B--2---:R-:W-:Y:S04]  /*3190*/  STG.E.128 desc[UR8][R2.64+0x4810], R16 ;  /* 0x0048101002007986 */ /* 0x004fe8000c101d08 */
[----:B---3--:R-:W-:Y:S01]  /*31a0*/  STG.E.64 desc[UR8][R2.64+0x4820], R26 ;  /* 0x0048201a02007986 */ /* 0x008fe2000c101b08 */
[----:B------:R-:W-:Y:S01]  /*31b0*/  NOP ;  /* 0x0000000000007918 */ /* 0x000fe20000000000 */
[----:B------:R-:W-:Y:S05]  /*31c0*/  EXIT ;  /* 0x000000000000794d */ /* 0x000fea0003800000 */
.L_x_274:
[----:B0-----:R-:W0:Y:S01]  /*31d0*/  LDC R21, c[0x0][0x3c0] ;  /* 0x0000f000ff157b82 */ /* 0x001e220000000800 */
[----:B------:R-:W-:Y:S01]  /*31e0*/  BSSY.RECONVERGENT B0, `(.L_x_275) ;  /* 0x0000014000007945 */ /* 0x000fe20003800200 */
[----:B------:R-:W-:Y:S02]  /*31f0*/  LEA R27, R27, UR4, 0x3 ;  /* 0x000000041b1b7c11 */ /* 0x000fe4000f8e18ff */
[----:B------:R-:W-:Y:S01]  /*3200*/  LEA R29, R29, UR4, 0x3 ;  /* 0x000000041d1d7c11 */ /* 0x000fe2000f8e18ff */
[----:B0-----:R-:W-:-:S05]  /*3210*/  IMAD R21, R0, -0x300, R21 ;  /* 0xfffffd0000157824 */ /* 0x001fca00078e0215 */
[----:B------:R-:W-:-:S13]  /*3220*/  ISETP.GE.AND P0, PT, R2, R21, PT ;  /* 0x000000150200720c */ /* 0x000fda0003f06270 */
[----:B------:R-:W-:Y:S05]  /*3230*/  @P0 BRA `(.L_x_276) ;  /* 0x0000000000380947 */ /* 0x000fea0003800000 */
[----:B------:R-:W0:Y:S01]  /*3240*/  LDS.64 R12, [R29+0x9000] ;  /* 0x009000001d0c7984 */ /* 0x000e220000000a00 */
[----:B------:R-:W-:Y:S01]  /*3250*/  IMAD R18, R2, 0x2c, R3 ;  /* 0x0000002c02127824 */ /* 0x000fe200078e0203 */
[----:B------:R-:W1:Y:S04]  /*3260*/  LDC.64 R16, c[0x0][0x3b0] ;  /* 0x0000ec00ff107b82 */ /* 0x000e680000000a00 */
[----:B------:R-:W2:Y:S04]  /*3270*/  LDS.128 R8, [R18+0x10] ;  /* 0x0000100012087984 */ /* 0x000ea80000000c00 */
[----:B------:R-:W3:Y:S04]  /*3280*/  LDS.128 R4, [R18] ;  /* 0x0000000012047984 */ /* 0x000ee80000000c00 */
[----:B------:R-:W4:Y:S01]  /*3290*/  LDS.64 R14, [R18+0x20] ;  /* 0x00002000120e7984 */ /* 0x000f220000000a00 */
[----:B0-----:R-:W-:-:S05]  /*32a0*/  IADD3 R19, P0, PT, R12, R2, RZ ;  /* 0x000000020c137210 */ /* 0x001fca0007f1e0ff */
[----:B------:R-:W-:Y:S02]  /*32b0*/  IMAD.X R0, RZ, RZ, R13, P0 ;  /* 0x000000ffff007224 */ /* 0x000fe400000e060d */
[----:B-1----:R-:W-:-:S04]  /*32c0*/  IMAD.WIDE.U32 R12, R19, 0x30, R16 ;  /* 0x00000030130c7825 */ /* 0x002fc800078e0010 */
[----:B------:R-:W-:-:S04]  /*32d0*/  IMAD R17, R0, 0x30, RZ ;  /* 0x0000003000117824 */ /* 0x000fc800078e02ff */
[----:B------:R-:W-:-:S05]  /*32e0*/  IMAD.IADD R13, R13, 0x1, R17 ;  /* 0x000000010d0d7824 */ /* 0x000fca00078e0211 */
[----:B--2---:R0:W-:Y:S04]  /*32f0*/  STG.E.128 desc[UR8][R12.64+0x10], R8 ;  /* 0x000010080c007986 */ /* 0x0041e8000c101d08 */
[----:B---3--:R0:W-:Y:S04]  /*3300*/  STG.E.128 desc[UR8][R12.64], R4 ;  /* 0x000000040c007986 */ /* 0x0081e8000c101d08 */
[----:B----4-:R0:W-:Y:S02]  /*3310*/  STG.E.64 desc[UR8][R12.64+0x20], R14 ;  /* 0x0000200e0c007986 */ /* 0x0101e4000c101b08 */
.L_x_276:
[----:B------:R-:W-:Y:S05]  /*3320*/  BSYNC.RECONVERGENT B0 ;  /* 0x0000000000007941 */ /* 0x000fea0003800200 */
.L_x_275:
[----:B------:R-:W-:Y:S01]  /*3330*/  NOP ;  /* 0x0000000000007918 */ /* 0x000fe20000000000 */
[----:B0-----:R-:W0:Y:S01]  /*3340*/  LDS.64 R4, [R27+0x9000] ;  /* 0x009000001b047984 */ /* 0x001e220000000a00 */
[----:B------:R-:W-:Y:S01]  /*3350*/  VIADD R0, R2, 0x180 ;  /* 0x0000018002007836 */ /* 0x000fe20000000000 */
[----:B------:R-:W-:Y:S04]  /*3360*/  BSSY.RECONVERGENT B0, `(.L_x_277) ;  /* 0x0000010000007945 */ /* 0x000fe80003800200 */
[----:B------:R-:W-:Y:S02]  /*3370*/  ISETP.GE.AND P1, PT, R0, R21, PT ;  /* 0x000000150000720c */ /* 0x000fe40003f26270 */
[----:B0-----:R-:W-:-:S05]  /*3380*/  IADD3 R15, P0, PT, R4, R2, RZ ;  /* 0x00000002040f7210 */ /* 0x001fca0007f1e0ff */
[----:B------:R-:W-:-:S06]  /*3390*/  IMAD.X R0, RZ, RZ, R5, P0 ;  /* 0x000000ffff007224 */ /* 0x000fcc00000e0605 */
[----:B------:R-:W-:Y:S05]  /*33a0*/  @P1 BRA `(.L_x_278) ;  /* 0x00000000002c1947 */ /* 0x000fea0003800000 */
[----:B------:R-:W-:Y:S01]  /*33b0*/  IMAD R14, R2, 0x2c, R3 ;  /* 0x0000002c020e7824 */ /* 0x000fe200078e0203 */
[----:B------:R-:W0:Y:S04]  /*33c0*/  LDC.64 R12, c[0x0][0x3b0] ;  /* 0x0000ec00ff0c7b82 */ /* 0x000e280000000a00 */
[----:B------:R-:W1:Y:S04]  /*33d0*/  LDS.128 R8, [R14+0x4810] ;  /* 0x004810000e087984 */ /* 0x000e680000000c00 */
[----:B------:R-:W2:Y:S04]  /*33e0*/  LDS.128 R4, [R14+0x4800] ;  /* 0x004800000e047984 */ /* 0x000ea80000000c00 */
[----:B------:R-:W3:Y:S01]  /*33f0*/  LDS.64 R2, [R14+0x4820] ;  /* 0x004820000e027984 */ /* 0x000ee20000000a00 */
[----:B0-----:R-:W-:-:S04]  /*3400*/  IMAD.WIDE.U32 R12, R15, 0x30, R12 ;  /* 0x000000300f0c7825 */ /* 0x001fc800078e000c */
[----:B------:R-:W-:-:S04]  /*3410*/  IMAD R15, R0, 0x30, RZ ;  /* 0x00000030000f7824 */ /* 0x000fc800078e02ff */
[----:B------:R-:W-:-:S05]  /*3420*/  IMAD.IADD R13, R13, 0x1, R15 ;  /* 0x000000010d0d7824 */ /* 0x000fca00078e020f */
[----:B-1----:R0:W-:Y:S04]  /*3430*/  STG.E.128 desc[UR8][R12.64+0x4810], R8 ;  /* 0x004810080c007986 */ /* 0x0021e8000c101d08 */
[----:B--2---:R0:W-:Y:S04]  /*3440*/  STG.E.128 desc[UR8][R12.64+0x4800], R4 ;  /* 0x004800040c007986 */ /* 0x0041e8000c101d08 */
[----:B---3--:R0:W-:Y:S02]  /*3450*/  STG.E.64 desc[UR8][R12.64+0x4820], R2 ;  /* 0x004820020c007986 */ /* 0x0081e4000c101b08 */
.L_x_278:
[----:B------:R-:W-:Y:S05]  /*3460*/  BSYNC.RECONVERGENT B0 ;  /* 0x0000000000007941 */ /* 0x000fea0003800200 */
.L_x_277:
[----:B------:R-:W-:Y:S01]  /*3470*/  NOP ;  /* 0x0000000000007918 */ /* 0x000fe20000000000 */
[----:B------:R-:W-:Y:S05]  /*3480*/  EXIT ;  /* 0x000000000000794d */ /* 0x000fea0003800000 */
.L_x_251:
[----:B------:R-:W-:Y:S02]  /*3490*/  IMAD.MOV.U32 R31, RZ, RZ, 0x1 ;  /* 0x00000001ff1f7424 */ /* 0x000fe400078e00ff */
[----:B------:R-:W-:Y:S02]  /*34a0*/  IMAD.MOV.U32 R37, RZ, RZ, R32 ;  /* 0x000000ffff257224 */ /* 0x000fe400078e0020 */
[----:B------:R-:W-:Y:S02]  /*34b0*/  IMAD.MOV.U32 R34, RZ, RZ, RZ ;  /* 0x000000ffff227224 */ /* 0x000fe400078e00ff */
[----:B------:R-:W-:-:S07]  /*34c0*/  IMAD.MOV.U32 R33, RZ, RZ, -0x1 ;  /* 0xffffffffff217424 */ /* 0x000fce00078e00ff */
[----:B------:R-:W-:Y:S05]  /*34d0*/  WARPSYNC.COLLECTIVE R33, `(.L_x_279) ;  /* 0x0000000021087348 */ /* 0x000fea0003c00000 */
[----:B------:R0:W1:Y:S02]  /*34e0*/  SHFL.UP P0, R31, R37, R31, R34 ;  /* 0x0400001f251f7389 */ /* 0x0000640000000022 */
[----:B01----:R-:W-:Y:S05]  /*34f0*/  ENDCOLLECTIVE ;  /* 0x000000000000791b */ /* 0x003fea0003800000 */
.L_x_279:
[----:B------:R-:W-:Y:S02]  /*3500*/  IMAD.MOV.U32 R36, RZ, RZ, R31 ;  /* 0x000000ffff247224 */ /* 0x000fe400078e001f */
[----:B------:R-:W-:Y:S02]  /*3510*/  IMAD.MOV.U32 R31, RZ, RZ, 0x2 ;  /* 0x00000002ff1f7424 */ /* 0x000fe400078e00ff */
[----:B------:R-:W-:-:S04]  /*3520*/  @P0 IMAD.IADD R36, R32, 0x1, R36 ;  /* 0x0000000120240824 */ /* 0x000fc800078e0224 */
[----:B------:R-:W-:-:S07]  /*3530*/  IMAD.MOV.U32 R37, RZ, RZ, R36 ;  /* 0x000000ffff257224 */ /* 0x000fce00078e0024 */
[----:B------:R-:W-:Y:S05]  /*3540*/  WARPSYNC.COLLECTIVE R33, `(.L_x_280) ;  /* 0x0000000021087348 */ /* 0x000fea0003c00000 */
[----:B------:R0:W1:Y:S02]  /*3550*/  SHFL.UP P0, R31, R37, R31, R34 ;  /* 0x0400001f251f7389 */ /* 0x0000640000000022 */
[----:B01----:R-:W-:Y:S05]  /*3560*/  ENDCOLLECTIVE ;  /* 0x000000000000791b */ /* 0x003fea0003800000 */
.L_x_280:
[----:B------:R-:W-:Y:S02]  /*3570*/  IMAD.MOV.U32 R35, RZ, RZ, R31 ;  /* 0x000000ffff237224 */ /* 0x000fe400078e001f */
[----:B------:R-:W-:Y:S02]  /*3580*/  IMAD.MOV.U32 R31, RZ, RZ, 0x4 ;  /* 0x00000004ff1f7424 */ /* 0x000fe400078e00ff */
[----:B------:R-:W-:-:S04]  /*3590*/  @P0 IMAD.IADD R35, R36, 0x1, R35 ;  /* 0x0000000124230824 */ /* 0x000fc800078e0223 */
[----:B------:R-:W-:-:S07]  /*35a0*/  IMAD.MOV.U32 R37, RZ, RZ, R35 ;  /* 0x000000ffff257224 */ /* 0x000fce00078e0023 */
[----:B------:R-:W-:Y:S05]  /*35b0*/  WARPSYNC.COLLECTIVE R33, `(.L_x_281) ;  /* 0x0000000021087348 */ /* 0x000fea0003c00000 */
[----:B------:R0:W1:Y:S02]  /*35c0*/  SHFL.UP P0, R31, R37, R31, R34 ;  /* 0x0400001f251f7389 */ /* 0x0000640000000022 */
[----:B01----:R-:W-:Y:S05]  /*35d0*/  ENDCOLLECTIVE ;  /* 0x000000000000791b */ /* 0x003fea0003800000 */
.L_x_281:
[----:B------:R-:W-:Y:S02]  /*35e0*/  IMAD.MOV.U32 R36, RZ, RZ, R31 ;  /* 0x000000ffff247224 */ /* 0x000fe400078e001f */
[----:B------:R-:W-:Y:S02]  /*35f0*/  IMAD.MOV.U32 R31, RZ, RZ, 0x8 ;  /* 0x00000008ff1f7424 */ /* 0x000fe400078e00ff */
[----:B------:R-:W-:-:S04]  /*3600*/  @P0 IMAD.IADD R36, R35, 0x1, R36 ;  /* 0x0000000123240824 */ /* 0x000fc800078e0224 */
[----:B------:R-:W-:-:S07]  /*3610*/  IMAD.MOV.U32 R37, RZ, RZ, R36 ;  /* 0x000000ffff257224 */ /* 0x000fce00078e0024 */
[----:B------:R-:W-:Y:S05]  /*3620*/  WARPSYNC.COLLECTIVE R33, `(.L_x_282) ;  /* 0x0000000021087348 */ /* 0x000fea0003c00000 */
[----:B------:R0:W1:Y:S02]  /*3630*/  SHFL.UP P0, R31, R37, R31, R34 ;  /* 0x0400001f251f7389 */ /* 0x0000640000000022 */
[----:B01----:R-:W-:Y:S05]  /*3640*/  ENDCOLLECTIVE ;  /* 0x000000000000791b */ /* 0x003fea0003800000 */
.L_x_282:
[----:B------:R-:W-:Y:S02]  /*3650*/  IMAD.MOV.U32 R37, RZ, RZ, R31 ;  /* 0x000000ffff257224 */ /* 0x000fe400078e001f */
[----:B------:R-:W-:Y:S02]  /*3660*/  IMAD.MOV.U32 R31, RZ, RZ, 0x10 ;  /* 0x00000010ff1f7424 */ /* 0x000fe400078e00ff */
[----:B------:R-:W-:-:S07]  /*3670*/  @P0 IMAD.IADD R37, R36, 0x1, R37 ;  /* 0x0000000124250824 */ /* 0x000fce00078e0225 */
[----:B------:R-:W-:Y:S05]  /*3680*/  WARPSYNC.COLLECTIVE R33, `(.L_x_283) ;  /* 0x0000000021087348 */ /* 0x000fea0003c00000 */
[----:B------:R0:W1:Y:S02]  /*3690*/  SHFL.UP P0, R31, R37, R31, R34 ;  /* 0x0400001f251f7389 */ /* 0x0000640000000022 */
[----:B01----:R-:W-:Y:S05]  /*36a0*/  ENDCOLLECTIVE ;  /* 0x000000000000791b */ /* 0x003fea0003800000 */
.L_x_283:
[----:B------:R-:W-:Y:S01]  /*36b0*/  IMAD.MOV.U32 R35, RZ, RZ, R31 ;  /* 0x000000ffff237224 */ /* 0x000fe200078e001f */
[----:B------:R-:W-:Y:S06]  /*36c0*/  BRA `(.L_x_284) ;  /* 0xffffffe000a47947 */ /* 0x000fec000383ffff */
.L_x_285:
        /* <DEDUP_REMOVED lines=11> */
.L_x_453:


//--------------------- .text._ZN3cub18CUB_300001_SM_10006detail10radix_sort33DeviceRadixSortExclusiveSumKernelINS1_5radix10policy_hubIjN4cuda3std3__45tupleIJ8aes_pairmEEEyE10Policy1000EyEEvPT0_ --------------------------
	.section	.text._ZN3cub18CUB_300001_SM_10006detail10radix_sort33DeviceRadixSortExclusiveSumKernelINS1_5radix10policy_hubIjN4cuda3std3__45tupleIJ8aes_pairmEEEyE10Policy1000EyEEvPT0_,"ax",@progbits
	.align	128
        .global         _ZN3cub18CUB_300001_SM_10006detail10radix_sort33DeviceRadixSortExclusiveSumKernelINS1_5radix10policy_hubIjN4cuda3std3__45tupleIJ8aes_pairmEEEyE10Policy1000EyEEvPT0_
        .type           _ZN3cub18CUB_300001_SM_10006detail10radix_sort33DeviceRadixSortExclusiveSumKernelINS1_5radix10policy_hubIjN4cuda3std3__45tupleIJ8aes_pairmEEEyE10Policy1000EyEEvPT0_,@function
        .size           _ZN3cub18CUB_300001_SM_10006detail10radix_sort33DeviceRadixSortExclusiveSumKernelINS1_5radix10policy_hubIjN4cuda3std3__45tupleIJ8aes_pairmEEEyE10Policy1000EyEEvPT0_,(.L_x_454 - _ZN3cub18CUB_300001_SM_10006detail10radix_sort33DeviceRadixSortExclusiveSumKernelINS1_5radix10policy_hubIjN4cuda3std3__45tupleIJ8aes_pairmEEEyE10Policy1000EyEEvPT0_)
        .other          _ZN3cub18CUB_300001_SM_10006detail10radix_sort33DeviceRadixSortExclusiveSumKernelINS1_5radix10policy_hubIjN4cuda3std3__45tupleIJ8aes_pairmEEEyE10Policy1000EyEEvPT0_,@"STO_CUDA_ENTRY STV_DEFAULT"
_ZN3cub18CUB_300001_SM_10006detail10radix_sort33DeviceRadixSortExclusiveSumKernelINS1_5radix10policy_hubIjN4cuda3std3__45tupleIJ8aes_pairmEEEyE10Policy1000EyEEvPT0_:
.text._ZN3cub18CUB_300001_SM_10006detail10radix_sort33DeviceRadixSortExclusiveSumKernelINS1_5radix10policy_hubIjN4cuda3std3__45tupleIJ8aes_pairmEEEyE10Policy1000EyEEvPT0_:
        /* <DEDUP_REMOVED lines=63> */
.L_x_298:
        /* <DEDUP_REMOVED lines=28> */
.L_x_286:
[----:B------:R-:W-:Y:S05]  /*05b0*/  WARPSYNC.ALL ;  /* 0x0000000000007948 */ /* 0x000fea0003800000 */
[----:B------:R-:W-:Y:S06]  /*05c0*/  BAR.SYNC.DEFER_BLOCKING 0x0 ;  /* 0x0000000000007b1d */ /* 0x000fec0000010000 */
[----:B------:R-:W-:Y:S05]  /*05d0*/  @P1 EXIT ;  /* 0x000000000000194d */ /* 0x000fea0003800000 */
[----:B01----:R-:W0:Y:S04]  /*05e0*/  LDS.64 R2, [R0+0x10] ;  /* 0x0000100000027984 */ /* 0x003e280000000a00 */
[----:B0-----:R-:W-:Y:S01]  /*05f0*/  STG.E.64 desc[UR4][R16.64], R2 ;  /* 0x0000000210007986 */ /* 0x001fe2000c101b04 */
[----:B------:R-:W-:Y:S05]  /*0600*/  EXIT ;  /* 0x000000000000794d */ /* 0x000fea0003800000 */
.L_x_287:
[----:B------:R-:W-:Y:S02]  /*0610*/  IMAD.MOV.U32 R24, RZ, RZ, R20 ;  /* 0x000000ffff187224 */ /* 0x000fe400078e0014 */
[----:B------:R-:W-:Y:S02]  /*0620*/  IMAD.MOV.U32 R23, RZ, RZ, 0x1 ;  /* 0x00000001ff177424 */ /* 0x000fe400078e00ff */
[----:B------:R-:W-:Y:S02]  /*0630*/  IMAD.MOV.U32 R22, RZ, RZ, RZ ;  /* 0x000000ffff167224 */ /* 0x000fe400078e00ff */
[----:B------:R-:W-:-:S07]  /*0640*/  IMAD.MOV.U32 R21, RZ, RZ, -0x1 ;  /* 0xffffffffff157424 */ /* 0x000fce00078e00ff */
[----:B------:R-:W-:Y:S05]  /*0650*/  WARPSYNC.COLLECTIVE R21, `(.L_x_288) ;  /* 0x0000000015087348 */ /* 0x000fea0003c00000 */
[----:B------:R0:W1:Y:S02]  /*0660*/  SHFL.UP P0, R25, R24, R23, R22 ;  /* 0x0400001718197389 */ /* 0x0000640000000016 */
[----:B01----:R-:W-:Y:S05]  /*0670*/  ENDCOLLECTIVE ;  /* 0x000000000000791b */ /* 0x003fea0003800000 */
.L_x_288:
[----:B------:R-:W-:Y:S02]  /*0680*/  IMAD.MOV.U32 R24, RZ, RZ, R19 ;  /* 0x000000ffff187224 */ /* 0x000fe400078e0013 */
[----:B------:R-:W-:-:S07]  /*0690*/  IMAD.MOV.U32 R27, RZ, RZ, R25 ;  /* 0x000000ffff1b7224 */ /* 0x000fce00078e0019 */
[----:B------:R-:W-:Y:S05]  /*06a0*/  WARPSYNC.COLLECTIVE R21, `(.L_x_289) ;  /* 0x0000000015087348 */ /* 0x000fea0003c00000 */
[----:B------:R0:W1:Y:S02]  /*06b0*/  SHFL.UP P0, R25, R24, R23, R22 ;  /* 0x0400001718197389 */ /* 0x0000640000000016 */
[----:B01----:R-:W-:Y:S05]  /*06c0*/  ENDCOLLECTIVE ;  /* 0x000000000000791b */ /* 0x003fea0003800000 */
.L_x_289:
        /* <DEDUP_REMOVED lines=9> */
.L_x_290:
[----:B------:R-:W-:Y:S02]  /*0760*/  IMAD.MOV.U32 R24, RZ, RZ, R26 ;  /* 0x000000ffff187224 */ /* 0x000fe400078e001a */
[----:B------:R-:W-:-:S07]  /*0770*/  IMAD.MOV.U32 R28, RZ, RZ, R25 ;  /* 0x000000ffff1c7224 */ /* 0x000fce00078e0019 */
[----:B------:R-:W-:Y:S05]  /*0780*/  WARPSYNC.COLLECTIVE R21, `(.L_x_291) ;  /* 0x0000000015087348 */ /* 0x000fea0003c00000 */
[----:B------:R0:W1:Y:S02]  /*0790*/  SHFL.UP P0, R25, R24, R23, R22 ;  /* 0x0400001718197389 */ /* 0x0000640000000016 */
[----:B01----:R-:W-:Y:S05]  /*07a0*/  ENDCOLLECTIVE ;  /* 0x000000000000791b */ /* 0x003fea0003800000 */
.L_x_291:
        /* <DEDUP_REMOVED lines=9> */
.L_x_292:
[----:B------:R-:W-:Y:S02]  /*0840*/  IMAD.MOV.U32 R24, RZ, RZ, R29 ;  /* 0x000000ffff187224 */ /* 0x000fe400078e001d */
[----:B------:R-:W-:-:S07]  /*0850*/  IMAD.MOV.U32 R27, RZ, RZ, R25 ;  /* 0x000000ffff1b7224 */ /* 0x000fce00078e0019 */
[----:B------:R-:W-:Y:S05]  /*0860*/  WARPSYNC.COLLECTIVE R21, `(.L_x_293) ;  /* 0x0000000015087348 */ /* 0x000fea0003c00000 */
[----:B------:R0:W1:Y:S02]  /*0870*/  SHFL.UP P0, R25, R24, R23, R22 ;  /* 0x0400001718197389 */ /* 0x0000640000000016 */
[----:B01----:R-:W-:Y:S05]  /*0880*/  ENDCOLLECTIVE ;  /* 0x000000000000791b */ /* 0x003fea0003800000 */
.L_x_293:
        /* <DEDUP_REMOVED lines=9> */
.L_x_294:
[----:B------:R-:W-:Y:S02]  /*0920*/  IMAD.MOV.U32 R24, RZ, RZ, R29 ;  /* 0x000000ffff187224 */ /* 0x000fe400078e001d */
[----:B------:R-:W-:-:S07]  /*0930*/  IMAD.MOV.U32 R27, RZ, RZ, R25 ;  /* 0x000000ffff1b7224 */ /* 0x000fce00078e0019 */
[----:B------:R-:W-:Y:S05]  /*0940*/  WARPSYNC.COLLECTIVE R21, `(.L_x_295) ;  /* 0x0000000015087348 */ /* 0x000fea0003c00000 */
[----:B------:R0:W1:Y:S02]  /*0950*/  SHFL.UP P0, R25, R24, R23, R22 ;  /* 0x0400001718197389 */ /* 0x0000640000000016 */
[----:B01----:R-:W-:Y:S05]  /*0960*/  ENDCOLLECTIVE ;  /* 0x000000000000791b */ /* 0x003fea0003800000 */
.L_x_295:
        /* <DEDUP_REMOVED lines=9> */
.L_x_296:
[----:B------:R-:W-:Y:S02]  /*0a00*/  IMAD.MOV.U32 R24, RZ, RZ, R26 ;  /* 0x000000ffff187224 */ /* 0x000fe400078e001a */
[----:B------:R-:W-:-:S07]  /*0a10*/  IMAD.MOV.U32 R28, RZ, RZ, R25 ;  /* 0x000000ffff1c7224 */ /* 0x000fce00078e0019 */
[----:B------:R-:W-:Y:S05]  /*0a20*/  WARPSYNC.COLLECTIVE R21, `(.L_x_297) ;  /* 0x0000000015087348 */ /* 0x000fea0003c00000 */
[----:B------:R0:W1:Y:S02]  /*0a30*/  SHFL.UP P0, R25, R24, R23, R22 ;  /* 0x0400001718197389 */ /* 0x0000640000000016 */
[----:B01----:R-:W-:Y:S05]  /*0a40*/  ENDCOLLECTIVE ;  /* 0x000000000000791b */ /* 0x003fea0003800000 */
.L_x_297:
[----:B------:R-:W-:Y:S05]  /*0a50*/  BRA `(.L_x_298) ;  /* 0xfffffff800647947 */ /* 0x000fea000383ffff */
.L_x_299:
        /* <DEDUP_REMOVED lines=10> */
.L_x_454:


//--------------------- .text._ZN3cub18CUB_300001_SM_10006detail10radix_sort30DeviceRadixSortHistogramKernelINS1_5radix10policy_hubIjN4cuda3std3__45tupleIJ8aes_pairmEEEyE10Policy1000ELNS0_9SortOrderE0EjyNS1_21identity_decomposer_tEEEvPT2_PKT1_SG_iiT3_ --------------------------
	.section	.text._ZN3cub18CUB_300001_SM_10006detail10radix_sort30DeviceRadixSortHistogramKernelINS1_5radix10policy_hubIjN4cuda3std3__45tupleIJ8aes_pairmEEEyE10Policy1000ELNS0_9SortOrderE0EjyNS1_21identity_decomposer_tEEEvPT2_PKT1_SG_iiT3_,"ax",@progbits
	.align	128
        .global         _ZN3cub18CUB_300001_SM_10006detail10radix_sort30DeviceRadixSortHistogramKernelINS1_5radix10policy_hubIjN4cuda3std3__45tupleIJ8aes_pairmEEEyE10Policy1000ELNS0_9SortOrderE0EjyNS1_21identity_decomposer_tEEEvPT2_PKT1_SG_iiT3_
        .type           _ZN3cub18CUB_300001_SM_10006detail10radix_sort30DeviceRadixSortHistogramKernelINS1_5radix10policy_hubIjN4cuda3std3__45tupleIJ8aes_pairmEEEyE10Policy1000ELNS0_9SortOrderE0EjyNS1_21identity_decomposer_tEEEvPT2_PKT1_SG_iiT3_,@function
        .size           _ZN3cub18CUB_300001_SM_10006detail10radix_sort30DeviceRadixSortHistogramKernelINS1_5radix10policy_hubIjN4cuda3std3__45tupleIJ8aes_pairmEEEyE10Policy1000ELNS0_9SortOrderE0EjyNS1_21identity_decomposer_tEEEvPT2_PKT1_SG_iiT3_,(.L_x_455 - _ZN3cub18CUB_300001_SM_10006detail10radix_sort30DeviceRadixSortHistogramKernelINS1_5radix10policy_hubIjN4cuda3std3__45tupleIJ8aes_pairmEEEyE10Policy1000ELNS0_9SortOrderE0EjyNS1_21identity_decomposer_tEEEvPT2_PKT1_SG_iiT3_)
        .other          _ZN3cub18CUB_300001_SM_10006detail10radix_sort30DeviceRadixSortHistogramKernelINS1_5radix10policy_hubIjN4cuda3std3__45tupleIJ8aes_pairmEEEyE10Policy1000ELNS0_9SortOrderE0EjyNS1_21identity_decomposer_tEEEvPT2_PKT1_SG_iiT3_,@"STO_CUDA_ENTRY STV_DEFAULT"
_ZN3cub18CUB_300001_SM_10006detail10radix_sort30DeviceRadixSortHistogramKernelINS1_5radix10policy_hubIjN4cuda3std3__45tupleIJ8aes_pairmEEEyE10Policy1000ELNS0_9SortOrderE0EjyNS1_21identity_decomposer_tEEEvPT2_PKT1_SG_iiT3_:
.text._ZN3cub18CUB_300001_SM_10006detail10radix_sort30DeviceRadixSortHistogramKernelINS1_5radix10policy_hubIjN4cuda3std3__45tupleIJ8aes_pairmEEEyE10Policy1000ELNS0_9SortOrderE0EjyNS1_21identity_decomposer_tEEEvPT2_PKT1_SG_iiT3_:
        /* <DEDUP_REMOVED lines=35> */
.L_x_383:
        /* <DEDUP_REMOVED lines=15> */
.L_x_303:
        /* <DEDUP_REMOVED lines=21> */
.L_x_302:
        /* <DEDUP_REMOVED lines=19> */
.L_x_305:
        /* <DEDUP_REMOVED lines=18> */
.L_x_304:
[----:B------:R-:W-:-:S13]  /*06c0*/  ISETP.GT.U32.AND P2, PT, R18, 0x7f, PT ;  /* 0x0000007f1200780c */ /* 0x000fda0003f44070 */
[----:B------:R-:W-:Y:S05]  /*06d0*/  @P2 BRA `(.L_x_301) ;  /* 0x0000000000e02947 */ /* 0x000fea0003800000 */
[----:B--23--:R-:W-:Y:S01]  /*06e0*/  IMAD.MOV.U32 R0, RZ, RZ, RZ ;  /* 0x000000ffff007224 */ /* 0x00cfe200078e00ff */
[----:B------:R-:W-:Y:S06]  /*06f0*/  @!P0 BRA `(.L_x_306) ;  /* 0x0000000000588947 */ /* 0x000fec0003800000 */
[----:B------:R-:W-:-:S07]  /*0700*/  IMAD.MOV.U32 R0, RZ, RZ, RZ ;  /* 0x000000ffff007224 */ /* 0x000fce00078e00ff */
.L_x_307:
        /* <DEDUP_REMOVED lines=21> */
.L_x_306:
        /* <DEDUP_REMOVED lines=14> */
.L_x_308:
        /* <DEDUP_REMOVED lines=18> */
.L_x_301:
[----:B------:R-:W-:Y:S05]  /*0a60*/  BSYNC.RECONVERGENT B0 ;  /* 0x0000000000007941 */ /* 0x000fea0003800200 */
.L_x_300:
        /* <DEDUP_REMOVED lines=16> */
.L_x_314:
        /* <DEDUP_REMOVED lines=36> */
.L_x_310:
        /* <DEDUP_REMOVED lines=61> */
.L_x_311:
        /* <DEDUP_REMOVED lines=8> */
.L_x_313:
        /* <DEDUP_REMOVED lines=74> */
.L_x_312:
[----:B------:R-:W-:Y:S05]  /*16a0*/  BRA.U !UP0, `(.L_x_314) ;  /* 0xfffffff508307547 */ /* 0x000fea000b83ffff */
.L_x_309:
        /* <DEDUP_REMOVED lines=16> */
.L_x_334:
        /* <DEDUP_REMOVED lines=11> */
.L_x_319:
[----:B------:R-:W-:Y:S05]  /*1860*/  BSYNC.RECONVERGENT B1 ;  /* 0x0000000000017941 */ /* 0x000fea0003800200 */
.L_x_318:
        /* <DEDUP_REMOVED lines=20> */
.L_x_321:
[----:B------:R-:W-:Y:S05]  /*19b0*/  BSYNC.RECONVERGENT B1 ;  /* 0x0000000000017941 */ /* 0x000fea0003800200 */
.L_x_320:
        /* <DEDUP_REMOVED lines=8> */
.L_x_323:
[----:B------:R-:W-:Y:S05]  /*1a40*/  BSYNC.RECONVERGENT B1 ;  /* 0x0000000000017941 */ /* 0x000fea0003800200 */
.L_x_322:
        /* <DEDUP_REMOVED lines=8> */
.L_x_325:
[----:B------:R-:W-:Y:S05]  /*1ad0*/  BSYNC.RECONVERGENT B1 ;  /* 0x0000000000017941 */ /* 0x000fea0003800200 */
.L_x_324:
        /* <DEDUP_REMOVED lines=8> */
.L_x_327:
[----:B------:R-:W-:Y:S05]  /*1b60*/  BSYNC.RECONVERGENT B1 ;  /* 0x0000000000017941 */ /* 0x000fea0003800200 */
.L_x_326:
[----:B------:R-:W-:Y:S04]  /*1b70*/  BSSY.RECONVERGENT B1, `(.L_x_328) ;  /* 0x0000007000017945 */ /* 0x000fe80003800200 */
[----:B------:R-:W-:Y:S05]  /*1b80*/  @!P3 BRA `(.L_x_329) ;  /* 0x000000000014b947 */ /* 0x000fea0003800000 */
[----:B01234-:R-:W-:Y:S02]  /*1b90*/  IMAD R5, R11, 0x100, R18 ;  /* 0x000001000b057824 */ /* 0x01ffe400078e0212 */
[----:B------:R-:W-:-:S03]  /*1ba0*/  IMAD.MOV.U32 R15, RZ, RZ, RZ ;  /* 0x000000ffff0f7224 */ /* 0x000fc600078e00ff */
[----:B------:R-:W-:-:S05]  /*1bb0*/  IADD3 R5, PT, PT, R5, 0x500, RZ ;  /* 0x0000050005057810 */ /* 0x000fca0007ffe0ff */
[----:B------:R-:W-:-:S05]  /*1bc0*/  IMAD.WIDE.U32 R4, R5, 0x8, R2 ;  /* 0x0000000805047825 */ /* 0x000fca00078e0002 */
[----:B------:R0:W-:Y:S02]  /*1bd0*/  REDG.E.ADD.64.STRONG.GPU desc[UR18][R4.64], R14 ;  /* 0x0000000e0400798e */ /* 0x0001e4000c12e512 */
.L_x_329:
[----:B------:R-:W-:Y:S05]  /*1be0*/  BSYNC.RECONVERGENT B1 ;  /* 0x0000000000017941 */ /* 0x000fea0003800200 */
.L_x_328:
[----:B------:R-:W-:Y:S04]  /*1bf0*/  BSSY.RECONVERGENT B1, `(.L_x_330) ;  /* 0x0000007000017945 */ /* 0x000fe80003800200 */
[----:B------:R-:W-:Y:S05]  /*1c00*/  @!P4 BRA `(.L_x_331) ;  /* 0x000000000014c947 */ /* 0x000fea0003800000 */
[----:B01234-:R-:W-:Y:S02]  /*1c10*/  IMAD R5, R11, 0x100, R18 ;  /* 0x000001000b057824 */ /* 0x01ffe400078e0212 */
[----:B------:R-:W-:Y:S02]  /*1c20*/  IMAD.MOV.U32 R17, RZ, RZ, RZ ;  /* 0x000000ffff117224 */ /* 0x000fe400078e00ff */
[----:B------:R-:W-:-:S04]  /*1c30*/  VIADD R5, R5, 0x600 ;  /* 0x0000060005057836 */ /* 0x000fc80000000000 */
[----:B------:R-:W-:-:S05]  /*1c40*/  IMAD.WIDE.U32 R4, R5, 0x8, R2 ;  /* 0x0000000805047825 */ /* 0x000fca00078e0002 */
[----:B------:R0:W-:Y:S02]  /*1c50*/  REDG.E.ADD.64.STRONG.GPU desc[UR18][R4.64], R16 ;  /* 0x000000100400798e */ /* 0x0001e4000c12e512 */
.L_x_331:
[----:B------:R-:W-:Y:S05]  /*1c60*/  BSYNC.RECONVERGENT B1 ;  /* 0x0000000000017941 */ /* 0x000fea0003800200 */
.L_x_330:
        /* <DEDUP_REMOVED lines=8> */
.L_x_333:
[----:B------:R-:W-:Y:S05]  /*1cf0*/  BSYNC.RECONVERGENT B1 ;  /* 0x0000000000017941 */ /* 0x000fea0003800200 */
.L_x_332:
[----:B------:R-:W-:-:S05]  /*1d00*/  VIADD R11, R11, 0x8 ;  /* 0x000000080b0b7836 */ /* 0x000fca0000000000 */
[----:B------:R-:W-:-:S13]  /*1d10*/  ISETP.NE.AND P0, PT, R11, R9, PT ;  /* 0x000000090b00720c */ /* 0x000fda0003f05270 */
[----:B------:R-:W-:Y:S05]  /*1d20*/  @P0 BRA `(.L_x_334) ;  /* 0xfffffff800a00947 */ /* 0x000fea000383ffff */
[----:B01234-:R-:W-:-:S07]  /*1d30*/  IMAD.MOV.U32 R7, RZ, RZ, R9 ;  /* 0x000000ffff077224 */ /* 0x01ffce00078e0009 */
.L_x_317:
        /* <DEDUP_REMOVED lines=26> */
.L_x_338:
[----:B------:R-:W-:Y:S05]  /*1ee0*/  BSYNC.RECONVERGENT B1 ;  /* 0x0000000000017941 */ /* 0x000fea0003800200 */
.L_x_337:
        /* <DEDUP_REMOVED lines=8> */
.L_x_340:
[----:B------:R-:W-:Y:S05]  /*1f70*/  BSYNC.RECONVERGENT B1 ;  /* 0x0000000000017941 */ /* 0x000fea0003800200 */
.L_x_339:
        /* <DEDUP_REMOVED lines=9> */
.L_x_342:
[----:B------:R-:W-:Y:S05]  /*2010*/  BSYNC.RECONVERGENT B1 ;  /* 0x0000000000017941 */ /* 0x000fea0003800200 */
.L_x_341:
        /* <DEDUP_REMOVED lines=8> */
.L_x_344:
[----:B------:R-:W-:Y:S05]  /*20a0*/  BSYNC.RECONVERGENT B1 ;  /* 0x0000000000017941 */ /* 0x000fea0003800200 */
.L_x_343:
[----:B------:R-:W-:-:S07]  /*20b0*/  VIADD R7, R7, 0x4 ;  /* 0x0000000407077836 */ /* 0x000fce0000000000 */
.L_x_336:
        /* <DEDUP_REMOVED lines=17> */
.L_x_348:
[----:B------:R-:W-:Y:S05]  /*21d0*/  BSYNC.RECONVERGENT B2 ;  /* 0x0000000000027941 */ /* 0x000fea0003800200 */
.L_x_347:
        /* <DEDUP_REMOVED lines=9> */
.L_x_350:
[----:B------:R-:W-:Y:S05]  /*2270*/  BSYNC.RECONVERGENT B2 ;  /* 0x0000000000027941 */ /* 0x000fea0003800200 */
.L_x_349:
[----:B------:R-:W-:-:S07]  /*2280*/  VIADD R7, R7, 0x2 ;  /* 0x0000000207077836 */ /* 0x000fce0000000000 */
.L_x_346:
        /* <DEDUP_REMOVED lines=12> */
.L_x_345:
[----:B------:R-:W-:Y:S05]  /*2350*/  BSYNC.RECONVERGENT B1 ;  /* 0x0000000000017941 */ /* 0x000fea0003800200 */
.L_x_335:
[----:B------:R-:W-:-:S13]  /*2360*/  ISETP.GT.U32.AND P0, PT, R18, 0x7f, PT ;  /* 0x0000007f1200780c */ /* 0x000fda0003f04070 */
[----:B------:R-:W-:Y:S05]  /*2370*/  @P0 BRA `(.L_x_316) ;  /* 0x00000008008c0947 */ /* 0x000fea0003800000 */
[----:B------:R-:W-:Y:S01]  /*2380*/  ISETP.GE.U32.AND P0, PT, R8, 0x7, PT ;  /* 0x000000070800780c */ /* 0x000fe20003f06070 */
[----:B------:R-:W-:-:S12]  /*2390*/  IMAD.MOV.U32 R7, RZ, RZ, RZ ;  /* 0x000000ffff077224 */ /* 0x000fd800078e00ff */
[----:B------:R-:W-:Y:S05]  /*23a0*/  @!P0 BRA `(.L_x_351) ;  /* 0x0000000400148947 */ /* 0x000fea0003800000 */
[----:B01234-:R-:W0:Y:S01]  /*23b0*/  LDC.64 R2, c[0x0][0x380] ;  /* 0x0000e000ff027b82 */ /* 0x01fe220000000a00 */
[----:B------:R-:W-:-:S07]  /*23c0*/  IMAD.MOV.U32 R8, RZ, RZ, RZ ;  /* 0x000000ffff087224 */ /* 0x000fce00078e00ff */
.L_x_368:
        /* <DEDUP_REMOVED lines=13> */
.L_x_353:
[----:B------:R-:W-:Y:S05]  /*24a0*/  BSYNC.RECONVERGENT B1 ;  /* 0x0000000000017941 */ /* 0x000fea0003800200 */
.L_x_352:
[----:B------:R-:W-:Y:S04]  /*24b0*/  BSSY.RECONVERGENT B1, `(.L_x_354) ;  /* 0x0000005000017945 */ /* 0x000fe80003800200 */
[----:B------:R-:W-:Y:S05]  /*24c0*/  @!P1 BRA `(.L_x_355) ;  /* 0x00000000000c9947 */ /* 0x000fea0003800000 */
[----:B0-----:R-:W-:Y:S02]  /*24d0*/  IMAD.MOV.U32 R6, RZ, RZ, R12 ;  /* 0x000000ffff067224 */ /* 0x001fe400078e000c */
[----:B------:R-:W-:-:S05]  /*24e0*/  IMAD.MOV.U32 R7, RZ, RZ, RZ ;  /* 0x000000ffff077224 */ /* 0x000fca00078e00ff */
[----:B------:R1:W-:Y:S02]  /*24f0*/  REDG.E.ADD.64.STRONG.GPU desc[UR18][R4.64+0xc00], R6 ;  /* 0x000c00060400798e */ /* 0x0003e4000c12e512 */
.L_x_355:
[----:B------:R-:W-:Y:S05]  /*2500*/  BSYNC.RECONVERGENT B1 ;  /* 0x0000000000017941 */ /* 0x000fea0003800200 */
.L_x_354:
        /* <DEDUP_REMOVED lines=17> */
.L_x_357:
[----:B------:R-:W-:Y:S05]  /*2620*/  BSYNC.RECONVERGENT B1 ;  /* 0x0000000000017941 */ /* 0x000fea0003800200 */
.L_x_356:
[----:B------:R-:W-:Y:S04]  /*2630*/  BSSY.RECONVERGENT B1, `(.L_x_358) ;  /* 0x0000005000017945 */ /* 0x000fe80003800200 */
[----:B------:R-:W-:Y:S05]  /*2640*/  @!P1 BRA `(.L_x_359) ;  /* 0x00000000000c9947 */ /* 0x000fea0003800000 */
[----:B012---:R-:W-:Y:S01]  /*2650*/  MOV R6, R13 ;  /* 0x0000000d00067202 */ /* 0x007fe20000000f00 */
[----:B------:R-:W-:-:S05]  /*2660*/  IMAD.MOV.U32 R7, RZ, RZ, RZ ;  /* 0x000000ffff077224 */ /* 0x000fca00078e00ff */
[----:B------:R3:W-:Y:S02]  /*2670*/  REDG.E.ADD.64.STRONG.GPU desc[UR18][R4.64+0x1c00], R6 ;  /* 0x001c00060400798e */ /* 0x0007e4000c12e512 */
.L_x_359:
[----:B------:R-:W-:Y:S05]  /*2680*/  BSYNC.RECONVERGENT B1 ;  /* 0x0000000000017941 */ /* 0x000fea0003800200 */
.L_x_358:
[----:B------:R-:W-:Y:S04]  /*2690*/  BSSY.RECONVERGENT B1, `(.L_x_360) ;  /* 0x0000005000017945 */ /* 0x000fe80003800200 */
[----:B------:R-:W-:Y:S05]  /*26a0*/  @!P2 BRA `(.L_x_361) ;  /* 0x00000000000ca947 */ /* 0x000fea0003800000 */
[----:B0123--:R-:W-:Y:S02]  /*26b0*/  IMAD.MOV.U32 R6, RZ, RZ, R15 ;  /* 0x000000ffff067224 */ /* 0x00ffe400078e000f */
[----:B------:R-:W-:-:S05]  /*26c0*/  IMAD.MOV.U32 R7, RZ, RZ, RZ ;  /* 0x000000ffff077224 */ /* 0x000fca00078e00ff */
[----:B------:R4:W-:Y:S02]  /*26d0*/  REDG.E.ADD.64.STRONG.GPU desc[UR18][R4.64+0x2400], R6 ;  /* 0x002400060400798e */ /* 0x0009e4000c12e512 */
.L_x_361:
[----:B------:R-:W-:Y:S05]  /*26e0*/  BSYNC.RECONVERGENT B1 ;  /* 0x0000000000017941 */ /* 0x000fea0003800200 */
.L_x_360:
[----:B------:R-:W-:Y:S04]  /*26f0*/  BSSY.RECONVERGENT B1, `(.L_x_362) ;  /* 0x0000004000017945 */ /* 0x000fe80003800200 */
[----:B------:R-:W-:Y:S05]  /*2700*/  @!P3 BRA `(.L_x_363) ;  /* 0x000000000008b947 */ /* 0x000fea0003800000 */
[----:B------:R-:W-:-:S05]  /*2710*/  IMAD.MOV.U32 R13, RZ, RZ, RZ ;  /* 0x000000ffff0d7224 */ /* 0x000fca00078e00ff */
[----:B------:R0:W-:Y:S02]  /*2720*/  REDG.E.ADD.64.STRONG.GPU desc[UR18][R4.64+0x2c00], R12 ;  /* 0x002c000c0400798e */ /* 0x0001e4000c12e512 */
.L_x_363:
[----:B------:R-:W-:Y:S05]  /*2730*/  BSYNC.RECONVERGENT B1 ;  /* 0x0000000000017941 */ /* 0x000fea0003800200 */
.L_x_362:
[----:B------:R-:W-:Y:S04]  /*2740*/  BSSY.RECONVERGENT B1, `(.L_x_364) ;  /* 0x0000004000017945 */ /* 0x000fe80003800200 */
[----:B------:R-:W-:Y:S05]  /*2750*/  @!P4 BRA `(.L_x_365) ;  /* 0x000000000008c947 */ /* 0x000fea0003800000 */
[----:B------:R-:W-:-:S05]  /*2760*/  IMAD.MOV.U32 R15, RZ, RZ, RZ ;  /* 0x000000ffff0f7224 */ /* 0x000fca00078e00ff */
[----:B------:R0:W-:Y:S02]  /*2770*/  REDG.E.ADD.64.STRONG.GPU desc[UR18][R4.64+0x3400], R14 ;  /* 0x0034000e0400798e */ /* 0x0001e4000c12e512 */
.L_x_365:
[----:B------:R-:W-:Y:S05]  /*2780*/  BSYNC.RECONVERGENT B1 ;  /* 0x0000000000017941 */ /* 0x000fea0003800200 */
.L_x_364:
[----:B------:R-:W-:Y:S04]  /*2790*/  BSSY.RECONVERGENT B1, `(.L_x_366) ;  /* 0x0000004000017945 */ /* 0x000fe80003800200 */
[----:B------:R-:W-:Y:S05]  /*27a0*/  @!P5 BRA `(.L_x_367) ;  /* 0x000000000008d947 */ /* 0x000fea0003800000 */
[----:B------:R-:W-:-:S05]  /*27b0*/  HFMA2 R17, -RZ, RZ, 0, 0 ;  /* 0x00000000ff117431 */ /* 0x000fca00000001ff */
[----:B------:R0:W-:Y:S02]  /*27c0*/  REDG.E.ADD.64.STRONG.GPU desc[UR18][R4.64+0x3c00], R16 ;  /* 0x003c00100400798e */ /* 0x0001e4000c12e512 */
.L_x_367:
[----:B------:R-:W-:Y:S05]  /*27d0*/  BSYNC.RECONVERGENT B1 ;  /* 0x0000000000017941 */ /* 0x000fea0003800200 */
.L_x_366:
[----:B------:R-:W-:Y:S05]  /*27e0*/  @P0 BRA `(.L_x_368) ;  /* 0xfffffff800f80947 */ /* 0x000fea000383ffff */
[----:B01234-:R-:W-:-:S07]  /*27f0*/  IMAD.MOV.U32 R7, RZ, RZ, R9 ;  /* 0x000000ffff077224 */ /* 0x01ffce00078e0009 */
.L_x_351:
        /* <DEDUP_REMOVED lines=21> */
.L_x_371:
[----:B------:R-:W-:Y:S05]  /*2950*/  BSYNC.RECONVERGENT B1 ;  /* 0x0000000000017941 */ /* 0x000fea0003800200 */
.L_x_370:
        /* <DEDUP_REMOVED lines=9> */
.L_x_373:
[----:B------:R-:W-:Y:S05]  /*29f0*/  BSYNC.RECONVERGENT B1 ;  /* 0x0000000000017941 */ /* 0x000fea0003800200 */
.L_x_372:
        /* <DEDUP_REMOVED lines=9> */
.L_x_375:
[----:B------:R-:W-:Y:S05]  /*2a90*/  BSYNC.RECONVERGENT B1 ;  /* 0x0000000000017941 */ /* 0x000fea0003800200 */
.L_x_374:
        /* <DEDUP_REMOVED lines=8> */
.L_x_377:
[----:B------:R-:W-:Y:S05]  /*2b20*/  BSYNC.RECONVERGENT B1 ;  /* 0x0000000000017941 */ /* 0x000fea0003800200 */
.L_x_376:
[----:B------:R-:W-:-:S07]  /*2b30*/  VIADD R7, R7, 0x4 ;  /* 0x0000000407077836 */ /* 0x000fce0000000000 */
.L_x_369:
        /* <DEDUP_REMOVED lines=16> */
.L_x_380:
[----:B------:R-:W-:Y:S05]  /*2c40*/  BSYNC.RECONVERGENT B1 ;  /* 0x0000000000017941 */ /* 0x000fea0003800200 */
.L_x_379:
        /* <DEDUP_REMOVED lines=9> */
.L_x_382:
[----:B------:R-:W-:Y:S05]  /*2ce0*/  BSYNC.RECONVERGENT B1 ;  /* 0x0000000000017941 */ /* 0x000fea0003800200 */
.L_x_381:
[----:B------:R-:W-:-:S07]  /*2cf0*/  VIADD R7, R7, 0x2 ;  /* 0x0000000207077836 */ /* 0x000fce0000000000 */
.L_x_378:
        /* <DEDUP_REMOVED lines=11> */
.L_x_316:
[----:B------:R-:W-:Y:S05]  /*2db0*/  BSYNC.RECONVERGENT B0 ;  /* 0x0000000000007941 */ /* 0x000fea0003800200 */
.L_x_315:
        /* <DEDUP_REMOVED lines=17> */
.L_x_384:
        /* <DEDUP_REMOVED lines=11> */
.L_x_455:


//--------------------- .text._ZN3cub18CUB_300001_SM_10006detail10radix_sort31DeviceRadixSortSingleTileKernelINS1_5radix10policy_hubIjN4cuda3std3__45tupleIJ8aes_pairmEEEyE10Policy1000ELNS0_9SortOrderE0EjSB_yNS1_21identity_decomposer_tEEEvPKT1_PSG_PKT2_PSK_T3_iiT4_ --------------------------
	.section	.text._ZN3cub18CUB_300001_SM_10006detail10radix_sort31DeviceRadixSortSingleTileKernelINS1_5radix10policy_hubIjN4cuda3std3__45tupleIJ8aes_pairmEEEyE10Policy1000ELNS0_9SortOrderE0EjSB_yNS1_21identity_decomposer_tEEEvPKT1_PSG_PKT2_PSK_T3_iiT4_,"ax",@progbits
	.align	128
        .global         _ZN3cub18CUB_300001_SM_10006detail10radix_sort31DeviceRadixSortSingleTileKernelINS1_5radix10policy_hubIjN4cuda3std3__45tupleIJ8aes_pairmEEEyE10Policy1000ELNS0_9SortOrderE0EjSB_yNS1_21identity_decomposer_tEEEvPKT1_PSG_PKT2_PSK_T3_iiT4_
        .type           _ZN3cub18CUB_300001_SM_10006detail10radix_sort31DeviceRadixSortSingleTileKernelINS1_5radix10policy_hubIjN4cuda3std3__45tupleIJ8aes_pairmEEEyE10Policy1000ELNS0_9SortOrderE0EjSB_yNS1_21identity_decomposer_tEEEvPKT1_PSG_PKT2_PSK_T3_iiT4_,@function
        .size           _ZN3cub18CUB_300001_SM_10006detail10radix_sort31DeviceRadixSortSingleTileKernelINS1_5radix10policy_hubIjN4cuda3std3__45tupleIJ8aes_pairmEEEyE10Policy1000ELNS0_9SortOrderE0EjSB_yNS1_21identity_decomposer_tEEEvPKT1_PSG_PKT2_PSK_T3_iiT4_,(.L_x_456 - _ZN3cub18CUB_300001_SM_10006detail10radix_sort31DeviceRadixSortSingleTileKernelINS1_5radix10policy_hubIjN4cuda3std3__45tupleIJ8aes_pairmEEEyE10Policy1000ELNS0_9SortOrderE0EjSB_yNS1_21identity_decomposer_tEEEvPKT1_PSG_PKT2_PSK_T3_iiT4_)
        .other          _ZN3cub18CUB_300001_SM_10006detail10radix_sort31DeviceRadixSortSingleTileKernelINS1_5radix10policy_hubIjN4cuda3std3__45tupleIJ8aes_pairmEEEyE10Policy1000ELNS0_9SortOrderE0EjSB_yNS1_21identity_decomposer_tEEEvPKT1_PSG_PKT2_PSK_T3_iiT4_,@"STO_CUDA_ENTRY STV_DEFAULT"
_ZN3cub18CUB_300001_SM_10006detail10radix_sort31DeviceRadixSortSingleTileKernelINS1_5radix10policy_hubIjN4cuda3std3__45tupleIJ8aes_pairmEEEyE10Policy1000ELNS0_9SortOrderE0EjSB_yNS1_21identity_decomposer_tEEEvPKT1_PSG_PKT2_PSK_T3_iiT4_:
.text._ZN3cub18CUB_300001_SM_10006detail10radix_sort31DeviceRadixSortSingleTileKernelINS1_5radix10policy_hubIjN4cuda3std3__45tupleIJ8aes_pairmEEEyE10Policy1000ELNS0_9SortOrderE0EjSB_yNS1_21identity_decomposer_tEEEvPKT1_PSG_PKT2_PSK_T3_iiT4_:
[----:B------:R-:W-:Y:S01]  /*0000*/  LDC R1, c[0x0][0x37c] ;  /* 0x0000df00ff017b82 */ /* 0x000fe20000000800 */
[----:B------:R-:W0:Y:S01]  /*0010*/  S2R R0, SR_TID.X ;  /* 0x0000000000007919 */ /* 0x000e220000002100 */
[----:B------:R-:W0:Y:S01]  /*0020*/  LDCU UR4, c[0x0][0x3a0] ;  /* 0x00007400ff0477ac */ /* 0x000e220008000800 */
[----:B------:R-:W-:Y:S01]  /*0030*/  IMAD.MOV.U32 R22, RZ, RZ, -0x1 ;  /* 0xffffffffff167424 */ /* 0x000fe200078e00ff */
[----:B------:R-:W1:Y:S04]  /*0040*/  LDCU.64 UR10, c[0x0][0x358] ;  /* 0x00006b00ff0a77ac */ /* 0x000e680008000a00 */
[----:B------:R-:W2:Y:S01]  /*0050*/  S2UR UR5, SR_CgaCtaId ;  /* 0x00000000000579c3 */ /* 0x000ea20000008800 */
[----:B------:R-:W-:Y:S02]  /*0060*/  CS2R R2, SRZ ;  /* 0x0000000000027805 */ /* 0x000fe4000001ff00 */
[----:B------:R-:W-:-:S02]  /*0070*/  CS2R R20, SRZ ;  /* 0x0000000000147805 */ /* 0x000fc4000001ff00 */
[----:B------:R-:W-:Y:S02]  /*0080*/  CS2R R6, SRZ ;  /* 0x0000000000067805 */ /* 0x000fe4000001ff00 */
[----:B------:R-:W-:Y:S02]  /*0090*/  CS2R R4, SRZ ;  /* 0x0000000000047805 */ /* 0x000fe4000001ff00 */
[----:B------:R-:W-:Y:S02]  /*00a0*/  CS2R R10, SRZ ;  /* 0x00000000000a7805 */ /* 0x000fe4000001ff00 */
[----:B------:R-:W-:Y:S01]  /*00b0*/  CS2R R8, SRZ ;  /* 0x0000000000087805 */ /* 0x000fe2000001ff00 */
[----:B------:R-:W3:Y:S01]  /*00c0*/  S2R R23, SR_LANEID ;  /* 0x0000000000177919 */ /* 0x000ee20000000000 */
[----:B------:R-:W4:Y:S01]  /*00d0*/  LDCU.64 UR6, c[0x0][0x3a8] ;  /* 0x00007500ff0677ac */ /* 0x000f220008000a00 */
[----:B------:R-:W1:Y:S01]  /*00e0*/  LDCU UR9, c[0x0][0x3ac] ;  /* 0x00007580ff0977ac */ /* 0x000e620008000800 */
[----:B0-----:R-:W-:-:S13]  /*00f0*/  ISETP.GE.AND P0, PT, R0, UR4, PT ;  /* 0x0000000400007c0c */ /* 0x001fda000bf06270 */
[----:B------:R-:W0:Y:S08]  /*0100*/  @!P0 LDC.64 R12, c[0x0][0x380] ;  /* 0x0000e000ff0c8b82 */ /* 0x000e300000000a00 */
[----:B------:R-:W2:Y:S01]  /*0110*/  @!P0 LDC.64 R14, c[0x0][0x390] ;  /* 0x0000e400ff0e8b82 */ /* 0x000ea20000000a00 */
[----:B0-----:R-:W-:-:S05]  /*0120*/  @!P0 IMAD.WIDE.U32 R12, R0, 0x4, R12 ;  /* 0x00000004000c8825 */ /* 0x001fca00078e000c */
[----:B-1----:R0:W5:Y:S01]  /*0130*/  @!P0 LDG.E R22, desc[UR10][R12.64] ;  /* 0x0000000a0c168981 */ /* 0x002162000c1e1900 */
[C---:B--2---:R-:W-:Y:S01]  /*0140*/  @!P0 IMAD.WIDE.U32 R14, R0.reuse, 0x30, R14 ;  /* 0x00000030000e8825 */ /* 0x044fe200078e000e */
[----:B------:R-:W-:Y:S06]  /*0150*/  BAR.SYNC.DEFER_BLOCKING 0x0 ;  /* 0x0000000000007b1d */ /* 0x000fec0000010000 */
[----:B------:R-:W-:Y:S02]  /*0160*/  UMOV UR4, 0x400 ;  /* 0x0000040000047882 */ /* 0x000fe40000000000 */
[----:B------:R-:W-:Y:S01]  /*0170*/  ULEA UR4, UR5, UR4, 0x18 ;  /* 0x0000000405047291 */ /* 0x000fe2000f8ec0ff */
[----:B------:R0:W5:Y:S04]  /*0180*/  @!P0 LDG.E.64 R2, desc[UR10][R14.64+0x20] ;  /* 0x0000200a0e028981 */ /* 0x000168000c1e1b00 */
[----:B------:R0:W5:Y:S04]  /*0190*/  @!P0 LDG.E.64 R20, desc[UR10][R14.64+0x28] ;  /* 0x0000280a0e148981 */ /* 0x000168000c1e1b00 */
[----:B------:R0:W5:Y:S04]  /*01a0*/  @!P0 LDG.E.128 R4, desc[UR10][R14.64] ;  /* 0x0000000a0e048981 */ /* 0x000168000c1e1d00 */
[----:B------:R0:W5:Y:S01]  /*01b0*/  @!P0 LDG.E.128 R8, desc[UR10][R14.64+0x10] ;  /* 0x0000100a0e088981 */ /* 0x000162000c1e1d00 */
[----:B------:R-:W-:Y:S01]  /*01c0*/  LEA R25, R0, UR4, 0x2 ;  /* 0x0000000400197c11 */ /* 0x000fe2000f8e10ff */
[----:B----4-:R-:W-:Y:S01]  /*01d0*/  UIADD3 UR8, UPT, UPT, UR6, 0x6, URZ ;  /* 0x0000000606087890 */ /* 0x010fe2000fffe0ff */
[----:B------:R-:W-:Y:S01]  /*01e0*/  SHF.R.U32.HI R24, RZ, 0x5, R0 ;  /* 0x00000005ff187819 */ /* 0x000fe20000011600 */
[----:B------:R-:W-:-:S02]  /*01f0*/  UIADD3 UR5, UPT, UPT, -UR6, UR7, URZ ;  /* 0x0000000706057290 */ /* 0x000fc4000fffe1ff */
[--C-:B------:R-:W-:Y:S01]  /*0200*/  IMAD R27, R0, 0x2c, R25.reuse ;  /* 0x0000002c001b7824 */ /* 0x100fe200078e0219 */
[----:B------:R-:W-:Y:S01]  /*0210*/  LEA R26, R24, UR4, 0x2 ;  /* 0x00000004181a7c11 */ /* 0x000fe2000f8e10ff */
[----:B------:R-:W-:Y:S01]  /*0220*/  IMAD R28, R0, 0x80, R25 ;  /* 0x00000080001c7824 */ /* 0x000fe200078e0219 */
[----:B---3--:R-:W-:Y:S07]  /*0230*/  BAR.SYNC.DEFER_BLOCKING 0x0 ;  /* 0x0000000000007b1d */ /* 0x008fee0000010000 */
.L_x_386:
[----:B------:R-:W-:Y:S01]  /*0240*/  UISETP.LT.AND UP0, UPT, UR5, 0x6, UPT ;  /* 0x000000060500788c */ /* 0x000fe2000bf01270 */
[----:B------:R-:W-:Y:S01]  /*0250*/  STS [R25], RZ ;  /* 0x000000ff19007388 */ /* 0x000fe20000000800 */
[----:B------:R-:W-:Y:S01]  /*0260*/  UIADD3 UR6, UPT, UPT, UR8, -0x6, URZ ;  /* 0xfffffffa08067890 */ /* 0x000fe2000fffe0ff */
[----:B------:R-:W-:Y:S01]  /*0270*/  ISETP.NE.AND P1, PT, R23, 0x1f, PT ;  /* 0x0000001f1700780c */ /* 0x000fe20003f25270 */
[----:B------:R-:W-:Y:S01]  /*0280*/  USEL UR4, UR5, 0x6, UP0 ;  /* 0x0000000605047887 */ /* 0x000fe20008000000 */
[----:B------:R-:W-:Y:S01]  /*0290*/  STS [R25+0x400], RZ ;  /* 0x000400ff19007388 */ /* 0x000fe20000000800 */
[C---:B------:R-:W-:Y:S01]  /*02a0*/  ISETP.NE.AND P2, PT, R24.reuse, 0x6, PT ;  /* 0x000000061800780c */ /* 0x040fe20003f45270 */
[----:B------:R-:W-:Y:S01]  /*02b0*/  UISETP.GE.AND UP0, UPT, UR8, UR9, UPT ;  /* 0x000000090800728c */ /* 0x000fe2000bf06270 */
[----:B0----5:R-:W-:Y:S01]  /*02c0*/  SHF.R.U32.HI R12, RZ, UR6, R22 ;  /* 0x00000006ff0c7c19 */ /* 0x021fe20008011616 */
[----:B------:R-:W-:Y:S01]  /*02d0*/  UBMSK UR4, URZ, UR4 ;  /* 0x00000004ff04729b */ /* 0x000fe20008000000 */
[----:B------:R-:W-:Y:S01]  /*02e0*/  STS [R25+0x800], RZ ;  /* 0x000800ff19007388 */ /* 0x000fe20000000800 */
[----:B------:R-:W-:-:S02]  /*02f0*/  ISETP.NE.AND P3, PT, R24, 0x7, PT ;  /* 0x000000071800780c */ /* 0x000fc40003f65270 */
[----:B------:R-:W0:Y:S01]  /*0300*/  S2UR UR6, SR_CgaCtaId ;  /* 0x00000000000679c3 */ /* 0x000e220000008800 */
[----:B------:R-:W-:Y:S01]  /*0310*/  STS [R25+0xc00], RZ ;  /* 0x000c00ff19007388 */ /* 0x000fe20000000800 */
[----:B------:R-:W-:Y:S01]  /*0320*/  LOP3.LUT R12, R12, UR4, RZ, 0xc0, !PT ;  /* 0x000000040c0c7c12 */ /* 0x000fe2000f8ec0ff */
[----:B------:R-:W-:Y:S02]  /*0330*/  UMOV UR4, 0x400 ;  /* 0x0000040000047882 */ /* 0x000fe40000000000 */
[----:B------:R-:W-:Y:S02]  /*0340*/  STS [R25+0x1000], RZ ;  /* 0x001000ff19007388 */ /* 0x000fe40000000800 */
[----:B-1----:R-:W-:Y:S01]  /*0350*/  IMAD.SHL.U32 R13, R12, 0x400, RZ ;  /* 0x000004000c0d7824 */ /* 0x002fe200078e00ff */
[----:B------:R-:W-:Y:S01]  /*0360*/  SHF.R.U32.HI R12, RZ, 0x4, R12 ;  /* 0x00000004ff0c7819 */ /* 0x000fe2000001160c */
[----:B------:R-:W-:Y:S03]  /*0370*/  STS [R25+0x1400], RZ ;  /* 0x001400ff19007388 */ /* 0x000fe60000000800 */
[----:B------:R-:W-:Y:S01]  /*0380*/  LOP3.LUT R30, R13, 0x7c00, RZ, 0xc0, !PT ;  /* 0x00007c000d1e7812 */ /* 0x000fe200078ec0ff */
[----:B------:R-:W-:Y:S01]  /*0390*/  STS [R25+0x1800], RZ ;  /* 0x001800ff19007388 */ /* 0x000fe20000000800 */
[----:B------:R-:W-:-:S03]  /*03a0*/  LOP3.LUT R12, R12, 0xffffffe, RZ, 0xc0, !PT ;  /* 0x0ffffffe0c0c7812 */ /* 0x000fc600078ec0ff */
[----:B------:R-:W-:Y:S01]  /*03b0*/  STS [R25+0x1c00], RZ ;  /* 0x001c00ff19007388 */ /* 0x000fe20000000800 */
[----:B------:R-:W-:-:S03]  /*03c0*/  IADD3 R30, PT, PT, R12, R25, R30 ;  /* 0x000000190c1e7210 */ /* 0x000fc60007ffe01e */
[----:B------:R-:W-:Y:S01]  /*03d0*/  STS [R25+0x2000], RZ ;  /* 0x002000ff19007388 */ /* 0x000fe20000000800 */
[----:B0-----:R-:W-:-:S03]  /*03e0*/  ULEA UR4, UR6, UR4, 0x18 ;  /* 0x0000000406047291 */ /* 0x001fc6000f8ec0ff */
        /* <DEDUP_REMOVED lines=25> */
[----:B0-----:R-:W-:-:S05]  /*0580*/  IADD3 R13, PT, PT, R29, 0x1, RZ ;  /* 0x000000011d0d7810 */ /* 0x001fca0007ffe0ff */
[----:B------:R-:W-:Y:S01]  /*0590*/  STS.U16 [R30], R13 ;  /* 0x0000000d1e007388 */ /* 0x000fe20000000400 */
[----:B------:R-:W-:Y:S06]  /*05a0*/  BAR.SYNC.DEFER_BLOCKING 0x0 ;  /* 0x0000000000007b1d */ /* 0x000fec0000010000 */
[----:B------:R-:W-:Y:S04]  /*05b0*/  LDS R60, [R28] ;  /* 0x000000001c3c7984 */ /* 0x000fe80000000800 */
[----:B------:R-:W0:Y:S04]  /*05c0*/  LDS R15, [R28+0x4] ;  /* 0x000004001c0f7984 */ /* 0x000e280000000800 */
[----:B------:R-:W1:Y:S04]  /*05d0*/  LDS R17, [R28+0x8] ;  /* 0x000008001c117984 */ /* 0x000e680000000800 */
[----:B------:R-:W2:Y:S04]  /*05e0*/  LDS R19, [R28+0xc] ;  /* 0x00000c001c137984 */ /* 0x000ea80000000800 */
[----:B---3--:R-:W3:Y:S04]  /*05f0*/  LDS R31, [R28+0x10] ;  /* 0x000010001c1f7984 */ /* 0x008ee80000000800 */
[----:B----4-:R-:W4:Y:S04]  /*0600*/  LDS R57, [R28+0x14] ;  /* 0x000014001c397984 */ /* 0x010f280000000800 */
        /* <DEDUP_REMOVED lines=10> */
[----:B------:R-:W2:Y:S02]  /*06b0*/  LDS R49, [R28+0x34] ;  /* 0x000034001c317984 */ /* 0x000ea40000000800 */
[----:B---3--:R-:W-:Y:S02]  /*06c0*/  IADD3 R58, PT, PT, R31, R66, RZ ;  /* 0x000000421f3a7210 */ /* 0x008fe40007ffe0ff */
[----:B------:R-:W3:Y:S03]  /*06d0*/  LDS R48, [R28+0x38] ;  /* 0x000038001c307984 */ /* 0x000ee60000000800 */
[----:B----4-:R-:W-:Y:S01]  /*06e0*/  IMAD.IADD R57, R57, 0x1, R58 ;  /* 0x0000000139397824 */ /* 0x010fe200078e023a */
[----:B------:R-:W4:Y:S03]  /*06f0*/  LDS R47, [R28+0x3c] ;  /* 0x00003c001c2f7984 */ /* 0x000f260000000800 */
[----:B------:R-:W-:Y:S01]  /*0700*/  IMAD.IADD R56, R56, 0x1, R57 ;  /* 0x0000000138387824 */ /* 0x000fe200078e0239 */
[----:B------:R-:W4:Y:S03]  /*0710*/  LDS R46, [R28+0x40] ;  /* 0x000040001c2e7984 */ /* 0x000f260000000800 */
[----:B------:R-:W-:Y:S01]  /*0720*/  IMAD.IADD R55, R55, 0x1, R56 ;  /* 0x0000000137377824 */ /* 0x000fe200078e0238 */
[----:B------:R-:W4:Y:S04]  /*0730*/  LDS R45, [R28+0x44] ;  /* 0x000044001c2d7984 */ /* 0x000f280000000800 */
[----:B------:R-:W-:Y:S01]  /*0740*/  IADD3 R54, PT, PT, R54, R55, RZ ;  /* 0x0000003736367210 */ /* 0x000fe20007ffe0ff */
[----:B------:R-:W4:Y:S04]  /*0750*/  LDS R44, [R28+0x48] ;  /* 0x000048001c2c7984 */ /* 0x000f280000000800 */
[----:B------:R-:W-:Y:S01]  /*0760*/  IMAD.IADD R53, R53, 0x1, R54 ;  /* 0x0000000135357824 */ /* 0x000fe200078e0236 */
[----:B------:R-:W4:Y:S03]  /*0770*/  LDS R43, [R28+0x4c] ;  /* 0x00004c001c2b7984 */ /* 0x000f260000000800 */
[----:B------:R-:W-:Y:S01]  /*0780*/  IMAD.IADD R52, R52, 0x1, R53 ;  /* 0x0000000134347824 */ /* 0x000fe200078e0235 */
[----:B------:R-:W4:Y:S03]  /*0790*/  LDS R42, [R28+0x50] ;  /* 0x000050001c2a7984 */ /* 0x000f260000000800 */
[----:B0-----:R-:W-:Y:S01]  /*07a0*/  IMAD.IADD R51, R51, 0x1, R52 ;  /* 0x0000000133337824 */ /* 0x001fe200078e0234 */
[----:B------:R-:W0:Y:S04]  /*07b0*/  LDS R41, [R28+0x54] ;  /* 0x000054001c297984 */ /* 0x000e280000000800 */
[----:B-1----:R-:W-:Y:S01]  /*07c0*/  IADD3 R50, PT, PT, R50, R51, RZ ;  /* 0x0000003332327210 */ /* 0x002fe20007ffe0ff */
[----:B------:R-:W1:Y:S04]  /*07d0*/  LDS R40, [R28+0x58] ;  /* 0x000058001c287984 */ /* 0x000e680000000800 */
[----:B--2---:R-:W-:Y:S01]  /*07e0*/  IMAD.IADD R49, R49, 0x1, R50 ;  /* 0x0000000131317824 */ /* 0x004fe200078e0232 */
[----:B------:R-:W2:Y:S03]  /*07f0*/  LDS R39, [R28+0x5c] ;  /* 0x00005c001c277984 */ /* 0x000ea60000000800 */
[----:B---3--:R-:W-:Y:S01]  /*0800*/  IMAD.IADD R48, R48, 0x1, R49 ;  /* 0x0000000130307824 */ /* 0x008fe200078e0231 */
[----:B------:R-:W3:Y:S03]  /*0810*/  LDS R38, [R28+0x60] ;  /* 0x000060001c267984 */ /* 0x000ee60000000800 */
[----:B----4-:R-:W-:Y:S01]  /*0820*/  IMAD.IADD R47, R47, 0x1, R48 ;  /* 0x000000012f2f7824 */ /* 0x010fe200078e0230 */
[----:B------:R-:W4:Y:S04]  /*0830*/  LDS R37, [R28+0x64] ;  /* 0x000064001c257984 */ /* 0x000f280000000800 */
[----:B------:R-:W-:Y:S01]  /*0840*/  IADD3 R46, PT, PT, R46, R47, RZ ;  /* 0x0000002f2e2e7210 */ /* 0x000fe20007ffe0ff */
[----:B------:R-:W4:Y:S04]  /*0850*/  LDS R36, [R28+0x68] ;  /* 0x000068001c247984 */ /* 0x000f280000000800 */
[----:B------:R-:W-:Y:S01]  /*0860*/  IMAD.IADD R45, R45, 0x1, R46 ;  /* 0x000000012d2d7824 */ /* 0x000fe200078e022e */
[----:B------:R-:W4:Y:S03]  /*0870*/  LDS R35, [R28+0x6c] ;  /* 0x00006c001c237984 */ /* 0x000f260000000800 */
[----:B------:R-:W-:Y:S01]  /*0880*/  IMAD.IADD R44, R44, 0x1, R45 ;  /* 0x000000012c2c7824 */ /* 0x000fe200078e022d */
[----:B------:R-:W4:Y:S03]  /*0890*/  LDS R34, [R28+0x70] ;  /* 0x000070001c227984 */ /* 0x000f260000000800 */
[----:B------:R-:W-:Y:S01]  /*08a0*/  IMAD.IADD R43, R43, 0x1, R44 ;  /* 0x000000012b2b7824 */ /* 0x000fe200078e022c */
[----:B------:R-:W4:Y:S04]  /*08b0*/  LDS R33, [R28+0x74] ;  /* 0x000074001c217984 */ /* 0x000f280000000800 */
[----:B------:R-:W-:Y:S01]  /*08c0*/  IADD3 R42, PT, PT, R42, R43, RZ ;  /* 0x0000002b2a2a7210 */ /* 0x000fe20007ffe0ff */
[----:B------:R-:W4:Y:S04]  /*08d0*/  LDS R32, [R28+0x78] ;  /* 0x000078001c207984 */ /* 0x000f280000000800 */
[----:B0-----:R-:W-:Y:S01]  /*08e0*/  IMAD.IADD R41, R41, 0x1, R42 ;  /* 0x0000000129297824 */ /* 0x001fe200078e022a */
[----:B------:R-:W0:Y:S03]  /*08f0*/  LDS R31, [R28+0x7c] ;  /* 0x00007c001c1f7984 */ /* 0x000e260000000800 */
[----:B-1----:R-:W-:Y:S01]  /*0900*/  IMAD.IADD R40, R40, 0x1, R41 ;  /* 0x0000000128287824 */ /* 0x002fe200078e0229 */
[----:B------:R-:W1:Y:S03]  /*0910*/  LDS R12, [R28+0x80] ;  /* 0x000080001c0c7984 */ /* 0x000e660000000800 */
[----:B--2---:R-:W-:-:S05]  /*0920*/  IMAD.IADD R39, R39, 0x1, R40 ;  /* 0x0000000127277824 */ /* 0x004fca00078e0228 */
[----:B---3--:R-:W-:-:S05]  /*0930*/  IADD3 R38, PT, PT, R38, R39, RZ ;  /* 0x0000002726267210 */ /* 0x008fca0007ffe0ff */
[----:B----4-:R-:W-:-:S04]  /*0940*/  IMAD.IADD R37, R37, 0x1, R38 ;  /* 0x0000000125257824 */ /* 0x010fc800078e0226 */
[----:B------:R-:W-:-:S04]  /*0950*/  IMAD.IADD R36, R36, 0x1, R37 ;  /* 0x0000000124247824 */ /* 0x000fc800078e0225 */
[----:B------:R-:W-:-:S05]  /*0960*/  IMAD.IADD R35, R35, 0x1, R36 ;  /* 0x0000000123237824 */ /* 0x000fca00078e0224 */
[----:B------:R-:W-:-:S05]  /*0970*/  IADD3 R34, PT, PT, R34, R35, RZ ;  /* 0x0000002322227210 */ /* 0x000fca0007ffe0ff */
[----:B------:R-:W-:-:S04]  /*0980*/  IMAD.IADD R33, R33, 0x1, R34 ;  /* 0x0000000121217824 */ /* 0x000fc800078e0222 */
[----:B------:R-:W-:-:S05]  /*0990*/  IMAD.IADD R32, R32, 0x1, R33 ;  /* 0x0000000120207824 */ /* 0x000fca00078e0221 */
[----:B0-----:R-:W-:-:S05]  /*09a0*/  IADD3 R31, PT, PT, R31, R32, RZ ;  /* 0x000000201f1f7210 */ /* 0x001fca0007ffe0ff */
[----:B-1----:R-:W-:-:S05]  /*09b0*/  IMAD.IADD R61, R12, 0x1, R31 ;  /* 0x000000010c3d7824 */ /* 0x002fca00078e021f */
[----:B------:R-:W0:Y:S02]  /*09c0*/  SHFL.UP P0, R12, R61, 0x1, RZ ;  /* 0x042000003d0c7989 */ /* 0x000e2400000000ff */
[----:B0-----:R-:W-:-:S05]  /*09d0*/  @P0 IMAD.IADD R12, R61, 0x1, R12 ;  /* 0x000000013d0c0824 */ /* 0x001fca00078e020c */
[----:B------:R-:W0:Y:S02]  /*09e0*/  SHFL.UP P0, R13, R12, 0x2, RZ ;  /* 0x044000000c0d7989 */ /* 0x000e2400000000ff */
[----:B0-----:R-:W-:-:S05]  /*09f0*/  @P0 IADD3 R13, PT, PT, R12, R13, RZ ;  /* 0x0000000d0c0d0210 */ /* 0x001fca0007ffe0ff */
[----:B------:R-:W0:Y:S02]  /*0a00*/  SHFL.UP P0, R16, R13, 0x4, RZ ;  /* 0x048000000d107989 */ /* 0x000e2400000000ff */
[----:B0-----:R-:W-:-:S05]  /*0a10*/  @P0 IMAD.IADD R16, R13, 0x1, R16 ;  /* 0x000000010d100824 */ /* 0x001fca00078e0210 */
[----:B------:R-:W0:Y:S02]  /*0a20*/  SHFL.UP P0, R65, R16, 0x8, RZ ;  /* 0x0500000010417989 */ /* 0x000e2400000000ff */
[----:B0-----:R-:W-:-:S05]  /*0a30*/  @P0 IMAD.IADD R65, R16, 0x1, R65 ;  /* 0x0000000110410824 */ /* 0x001fca00078e0241 */
[----:B------:R-:W0:Y:S02]  /*0a40*/  SHFL.UP P0, R63, R65, 0x10, RZ ;  /* 0x06000000413f7989 */ /* 0x000e2400000000ff */
[----:B0-----:R-:W-:Y:S02]  /*0a50*/  @P0 IADD3 R63, PT, PT, R65, R63, RZ ;  /* 0x0000003f413f0210 */ /* 0x001fe40007ffe0ff */
[----:B------:R-:W-:-:S03]  /*0a60*/  ISETP.NE.AND P0, PT, R24, 0x1, PT ;  /* 0x000000011800780c */ /* 0x000fc60003f05270 */
[----:B------:R-:W-:Y:S01]  /*0a70*/  @!P1 STS [R26+0x8400], R63 ;  /* 0x0084003f1a009388 */ /* 0x000fe20000000800 */
[----:B------:R-:W-:Y:S01]  /*0a80*/  BAR.SYNC.DEFER_BLOCKING 0x0 ;  /* 0x0000000000007b1d */ /* 0x000fe20000010000 */
[----:B------:R-:W-:-:S05]  /*0a90*/  ISETP.NE.AND P1, PT, R24, 0x4, PT ;  /* 0x000000041800780c */ /* 0x000fca0003f25270 */
[----:B------:R-:W0:Y:S04]  /*0aa0*/  LDS.128 R12, [UR4+0x8400] ;  /* 0x00840004ff0c7984 */ /* 0x000e280008000c00 */
[----:B------:R-:W1:Y:S01]  /*0ab0*/  LDS.128 R16, [UR4+0x8410] ;  /* 0x00841004ff107984 */ /* 0x000e620008000c00 */
[C---:B0-----:R-:W-:Y:S01]  /*0ac0*/  IMAD.IADD R13, R12.reuse, 0x1, R13 ;  /* 0x000000010c0d7824 */ /* 0x041fe200078e020d */
[----:B------:R-:W-:Y:S02]  /*0ad0*/  SEL R59, R12, R59, !P0 ;  /* 0x0000003b0c3b7207 */ /* 0x000fe40004000000 */
[----:B------:R-:W-:Y:S01]  /*0ae0*/  ISETP.NE.AND P0, PT, R24, 0x2, PT ;  /* 0x000000021800780c */ /* 0x000fe20003f05270 */
[----:B------:R-:W-:-:S03]  /*0af0*/  IMAD.IADD R14, R14, 0x1, R13 ;  /* 0x000000010e0e7824 */ /* 0x000fc600078e020d */
[----:B------:R-:W-:Y:S02]  /*0b00*/  SEL R59, R13, R59, !P0 ;  /* 0x0000003b0d3b7207 */ /* 0x000fe40004000000 */
[----:B------:R-:W-:Y:S02]  /*0b10*/  ISETP.NE.AND P0, PT, R24, 0x3, PT ;  /* 0x000000031800780c */ /* 0x000fe40003f05270 */
[----:B------:R-:W-:Y:S02]  /*0b20*/  IADD3 R15, PT, PT, R15, R14, RZ ;  /* 0x0000000e0f0f7210 */ /* 0x000fe40007ffe0ff */
[----:B------:R-:W-:Y:S02]  /*0b30*/  SEL R59, R14, R59, !P0 ;  /* 0x0000003b0e3b7207 */ /* 0x000fe40004000000 */
[----:B------:R-:W-:Y:S01]  /*0b40*/  ISETP.NE.AND P0, PT, R24, 0x5, PT ;  /* 0x000000051800780c */ /* 0x000fe20003f05270 */
[C---:B-1----:R-:W-:Y:S01]  /*0b50*/  IMAD.IADD R16, R15.reuse, 0x1, R16 ;  /* 0x000000010f107824 */ /* 0x042fe200078e0210 */
[----:B------:R-:W-:-:S02]  /*0b60*/  SEL R59, R15, R59, !P1 ;  /* 0x0000003b0f3b7207 */ /* 0x000fc40004800000 */
[----:B------:R-:W-:Y:S01]  /*0b70*/  ISETP.NE.AND P1, PT, R23, RZ, PT ;  /* 0x000000ff1700720c */ /* 0x000fe20003f25270 */
[----:B------:R-:W-:Y:S01]  /*0b80*/  IMAD.IADD R17, R17, 0x1, R16 ;  /* 0x0000000111117824 */ /* 0x000fe200078e0210 */
[----:B------:R-:W-:Y:S02]  /*0b90*/  SEL R59, R16, R59, !P0 ;  /* 0x0000003b103b7207 */ /* 0x000fe40004000000 */
[----:B------:R-:W-:Y:S01]  /*0ba0*/  ISETP.GT.U32.AND P0, PT, R0, 0x1f, PT ;  /* 0x0000001f0000780c */ /* 0x000fe20003f04070 */
[----:B------:R-:W-:Y:S01]  /*0bb0*/  IMAD.IADD R18, R18, 0x1, R17 ;  /* 0x0000000112127824 */ /* 0x000fe200078e0211 */
[----:B------:R-:W-:Y:S02]  /*0bc0*/  SEL R59, R17, R59, !P2 ;  /* 0x0000003b113b7207 */ /* 0x000fe40005000000 */
[----:B------:R-:W-:Y:S01]  /*0bd0*/  ISETP.GT.U32.OR P2, PT, R0, 0x1f, P1 ;  /* 0x0000001f0000780c */ /* 0x000fe20000f44470 */
[----:B------:R-:W-:Y:S01]  /*0be0*/  IMAD.IADD R19, R19, 0x1, R18 ;  /* 0x0000000113137824 */ /* 0x000fe200078e0212 */
[----:B------:R-:W-:-:S02]  /*0bf0*/  IADD3 R14, PT, PT, -R61, R63, RZ ;  /* 0x0000003f3d0e7210 */ /* 0x000fc40007ffe1ff */
[----:B------:R-:W-:Y:S02]  /*0c00*/  SEL R59, R18, R59, !P3 ;  /* 0x0000003b123b7207 */ /* 0x000fe40005800000 */
[----:B------:R-:W-:-:S04]  /*0c10*/  SEL R12, R14, RZ, P1 ;  /* 0x000000ff0e0c7207 */ /* 0x000fc80000800000 */
[----:B------:R-:W-:Y:S02]  /*0c20*/  @P0 IADD3 R14, PT, PT, R59, R12, RZ ;  /* 0x0000000c3b0e0210 */ /* 0x000fe40007ffe0ff */
[----:B------:R-:W-:Y:S01]  /*0c30*/  ISETP.NE.AND P0, PT, R0, RZ, PT ;  /* 0x000000ff0000720c */ /* 0x000fe20003f05270 */
[----:B------:R-:W-:-:S05]  /*0c40*/  @!P2 IMAD.U32 R14, R19, 0x10000, RZ ;  /* 0x00010000130ea824 */ /* 0x000fca00078e00ff */
[----:B------:R-:W-:Y:S01]  /*0c50*/  @!P2 STS [UR4+0x8428], R14 ;  /* 0x0084280eff00a988 */ /* 0x000fe20008000804 */
[----:B------:R-:W-:Y:S06]  /*0c60*/  BAR.SYNC.DEFER_BLOCKING 0x0 ;  /* 0x0000000000007b1d */ /* 0x000fec0000010000 */
[----:B------:R-:W0:Y:S02]  /*0c70*/  LDS R12, [UR4+0x8428] ;  /* 0x00842804ff0c7984 */ /* 0x000e240008000800 */
[----:B0-----:R-:W-:-:S05]  /*0c80*/  SEL R13, R12, RZ, P0 ;  /* 0x000000ff0c0d7207 */ /* 0x001fca0000000000 */
[----:B------:R-:W-:-:S04]  /*0c90*/  IMAD.IADD R13, R13, 0x1, R14 ;  /* 0x000000010d0d7824 */ /* 0x000fc800078e020e */
[--C-:B------:R-:W-:Y:S01]  /*0ca0*/  IMAD.IADD R17, R62, 0x1, R13.reuse ;  /* 0x000000013e117824 */ /* 0x100fe200078e020d */
[-C--:B------:R-:W-:Y:S01]  /*0cb0*/  IADD3 R15, PT, PT, R60, R13.reuse, RZ ;  /* 0x0000000d3c0f7210 */ /* 0x080fe20007ffe0ff */
        /* <DEDUP_REMOVED lines=19> */
[----:B------:R-:W-:Y:S01]  /*0df0*/  IADD3 R32, PT, PT, R32, R13, RZ ;  /* 0x0000000d20207210 */ /* 0x000fe20007ffe0ff */
[--C-:B------:R-:W-:Y:S01]  /*0e00*/  IMAD.IADD R45, R45, 0x1, R13.reuse ;  /* 0x000000012d2d7824 */ /* 0x100fe200078e020d */
[----:B------:R-:W-:Y:S01]  /*0e10*/  STS [R28], R13 ;  /* 0x0000000d1c007388 */ /* 0x000fe20000000800 */
        /* <DEDUP_REMOVED lines=42> */
[----:B------:R-:W0:Y:S02]  /*10c0*/  LDS.U16 R30, [R30] ;  /* 0x000000001e1e7984 */ /* 0x000e240000000400 */
[----:B0-----:R-:W-:Y:S01]  /*10d0*/  IMAD.IADD R12, R29, 0x1, R30 ;  /* 0x000000011d0c7824 */ /* 0x001fe200078e021e */
[----:B------:R-:W-:Y:S06]  /*10e0*/  BAR.SYNC.DEFER_BLOCKING 0x0 ;  /* 0x0000000000007b1d */ /* 0x000fec0000010000 */
[----:B------:R-:W-:Y:S05]  /*10f0*/  BRA.U UP0, `(.L_x_385) ;  /* 0x0000000100487547 */ /* 0x000fea000b800000 */
[C---:B------:R-:W-:Y:S01]  /*1100*/  LEA R13, R12.reuse, UR4, 0x2 ;  /* 0x000000040c0d7c11 */ /* 0x040fe2000f8e10ff */
[----:B------:R-:W-:Y:S02]  /*1110*/  UIADD3 UR8, UPT, UPT, UR8, 0x6, URZ ;  /* 0x0000000608087890 */ /* 0x000fe4000fffe0ff */
[----:B------:R-:W-:Y:S02]  /*1120*/  UIADD3 UR5, UPT, UPT, UR5, -0x6, URZ ;  /* 0xfffffffa05057890 */ /* 0x000fe4000fffe0ff */
[----:B------:R1:W-:Y:S01]  /*1130*/  STS [R13], R22 ;  /* 0x000000160d007388 */ /* 0x0003e20000000800 */
[----:B------:R-:W-:Y:S01]  /*1140*/  IMAD R15, R12, 0x2c, R13 ;  /* 0x0000002c0c0f7824 */ /* 0x000fe200078e020d */
[----:B------:R-:W-:Y:S06]  /*1150*/  BAR.SYNC.DEFER_BLOCKING 0x0 ;  /* 0x0000000000007b1d */ /* 0x000fec0000010000 */
[----:B------:R1:W2:Y:S02]  /*1160*/  LDS R22, [R25] ;  /* 0x0000000019167984 */ /* 0x0002a40000000800 */
[----:B------:R-:W-:Y:S06]  /*1170*/  BAR.SYNC.DEFER_BLOCKING 0x0 ;  /* 0x0000000000007b1d */ /* 0x000fec0000010000 */
[----:B------:R1:W-:Y:S04]  /*1180*/  STS.128 [R15], R4 ;  /* 0x000000040f007388 */ /* 0x0003e80000000c00 */
[----:B------:R1:W-:Y:S04]  /*1190*/  STS.128 [R15+0x10], R8 ;  /* 0x000010080f007388 */ /* 0x0003e80000000c00 */
[----:B------:R1:W-:Y:S04]  /*11a0*/  STS.64 [R15+0x20], R2 ;  /* 0x000020020f007388 */ /* 0x0003e80000000a00 */
[----:B------:R1:W-:Y:S01]  /*11b0*/  STS.64 [R15+0x28], R20 ;  /* 0x000028140f007388 */ /* 0x0003e20000000a00 */
[----:B------:R-:W-:Y:S06]  /*11c0*/  BAR.SYNC.DEFER_BLOCKING 0x0 ;  /* 0x0000000000007b1d */ /* 0x000fec0000010000 */
[----:B------:R1:W3:Y:S04]  /*11d0*/  LDS.64 R2, [R27+0x20] ;  /* 0x000020001b027984 */ /* 0x0002e80000000a00 */
[----:B------:R1:W4:Y:S04]  /*11e0*/  LDS.128 R4, [R27] ;  /* 0x000000001b047984 */ /* 0x0003280000000c00 */
[----:B------:R1:W0:Y:S01]  /*11f0*/  LDS.128 R8, [R27+0x10] ;  /* 0x000010001b087984 */ /* 0x0002220000000c00 */
[----:B------:R-:W-:Y:S06]  /*1200*/  BAR.SYNC.DEFER_BLOCKING 0x0 ;  /* 0x0000000000007b1d */ /* 0x000fec0000010000 */
[----:B--2---:R-:W-:Y:S05]  /*1210*/  BRA `(.L_x_386) ;  /* 0xfffffff000087947 */ /* 0x004fea000383ffff */
.L_x_385:
[C---:B------:R-:W-:Y:S01]  /*1220*/  LEA R13, R12.reuse, UR4, 0x2 ;  /* 0x000000040c0d7c11 */ /* 0x040fe2000f8e10ff */
[----:B------:R-:W0:Y:S04]  /*1230*/  LDCU.64 UR6, c[0x0][0x3a0] ;  /* 0x00007400ff0677ac */ /* 0x000e280008000a00 */
[----:B------:R1:W-:Y:S01]  /*1240*/  STS [R13], R22 ;  /* 0x000000160d007388 */ /* 0x0003e20000000800 */
[----:B------:R-:W-:Y:S01]  /*1250*/  IMAD R15, R12, 0x2c, R13 ;  /* 0x0000002c0c0f7824 */ /* 0x000fe200078e020d */
[----:B------:R-:W-:Y:S01]  /*1260*/  BAR.SYNC.DEFER_BLOCKING 0x0 ;  /* 0x0000000000007b1d */ /* 0x000fe20000010000 */
[----:B0-----:R-:W-:Y:S02]  /*1270*/  ISETP.LT.U32.AND P0, PT, R0, UR6, PT ;  /* 0x0000000600007c0c */ /* 0x001fe4000bf01070 */
[----:B------:R-:W-:-:S04]  /*1280*/  MOV R14, UR7 ;  /* 0x00000007000e7c02 */ /* 0x000fc80008000f00 */
[----:B------:R-:W-:Y:S01]  /*1290*/  ISETP.GT.U32.AND.EX P0, PT, R14, RZ, PT, P0 ;  /* 0x000000ff0e00720c */ /* 0x000fe20003f04100 */
[----:B------:R-:W0:Y:S01]  /*12a0*/  LDS R25, [R25] ;  /* 0x0000000019197984 */ /* 0x000e220000000800 */
[----:B------:R-:W-:Y:S06]  /*12b0*/  BAR.SYNC.DEFER_BLOCKING 0x0 ;  /* 0x0000000000007b1d */ /* 0x000fec0000010000 */
[----:B------:R1:W-:Y:S04]  /*12c0*/  STS.128 [R15], R4 ;  /* 0x000000040f007388 */ /* 0x0003e80000000c00 */
[----:B------:R1:W-:Y:S04]  /*12d0*/  STS.128 [R15+0x10], R8 ;  /* 0x000010080f007388 */ /* 0x0003e80000000c00 */
[----:B------:R1:W-:Y:S04]  /*12e0*/  STS.64 [R15+0x20], R2 ;  /* 0x000020020f007388 */ /* 0x0003e80000000a00 */
[----:B------:R1:W-:Y:S01]  /*12f0*/  STS.64 [R15+0x28], R20 ;  /* 0x000028140f007388 */ /* 0x0003e20000000a00 */
[----:B------:R-:W-:Y:S06]  /*1300*/  BAR.SYNC.DEFER_BLOCKING 0x0 ;  /* 0x0000000000007b1d */ /* 0x000fec0000010000 */
[----:B------:R-:W-:Y:S05]  /*1310*/  @!P0 EXIT ;  /* 0x000000000000894d */ /* 0x000fea0003800000 */
[----:B-1----:R-:W1:Y:S01]  /*1320*/  LDS.128 R8, [R27+0x10] ;  /* 0x000010001b087984 */ /* 0x002e620000000c00 */
[----:B------:R-:W2:Y:S01]  /*1330*/  LDC.64 R4, c[0x0][0x398] ;  /* 0x0000e600ff047b82 */ /* 0x000ea20000000a00 */
[----:B------:R-:W3:Y:S02]  /*1340*/  LDCU.64 UR4, c[0x0][0x388] ;  /* 0x00007100ff0477ac */ /* 0x000ee40008000a00 */
[----:B------:R-:W4:Y:S04]  /*1350*/  LDS.128 R12, [R27] ;  /* 0x000000001b0c7984 */ /* 0x000f280000000c00 */
[----:B------:R-:W5:Y:S01]  /*1360*/  LDS.64 R2, [R27+0x20] ;  /* 0x000020001b027984 */ /* 0x000f620000000a00 */
[----:B---3--:R-:W-:Y:S01]  /*1370*/  LEA R6, P0, R0, UR4, 0x2 ;  /* 0x0000000400067c11 */ /* 0x008fe2000f8010ff */
[----:B------:R-:W-:-:S03]  /*1380*/  UMOV UR4, URZ ;  /* 0x000000ff00047c82 */ /* 0x000fc60008000000 */
[C---:B------:R-:W-:Y:S01]  /*1390*/  LEA.HI.X R7, R0.reuse, UR5, RZ, 0x2, P0 ;  /* 0x0000000500077c11 */ /* 0x040fe200080f14ff */
[----:B--2---:R-:W-:-:S04]  /*13a0*/  IMAD.WIDE.U32 R4, R0, 0x30, R4 ;  /* 0x0000003000047825 */ /* 0x004fc800078e0004 */
[----:B------:R-:W-:Y:S01]  /*13b0*/  VIADD R5, R5, UR4 ;  /* 0x0000000405057c36 */ /* 0x000fe20008000000 */
[----:B0-----:R-:W-:Y:S04]  /*13c0*/  STG.E desc[UR10][R6.64], R25 ;  /* 0x0000001906007986 */ /* 0x001fe8000c10190a */
[----:B-1----:R-:W-:Y:S04]  /*13d0*/  STG.E.128 desc[UR10][R4.64+0x10], R8 ;  /* 0x0000100804007986 */ /* 0x002fe8000c101d0a */
[----:B----4-:R-:W-:Y:S04]  /*13e0*/  STG.E.128 desc[UR10][R4.64], R12 ;  /* 0x0000000c04007986 */ /* 0x010fe8000c101d0a */
[----:B-----5:R-:W-:Y:S01]  /*13f0*/  STG.E.64 desc[UR10][R4.64+0x20], R2 ;  /* 0x0000200204007986 */ /* 0x020fe2000c101b0a */
[----:B------:R-:W-:Y:S05]  /*1400*/  EXIT ;  /* 0x000000000000794d */ /* 0x000fea0003800000 */
.L_x_387:
        /* <DEDUP_REMOVED lines=15> */
.L_x_456:


//--------------------- .text._ZN3cub18CUB_300001_SM_10006detail9transform16transform_kernelINS2_10policy_hubILb1EN4cuda3std3__45tupleIJN6thrust24THRUST_300001_SM_1000_NS6detail15normal_iteratorINSA_7pointerINS8_IJ8aes_pairmEEENSA_8cuda_cub3tagENSA_11use_defaultESI_EEEEEEEE10policy1000ElNS7_10__identityENSA_12zip_iteratorINS8_IJNSA_10device_ptrISE_EENSQ_ImEEEEEEEJPSF_EEEvT0_iT1_T2_DpNS2_10kernel_argIT3_EE --------------------------
	.section	.text._ZN3cub18CUB_300001_SM_10006detail9transform16transform_kernelINS2_10policy_hubILb1EN4cuda3std3__45tupleIJN6thrust24THRUST_300001_SM_1000_NS6detail15normal_iteratorINSA_7pointerINS8_IJ8aes_pairmEEENSA_8cuda_cub3tagENSA_11use_defaultESI_EEEEEEEE10policy1000ElNS7_10__identityENSA_12zip_iteratorINS8_IJNSA_10device_ptrISE_EENSQ_ImEEEEEEEJPSF_EEEvT0_iT1_T2_DpNS2_10kernel_argIT3_EE,"ax",@progbits
	.align	128
        .global         _ZN3cub18CUB_300001_SM_10006detail9transform16transform_kernelINS2_10policy_hubILb1EN4cuda3std3__45tupleIJN6thrust24THRUST_300001_SM_1000_NS6detail15normal_iteratorINSA_7pointerINS8_IJ8aes_pairmEEENSA_8cuda_cub3tagENSA_11use_defaultESI_EEEEEEEE10policy1000ElNS7_10__identityENSA_12zip_iteratorINS8_IJNSA_10device_ptrISE_EENSQ_ImEEEEEEEJPSF_EEEvT0_iT1_T2_DpNS2_10kernel_argIT3_EE
        .type           _ZN3cub18CUB_300001_SM_10006detail9transform16transform_kernelINS2_10policy_hubILb1EN4cuda3std3__45tupleIJN6thrust24THRUST_300001_SM_1000_NS6detail15normal_iteratorINSA_7pointerINS8_IJ8aes_pairmEEENSA_8cuda_cub3tagENSA_11use_defaultESI_EEEEEEEE10policy1000ElNS7_10__identityENSA_12zip_iteratorINS8_IJNSA_10device_ptrISE_EENSQ_ImEEEEEEEJPSF_EEEvT0_iT1_T2_DpNS2_10kernel_argIT3_EE,@function
        .size           _ZN3cub18CUB_300001_SM_10006detail9transform16transform_kernelINS2_10policy_hubILb1EN4cuda3std3__45tupleIJN6thrust24THRUST_300001_SM_1000_NS6detail15normal_iteratorINSA_7pointerINS8_IJ8aes_pairmEEENSA_8cuda_cub3tagENSA_11use_defaultESI_EEEEEEEE10policy1000ElNS7_10__identityENSA_12zip_iteratorINS8_IJNSA_10device_ptrISE_EENSQ_ImEEEEEEEJPSF_EEEvT0_iT1_T2_DpNS2_10kernel_argIT3_EE,(.L_x_457 - _ZN3cub18CUB_300001_SM_10006detail9transform16transform_kernelINS2_10policy_hubILb1EN4cuda3std3__45tupleIJN6thrust24THRUST_300001_SM_1000_NS6detail15normal_iteratorINSA_7pointerINS8_IJ8aes_pairmEEENSA_8cuda_cub3tagENSA_11use_defaultESI_EEEEEEEE10policy1000ElNS7_10__identityENSA_12zip_iteratorINS8_IJNSA_10device_ptrISE_EENSQ_ImEEEEEEEJPSF_EEEvT0_iT1_T2_DpNS2_10kernel_argIT3_EE)
        .other          _ZN3cub18CUB_300001_SM_10006detail9transform16transform_kernelINS2_10policy_hubILb1EN4cuda3std3__45tupleIJN6thrust24THRUST_300001_SM_1000_NS6detail15normal_iteratorINSA_7pointerINS8_IJ8aes_pairmEEENSA_8cuda_cub3tagENSA_11use_defaultESI_EEEEEEEE10policy1000ElNS7_10__identityENSA_12zip_iteratorINS8_IJNSA_10device_ptrISE_EENSQ_ImEEEEEEEJPSF_EEEvT0_iT1_T2_DpNS2_10kernel_argIT3_EE,@"STO_CUDA_ENTRY STV_DEFAULT"
_ZN3cub18CUB_300001_SM_10006detail9transform16transform_kernelINS2_10policy_hubILb1EN4cuda3std3__45tupleIJN6thrust24THRUST_300001_SM_1000_NS6detail15normal_iteratorINSA_7pointerINS8_IJ8aes_pairmEEENSA_8cuda_cub3tagENSA_11use_defaultESI_EEEEEEEE10policy1000ElNS7_10__identityENSA_12zip_iteratorINS8_IJNSA_10device_ptrISE_EENSQ_ImEEEEEEEJPSF_EEEvT0_iT1_T2_DpNS2_10kernel_argIT3_EE:
.text._ZN3cub18CUB_300001_SM_10006detail9transform16transform_kernelINS2_10policy_hubILb1EN4cuda3std3__45tupleIJN6thrust24THRUST_300001_SM_1000_NS6detail15normal_iteratorINSA_7pointerINS8_IJ8aes_pairmEEENSA_8cuda_cub3tagENSA_11use_defaultESI_EEEEEEEE10policy1000ElNS7_10__identityENSA_12zip_iteratorINS8_IJNSA_10device_ptrISE_EENSQ_ImEEEEEEEJPSF_EEEvT0_iT1_T2_DpNS2_10kernel_argIT3_EE:
[----:B------:R-:W-:Y:S01]  /*0000*/  LDC R1, c[0x0][0x37c] ;  /* 0x0000df00ff017b82 */ /* 0x000fe20000000800 */
[----:B------:R-:W0:Y:S07]  /*0010*/  LDCU UR17, c[0x0][0x388] ;  /* 0x00007100ff1177ac */ /* 0x000e2e0008000800 */
[----:B------:R-:W1:Y:S01]  /*0020*/  S2UR UR4, SR_CTAID.X ;  /* 0x00000000000479c3 */ /* 0x000e620000002500 */
[----:B------:R-:W2:Y:S01]  /*0030*/  S2R R0, SR_TID.X ;  /* 0x0000000000007919 */ /* 0x000ea20000002100 */
[----:B------:R-:W-:Y:S01]  /*0040*/  BSSY.RECONVERGENT B0, `(.L_x_388) ;  /* 0x000001e000007945 */ /* 0x000fe20003800200 */
[----:B------:R-:W3:Y:S01]  /*0050*/  LDCU.64 UR6, c[0x0][0x380] ;  /* 0x00007000ff0677ac */ /* 0x000ee20008000a00 */
[----:B0-----:R-:W-:-:S04]  /*0060*/  USHF.L.U32 UR16, UR17, 0x7, URZ ;  /* 0x0000000711107899 */ /* 0x001fc800080006ff */
[----:B------:R-:W-:Y:S02]  /*0070*/  USHF.R.S32.HI UR5, URZ, 0x1f, UR16 ;  /* 0x0000001fff057899 */ /* 0x000fe40008011410 */
[----:B-1----:R-:W-:Y:S02]  /*0080*/  UIMAD.WIDE.U32 UR20, UR16, UR4, URZ ;  /* 0x00000004101472a5 */ /* 0x002fe4000f8e00ff */
[----:B------:R-:W-:Y:S02]  /*0090*/  UIMAD UR9, UR5, UR4, URZ ;  /* 0x00000004050972a4 */ /* 0x000fe4000f8e02ff */
[----:B---3--:R-:W-:Y:S02]  /*00a0*/  UIADD3 UR8, UP1, UPT, -UR20, UR6, URZ ;  /* 0x0000000614087290 */ /* 0x008fe4000ff3e1ff */
[----:B------:R-:W-:Y:S02]  /*00b0*/  UIADD3 UR9, UPT, UPT, UR21, UR9, URZ ;  /* 0x0000000915097290 */ /* 0x000fe4000fffe0ff */
[----:B------:R-:W-:Y:S01]  /*00c0*/  UISETP.LT.U32.AND UP0, UPT, UR8, UR16, UPT ;  /* 0x000000100800728c */ /* 0x000fe2000bf01070 */
[----:B--2---:R-:W-:Y:S01]  /*00d0*/  SHF.L.U32 R4, R0, 0x7, RZ ;  /* 0x0000000700047819 */ /* 0x004fe200000006ff */
[----:B------:R-:W-:-:S04]  /*00e0*/  UIADD3.X UR4, UPT, UPT, ~UR9, UR7, URZ, UP1, !UPT ;  /* 0x0000000709047290 */ /* 0x000fc80008ffe5ff */
[----:B------:R-:W-:-:S04]  /*00f0*/  UISETP.LT.AND.EX UP0, UPT, UR4, UR5, UPT, UP0 ;  /* 0x000000050400728c */ /* 0x000fc8000bf01300 */
[----:B------:R-:W-:-:S04]  /*0100*/  USEL UR8, UR8, UR16, UP0 ;  /* 0x0000001008087287 */ /* 0x000fc80008000000 */
[----:B------:R-:W-:-:S06]  /*0110*/  UIMAD UR7, UR8, 0x30, URZ ;  /* 0x00000030080778a4 */ /* 0x000fcc000f8e02ff */
[----:B------:R-:W-:-:S13]  /*0120*/  ISETP.GE.AND P0, PT, R4, UR7, PT ;  /* 0x0000000704007c0c */ /* 0x000fda000bf06270 */
[----:B------:R-:W-:Y:S05]  /*0130*/  @P0 BRA `(.L_x_389) ;  /* 0x0000000000380947 */ /* 0x000fea0003800000 */
[----:B------:R-:W0:Y:S01]  /*0140*/  LDCU.64 UR4, c[0x0][0x3a0] ;  /* 0x00007400ff0477ac */ /* 0x000e220008000a00 */
[----:B------:R-:W-:Y:S02]  /*0150*/  UIMAD UR6, UR9, 0x30, URZ ;  /* 0x00000030090678a4 */ /* 0x000fe4000f8e02ff */
[----:B0-----:R-:W-:-:S04]  /*0160*/  UIMAD.WIDE.U32 UR4, UR20, 0x30, UR4 ;  /* 0x00000030140478a5 */ /* 0x001fc8000f8e0004 */
[----:B------:R-:W-:Y:S02]  /*0170*/  UIADD3 UR6, UPT, UPT, UR5, UR6, URZ ;  /* 0x0000000605067290 */ /* 0x000fe4000fffe0ff */
[----:B------:R-:W-:Y:S01]  /*0180*/  IMAD.U32 R3, RZ, RZ, UR5 ;  /* 0x00000005ff037e24 */ /* 0x000fe2000f8e00ff */
[----:B------:R-:W-:-:S03]  /*0190*/  MOV R2, UR4 ;  /* 0x0000000400027c02 */ /* 0x000fc60008000f00 */
[----:B------:R-:W-:-:S03]  /*01a0*/  MOV R3, UR6 ;  /* 0x0000000600037c02 */ /* 0x000fc60008000f00 */
[----:B------:R-:W-:-:S07]  /*01b0*/  IMAD.WIDE.U32 R2, R0, 0x80, R2 ;  /* 0x0000008000027825 */ /* 0x000fce00078e0002 */
.L_x_390:
[----:B------:R-:W-:Y:S01]  /*01c0*/  IADD3 R4, PT, PT, R4, 0x4000, RZ ;  /* 0x0000400004047810 */ /* 0x000fe20007ffe0ff */
[----:B------:R0:W-:Y:S03]  /*01d0*/  CCTL.E.PF2 [R2] ;  /* 0x000000000200798f */ /* 0x0001e60000800100 */
[----:B------:R-:W-:Y:S02]  /*01e0*/  ISETP.GE.AND P0, PT, R4, UR7, PT ;  /* 0x0000000704007c0c */ /* 0x000fe4000bf06270 */
[----:B0-----:R-:W-:-:S05]  /*01f0*/  IADD3 R2, P1, PT, R2, 0x4000, RZ ;  /* 0x0000400002027810 */ /* 0x001fca0007f3e0ff */
[----:B------:R-:W-:-:S06]  /*0200*/  IMAD.X R3, RZ, RZ, R3, P1 ;  /* 0x000000ffff037224 */ /* 0x000fcc00008e0603 */
[----:B------:R-:W-:Y:S05]  /*0210*/  @!P0 BRA `(.L_x_390) ;  /* 0xfffffffc00e88947 */ /* 0x000fea000383ffff */
.L_x_389:
[----:B------:R-:W-:Y:S05]  /*0220*/  BSYNC.RECONVERGENT B0 ;  /* 0x0000000000007941 */ /* 0x000fea0003800200 */
.L_x_388:
[----:B------:R-:W0:Y:S01]  /*0230*/  LDCU.64 UR4, c[0x0][0x3a0] ;  /* 0x00007400ff0477ac */ /* 0x000e220008000a00 */
[----:B------:R-:W1:Y:S01]  /*0240*/  LDCU.128 UR12, c[0x0][0x390] ;  /* 0x00007200ff0c77ac */ /* 0x000e620008000c00 */
[----:B------:R-:W-:Y:S01]  /*0250*/  UIMAD UR11, UR9, 0x30, URZ ;  /* 0x00000030090b78a4 */ /* 0x000fe2000f8e02ff */
[----:B------:R-:W2:Y:S01]  /*0260*/  LDCU.64 UR18, c[0x0][0x358] ;  /* 0x00006b00ff1277ac */ /* 0x000ea20008000a00 */
[----:B0-----:R-:W-:Y:S02]  /*0270*/  UIMAD.WIDE.U32 UR6, UR20, 0x30, UR4 ;  /* 0x00000030140678a5 */ /* 0x001fe4000f8e0004 */
[----:B-1----:R-:W-:Y:S02]  /*0280*/  ULEA UR10, UP0, UR20, UR12, 0x5 ;  /* 0x0000000c140a7291 */ /* 0x002fe4000f8028ff */
[----:B------:R-:W-:Y:S02]  /*0290*/  UIADD3 UR12, UPT, UPT, UR7, UR11, URZ ;  /* 0x0000000b070c7290 */ /* 0x000fe4000fffe0ff */
[----:B------:R-:W-:Y:S01]  /*02a0*/  MOV R7, UR7 ;  /* 0x0000000700077c02 */ /* 0x000fe20008000f00 */
[----:B------:R-:W-:Y:S01]  /*02b0*/  ULEA.HI.X UR11, UR20, UR13, UR9, 0x5, UP0 ;  /* 0x0000000d140b7291 */ /* 0x000fe200080f2c09 */
[----:B------:R-:W-:Y:S01]  /*02c0*/  MOV R6, UR6 ;  /* 0x0000000600067c02 */ /* 0x000fe20008000f00 */
[----:B------:R-:W-:Y:S01]  /*02d0*/  UISETP.NE.AND UP0, UPT, UR16, UR8, UPT ;  /* 0x000000081000728c */ /* 0x000fe2000bf05270 */
[----:B------:R-:W-:Y:S01]  /*02e0*/  MOV R24, UR10 ;  /* 0x0000000a00187c02 */ /* 0x000fe20008000f00 */
[----:B------:R-:W-:Y:S01]  /*02f0*/  ULEA UR4, UP1, UR20, UR14, 0x3 ;  /* 0x0000000e14047291 */ /* 0x000fe2000f8218ff */
[----:B------:R-:W-:Y:S01]  /*0300*/  IMAD.U32 R7, RZ, RZ, UR12 ;  /* 0x0000000cff077e24 */ /* 0x000fe2000f8e00ff */
[----:B------:R-:W-:-:S02]  /*0310*/  MOV R25, UR11 ;  /* 0x0000000b00197c02 */ /* 0x000fc40008000f00 */
[----:B------:R-:W-:-:S03]  /*0320*/  ULEA.HI.X UR5, UR20, UR15, UR9, 0x3, UP1 ;  /* 0x0000000f14057291 */ /* 0x000fc600088f1c09 */
[----:B--2---:R-:W-:Y:S09]  /*0330*/  BRA.U !UP0, `(.L_x_391) ;  /* 0x0000000908807547 */ /* 0x004ff2000b800000 */
[----:B------:R-:W-:-:S06]  /*0340*/  UISETP.GE.AND UP0, UPT, UR17, 0x1, UPT ;  /* 0x000000011100788c */ /* 0x000fcc000bf06270 */
[----:B------:R-:W-:-:S13]  /*0350*/  PLOP3.LUT P0, PT, PT, PT, UP0, 0x80, 0x8 ;  /* 0x000000000008781c */ /* 0x000fda0003f0f008 */
[----:B------:R-:W-:Y:S05]  /*0360*/  @!P0 EXIT ;  /* 0x000000000000894d */ /* 0x000fea0003800000 */
[----:B------:R-:W-:Y:S01]  /*0370*/  UISETP.GE.U32.AND UP0, UPT, UR17, 0x4, UPT ;  /* 0x000000041100788c */ /* 0x000fe2000bf06070 */
[----:B------:R-:W-:Y:S01]  /*0380*/  IMAD.MOV.U32 R3, RZ, RZ, RZ ;  /* 0x000000ffff037224 */ /* 0x000fe200078e00ff */
[----:B------:R-:W-:-:S07]  /*0390*/  ULOP3.LUT UR6, UR17, 0x3, URZ, 0xc0, !UPT ;  /* 0x0000000311067892 */ /* 0x000fce000f8ec0ff */
[----:B------:R-:W-:Y:S05]  /*03a0*/  BRA.U !UP0, `(.L_x_392) ;  /* 0x0000000508a87547 */ /* 0x000fea000b800000 */
[----:B------:R-:W-:-:S13]  /*03b0*/  ISETP.GE.AND P0, PT, R0, UR8, PT ;  /* 0x0000000800007c0c */ /* 0x000fda000bf06270 */
[----:B------:R-:W-:-:S05]  /*03c0*/  @!P0 IMAD.WIDE R2, R0, 0x30, R6 ;  /* 0x0000003000028825 */ /* 0x000fca00078e0206 */
[----:B------:R-:W2:Y:S04]  /*03d0*/  @!P0 LDG.E.128 R12, desc[UR18][R2.64] ;  /* 0x00000012020c8981 */ /* 0x000ea8000c1e1d00 */
[----:B------:R-:W3:Y:S01]  /*03e0*/  @!P0 LDG.E.128 R8, desc[UR18][R2.64+0x10] ;  /* 0x0000101202088981 */ /* 0x000ee2000c1e1d00 */
[----:B------:R-:W-:-:S04]  /*03f0*/  @!P0 IMAD.WIDE R4, R0, 0x20, R24 ;  /* 0x0000002000048825 */ /* 0x000fc800078e0218 */
[----:B------:R-:W-:Y:S01]  /*0400*/  HFMA2 R27, -RZ, RZ, 0, 4.76837158203125e-07 ;  /* 0x00000008ff1b7431 */ /* 0x000fe200000001ff */
[----:B--2---:R-:W-:Y:S04]  /*0410*/  @!P0 STG.E.128 desc[UR18][R4.64], R12 ;  /* 0x0000000c04008986 */ /* 0x004fe8000c101d12 */
[----:B---3--:R0:W-:Y:S04]  /*0420*/  @!P0 STG.E.128 desc[UR18][R4.64+0x10], R8 ;  /* 0x0000100804008986 */ /* 0x0081e8000c101d12 */
[----:B------:R-:W2:Y:S01]  /*0430*/  @!P0 LDG.E.64 R28, desc[UR18][R2.64+0x20] ;  /* 0x00002012021c8981 */ /* 0x000ea2000c1e1b00 */
[C---:B------:R-:W-:Y:S01]  /*0440*/  @!P0 IMAD.WIDE R26, R0.reuse, R27, UR4 ;  /* 0x00000004001a8e25 */ /* 0x040fe2000f8e021b */
[----:B0-----:R-:W-:-:S04]  /*0450*/  IADD3 R9, PT, PT, R0, 0x80, RZ ;  /* 0x0000008000097810 */ /* 0x001fc80007ffe0ff */
[----:B------:R-:W-:-:S13]  /*0460*/  ISETP.GE.AND P1, PT, R9, UR8, PT ;  /* 0x0000000809007c0c */ /* 0x000fda000bf26270 */
[C---:B------:R-:W-:Y:S01]  /*0470*/  @!P1 IMAD.WIDE R4, R9.reuse, 0x30, R6 ;  /* 0x0000003009049825 */ /* 0x040fe200078e0206 */
[----:B--2---:R0:W-:Y:S04]  /*0480*/  @!P0 STG.E.64 desc[UR18][R26.64], R28 ;  /* 0x0000001c1a008986 */ /* 0x0041e8000c101b12 */
[----:B------:R-:W2:Y:S04]  /*0490*/  @!P1 LDG.E.128 R20, desc[UR18][R4.64] ;  /* 0x0000001204149981 */ /* 0x000ea8000c1e1d00 */
[----:B------:R-:W3:Y:S01]  /*04a0*/  @!P1 LDG.E.128 R16, desc[UR18][R4.64+0x10] ;  /* 0x0000101204109981 */ /* 0x000ee2000c1e1d00 */
[----:B------:R-:W-:Y:S01]  /*04b0*/  @!P1 IMAD.WIDE R2, R9, 0x20, R24 ;  /* 0x0000002009029825 */ /* 0x000fe200078e0218 */
[----:B------:R-:W-:-:S04]  /*04c0*/  MOV R8, 0x8 ;  /* 0x0000000800087802 */ /* 0x000fc80000000f00 */
[----:B--2---:R-:W-:Y:S04]  /*04d0*/  @!P1 STG.E.128 desc[UR18][R2.64], R20 ;  /* 0x0000001402009986 */ /* 0x004fe8000c101d12 */
[----:B---3--:R1:W-:Y:S04]  /*04e0*/  @!P1 STG.E.128 desc[UR18][R2.64+0x10], R16 ;  /* 0x0000101002009986 */ /* 0x0083e8000c101d12 */
[----:B0-----:R-:W2:Y:S01]  /*04f0*/  @!P1 LDG.E.64 R28, desc[UR18][R4.64+0x20] ;  /* 0x00002012041c9981 */ /* 0x001ea2000c1e1b00 */
[----:B------:R-:W-:-:S04]  /*0500*/  @!P1 IMAD.WIDE R26, R9, R8, UR4 ;  /* 0x00000004091a9e25 */ /* 0x000fc8000f8e0208 */
[----:B-1----:R-:W-:-:S05]  /*0510*/  VIADD R17, R0, 0x100 ;  /* 0x0000010000117836 */ /* 0x002fca0000000000 */
[----:B------:R-:W-:-:S13]  /*0520*/  ISETP.GE.AND P0, PT, R17, UR8, PT ;  /* 0x0000000811007c0c */ /* 0x000fda000bf06270 */
[C---:B------:R-:W-:Y:S01]  /*0530*/  @!P0 IMAD.WIDE R2, R17.reuse, 0x30, R6 ;  /* 0x0000003011028825 */ /* 0x040fe200078e0206 */
[----:B--2---:R0:W-:Y:S04]  /*0540*/  @!P1 STG.E.64 desc[UR18][R26.64], R28 ;  /* 0x0000001c1a009986 */ /* 0x0041e8000c101b12 */
[----:B------:R-:W2:Y:S04]  /*0550*/  @!P0 LDG.E.128 R12, desc[UR18][R2.64] ;  /* 0x00000012020c8981 */ /* 0x000ea8000c1e1d00 */
[----:B------:R-:W3:Y:S01]  /*0560*/  @!P0 LDG.E.128 R8, desc[UR18][R2.64+0x10] ;  /* 0x0000101202088981 */ /* 0x000ee2000c1e1d00 */
[----:B------:R-:W-:-:S05]  /*0570*/  @!P0 IMAD.WIDE R4, R17, 0x20, R24 ;  /* 0x0000002011048825 */ /* 0x000fca00078e0218 */
[----:B--2---:R-:W-:Y:S04]  /*0580*/  @!P0 STG.E.128 desc[UR18][R4.64], R12 ;  /* 0x0000000c04008986 */ /* 0x004fe8000c101d12 */
[----:B---3--:R1:W-:Y:S04]  /*0590*/  @!P0 STG.E.128 desc[UR18][R4.64+0x10], R8 ;  /* 0x0000100804008986 */ /* 0x0083e8000c101d12 */
[----:B0-----:R-:W2:Y:S01]  /*05a0*/  @!P0 LDG.E.64 R28, desc[UR18][R2.64+0x20] ;  /* 0x00002012021c8981 */ /* 0x001ea2000c1e1b00 */
[----:B------:R-:W-:-:S04]  /*05b0*/  IMAD.MOV.U32 R16, RZ, RZ, 0x8 ;  /* 0x00000008ff107424 */ /* 0x000fc800078e00ff */
[----:B------:R-:W-:Y:S01]  /*05c0*/  @!P0 IMAD.WIDE R26, R17, R16, UR4 ;  /* 0x00000004111a8e25 */ /* 0x000fe2000f8e0210 */
[----:B-1----:R-:W-:-:S04]  /*05d0*/  IADD3 R9, PT, PT, R0, 0x180, RZ ;  /* 0x0000018000097810 */ /* 0x002fc80007ffe0ff */
[----:B------:R-:W-:-:S13]  /*05e0*/  ISETP.GE.AND P1, PT, R9, UR8, PT ;  /* 0x0000000809007c0c */ /* 0x000fda000bf26270 */
[C---:B------:R-:W-:Y:S01]  /*05f0*/  @!P1 IMAD.WIDE R4, R9.reuse, 0x30, R6 ;  /* 0x0000003009049825 */ /* 0x040fe200078e0206 */
[----:B--2---:R0:W-:Y:S04]  /*0600*/  @!P0 STG.E.64 desc[UR18][R26.64], R28 ;  /* 0x0000001c1a008986 */ /* 0x0041e8000c101b12 */
[----:B------:R-:W2:Y:S04]  /*0610*/  @!P1 LDG.E.128 R20, desc[UR18][R4.64] ;  /* 0x0000001204149981 */ /* 0x000ea8000c1e1d00 */
[----:B------:R-:W3:Y:S01]  /*0620*/  @!P1 LDG.E.128 R16, desc[UR18][R4.64+0x10] ;  /* 0x0000101204109981 */ /* 0x000ee2000c1e1d00 */
[----:B------:R-:W-:-:S04]  /*0630*/  @!P1 IMAD.WIDE R12, R9, 0x20, R24 ;  /* 0x00000020090c9825 */ /* 0x000fc800078e0218 */
[----:B------:R-:W-:Y:S01]  /*0640*/  HFMA2 R8, -RZ, RZ, 0, 4.76837158203125e-07 ;  /* 0x00000008ff087431 */ /* 0x000fe200000001ff */
[----:B--2---:R0:W-:Y:S04]  /*0650*/  @!P1 STG.E.128 desc[UR18][R12.64], R20 ;  /* 0x000000140c009986 */ /* 0x0041e8000c101d12 */
[----:B---3--:R0:W-:Y:S04]  /*0660*/  @!P1 STG.E.128 desc[UR18][R12.64+0x10], R16 ;  /* 0x000010100c009986 */ /* 0x0081e8000c101d12 */
[----:B------:R-:W2:Y:S01]  /*0670*/  @!P1 LDG.E.64 R10, desc[UR18][R4.64+0x20] ;  /* 0x00002012040a9981 */ /* 0x000ea2000c1e1b00 */
[----:B------:R-:W-:Y:S01]  /*0680*/  @!P1 IMAD.WIDE R8, R9, R8, UR4 ;  /* 0x0000000409089e25 */ /* 0x000fe2000f8e0208 */
[----:B------:R-:W-:-:S06]  /*0690*/  ULOP3.LUT UR7, UR17, 0x7ffffffc, URZ, 0xc0, !UPT ;  /* 0x7ffffffc11077892 */ /* 0x000fcc000f8ec0ff */
[----:B------:R-:W-:-:S04]  /*06a0*/  MOV R3, UR7 ;  /* 0x0000000700037c02 */ /* 0x000fc80008000f00 */
[----:B------:R-:W-:Y:S01]  /*06b0*/  ISETP.NE.AND P0, PT, R3, 0x4, PT ;  /* 0x000000040300780c */ /* 0x000fe20003f05270 */
[----:B--2---:R0:W-:-:S12]  /*06c0*/  @!P1 STG.E.64 desc[UR18][R8.64], R10 ;  /* 0x0000000a08009986 */ /* 0x0041d8000c101b12 */
[----:B------:R-:W-:Y:S05]  /*06d0*/  @!P0 BRA `(.L_x_392) ;  /* 0x0000000000dc8947 */ /* 0x000fea0003800000 */
[----:B------:R-:W-:-:S07]  /*06e0*/  IMAD.MOV.U32 R2, RZ, RZ, 0x4 ;  /* 0x00000004ff027424 */ /* 0x000fce00078e00ff */
.L_x_395:
[----:B------:R-:W-:-:S04]  /*06f0*/  LEA R4, R2, R0, 0x7 ;  /* 0x0000000002047211 */ /* 0x000fc800078e38ff */
[----:B------:R-:W-:-:S13]  /*0700*/  ISETP.GE.AND P0, PT, R4, UR8, PT ;  /* 0x0000000804007c0c */ /* 0x000fda000bf06270 */
[----:B0-----:R-:W-:-:S05]  /*0710*/  @!P0 IMAD.WIDE R26, R4, 0x30, R6 ;  /* 0x00000030041a8825 */ /* 0x001fca00078e0206 */
[----:B------:R-:W2:Y:S04]  /*0720*/  @!P0 LDG.E.128 R8, desc[UR18][R26.64] ;  /* 0x000000121a088981 */ /* 0x000ea8000c1e1d00 */
[----:B------:R-:W3:Y:S01]  /*0730*/  @!P0 LDG.E.128 R12, desc[UR18][R26.64+0x10] ;  /* 0x000010121a0c8981 */ /* 0x000ee2000c1e1d00 */
[C---:B------:R-:W-:Y:S01]  /*0740*/  @!P0 IMAD.WIDE R28, R4.reuse, 0x20, R24 ;  /* 0x00000020041c8825 */ /* 0x040fe200078e0218 */
[----:B------:R-:W-:-:S04]  /*0750*/  IADD3 R5, PT, PT, R4, 0x80, RZ ;  /* 0x0000008004057810 */ /* 0x000fc80007ffe0ff */
[----:B------:R-:W-:Y:S01]  /*0760*/  ISETP.GE.AND P1, PT, R5, UR8, PT ;  /* 0x0000000805007c0c */ /* 0x000fe2000bf26270 */
[----:B--2---:R-:W-:Y:S04]  /*0770*/  @!P0 STG.E.128 desc[UR18][R28.64], R8 ;  /* 0x000000081c008986 */ /* 0x004fe8000c101d12 */
[----:B---3--:R0:W-:Y:S04]  /*0780*/  @!P0 STG.E.128 desc[UR18][R28.64+0x10], R12 ;  /* 0x0000100c1c008986 */ /* 0x0081e8000c101d12 */
[----:B------:R-:W2:Y:S01]  /*0790*/  @!P0 LDG.E.64 R20, desc[UR18][R26.64+0x20] ;  /* 0x000020121a148981 */ /* 0x000ea2000c1e1b00 */
[----:B------:R-:W-:-:S04]  /*07a0*/  IMAD.MOV.U32 R19, RZ, RZ, 0x8 ;  /* 0x00000008ff137424 */ /* 0x000fc800078e00ff */
[----:B------:R-:W-:-:S04]  /*07b0*/  @!P0 IMAD.WIDE R18, R4, R19, UR4 ;  /* 0x0000000404128e25 */ /* 0x000fc8000f8e0213 */
[C---:B0-----:R-:W-:Y:S01]  /*07c0*/  @!P1 IMAD.WIDE R28, R5.reuse, 0x30, R6 ;  /* 0x00000030051c9825 */ /* 0x041fe200078e0206 */
[----:B--2---:R0:W-:Y:S04]  /*07d0*/  @!P0 STG.E.64 desc[UR18][R18.64], R20 ;  /* 0x0000001412008986 */ /* 0x0041e8000c101b12 */
[----:B0-----:R-:W2:Y:S04]  /*07e0*/  @!P1 LDG.E.128 R16, desc[UR18][R28.64] ;  /* 0x000000121c109981 */ /* 0x001ea8000c1e1d00 */
[----:B------:R-:W3:Y:S01]  /*07f0*/  @!P1 LDG.E.128 R20, desc[UR18][R28.64+0x10] ;  /* 0x000010121c149981 */ /* 0x000ee2000c1e1d00 */
[----:B------:R-:W-:Y:S01]  /*0800*/  @!P1 IMAD.WIDE R26, R5, 0x20, R24 ;  /* 0x00000020051a9825 */ /* 0x000fe200078e0218 */
[----:B------:R-:W-:-:S04]  /*0810*/  MOV R8, 0x8 ;  /* 0x0000000800087802 */ /* 0x000fc80000000f00 */
[----:B--2---:R0:W-:Y:S04]  /*0820*/  @!P1 STG.E.128 desc[UR18][R26.64], R16 ;  /* 0x000000101a009986 */ /* 0x0041e8000c101d12 */
[----:B---3--:R1:W-:Y:S04]  /*0830*/  @!P1 STG.E.128 desc[UR18][R26.64+0x10], R20 ;  /* 0x000010141a009986 */ /* 0x0083e8000c101d12 */
[----:B------:R-:W2:Y:S01]  /*0840*/  @!P1 LDG.E.64 R28, desc[UR18][R28.64+0x20] ;  /* 0x000020121c1c9981 */ /* 0x000ea2000c1e1b00 */
[----:B------:R-:W-:Y:S01]  /*0850*/  @!P1 IMAD.WIDE R8, R5, R8, UR4 ;  /* 0x0000000405089e25 */ /* 0x000fe2000f8e0208 */
[----:B0-----:R-:W-:-:S04]  /*0860*/  IADD3 R17, PT, PT, R4, 0x100, RZ ;  /* 0x0000010004117810 */ /* 0x001fc80007ffe0ff */
[----:B------:R-:W-:-:S13]  /*0870*/  ISETP.GE.AND P0, PT, R17, UR8, PT ;  /* 0x0000000811007c0c */ /* 0x000fda000bf06270 */
[C---:B-1----:R-:W-:Y:S01]  /*0880*/  @!P0 IMAD.WIDE R26, R17.reuse, 0x30, R6 ;  /* 0x00000030111a8825 */ /* 0x042fe200078e0206 */
[----:B--2---:R0:W-:Y:S04]  /*0890*/  @!P1 STG.E.64 desc[UR18][R8.64], R28 ;  /* 0x0000001c08009986 */ /* 0x0041e8000c101b12 */
[----:B------:R-:W2:Y:S04]  /*08a0*/  @!P0 LDG.E.128 R12, desc[UR18][R26.64+0x10] ;  /* 0x000010121a0c8981 */ /* 0x000ea8000c1e1d00 */
[----:B0-----:R-:W3:Y:S01]  /*08b0*/  @!P0 LDG.E.128 R8, desc[UR18][R26.64] ;  /* 0x000000121a088981 */ /* 0x001ee2000c1e1d00 */
[----:B------:R-:W-:-:S05]  /*08c0*/  @!P0 IMAD.WIDE R18, R17, 0x20, R24 ;  /* 0x0000002011128825 */ /* 0x000fca00078e0218 */
[----:B--2---:R0:W-:Y:S04]  /*08d0*/  @!P0 STG.E.128 desc[UR18][R18.64+0x10], R12 ;  /* 0x0000100c12008986 */ /* 0x0041e8000c101d12 */
[----:B---3--:R0:W-:Y:S04]  /*08e0*/  @!P0 STG.E.128 desc[UR18][R18.64], R8 ;  /* 0x0000000812008986 */ /* 0x0081e8000c101d12 */
[----:B------:R-:W2:Y:S01]  /*08f0*/  @!P0 LDG.E.64 R20, desc[UR18][R26.64+0x20] ;  /* 0x000020121a148981 */ /* 0x000ea2000c1e1b00 */
[----:B------:R-:W-:Y:S01]  /*0900*/  IMAD.MOV.U32 R16, RZ, RZ, 0x8 ;  /* 0x00000008ff107424 */ /* 0x000fe200078e00ff */
[----:B------:R-:W-:-:S03]  /*0910*/  IADD3 R23, PT, PT, R4, 0x180, RZ ;  /* 0x0000018004177810 */ /* 0x000fc60007ffe0ff */
[----:B------:R-:W-:Y:S01]  /*0920*/  @!P0 IMAD.WIDE R16, R17, R16, UR4 ;  /* 0x0000000411108e25 */ /* 0x000fe2000f8e0210 */
[----:B------:R-:W-:Y:S01]  /*0930*/  IADD3 R2, PT, PT, R2, 0x4, RZ ;  /* 0x0000000402027810 */ /* 0x000fe20007ffe0ff */
[----:B------:R-:W-:Y:S03]  /*0940*/  BSSY.RECONVERGENT B0, `(.L_x_393) ;  /* 0x000000f000007945 */ /* 0x000fe60003800200 */
[----:B------:R-:W-:Y:S01]  /*0950*/  ISETP.NE.AND P1, PT, R2, R3, PT ;  /* 0x000000030200720c */ /* 0x000fe20003f25270 */
[----:B--2---:R0:W-:Y:S01]  /*0960*/  @!P0 STG.E.64 desc[UR18][R16.64], R20 ;  /* 0x0000001410008986 */ /* 0x0041e2000c101b12 */
[----:B------:R-:W-:-:S13]  /*0970*/  ISETP.GE.AND P0, PT, R23, UR8, PT ;  /* 0x0000000817007c0c */ /* 0x000fda000bf06270 */
[----:B0-----:R-:W-:Y:S05]  /*0980*/  @P0 BRA `(.L_x_394) ;  /* 0x0000000000280947 */ /* 0x001fea0003800000 */
[----:B------:R-:W-:-:S05]  /*0990*/  IMAD.WIDE R4, R23, 0x30, R6 ;  /* 0x0000003017047825 */ /* 0x000fca00078e0206 */
[----:B------:R-:W2:Y:S04]  /*09a0*/  LDG.E.128 R8, desc[UR18][R4.64] ;  /* 0x0000001204087981 */ /* 0x000ea8000c1e1d00 */
[----:B------:R-:W3:Y:S01]  /*09b0*/  LDG.E.128 R12, desc[UR18][R4.64+0x10] ;  /* 0x00001012040c7981 */ /* 0x000ee2000c1e1d00 */
[----:B------:R-:W-:-:S05]  /*09c0*/  IMAD.WIDE R16, R23, 0x20, R24 ;  /* 0x0000002017107825 */ /* 0x000fca00078e0218 */
[----:B--2---:R0:W-:Y:S04]  /*09d0*/  STG.E.128 desc[UR18][R16.64], R8 ;  /* 0x0000000810007986 */ /* 0x0041e8000c101d12 */
[----:B---3--:R0:W-:Y:S04]  /*09e0*/  STG.E.128 desc[UR18][R16.64+0x10], R12 ;  /* 0x0000100c10007986 */ /* 0x0081e8000c101d12 */
[----:B------:R-:W2:Y:S01]  /*09f0*/  LDG.E.64 R20, desc[UR18][R4.64+0x20] ;  /* 0x0000201204147981 */ /* 0x000ea2000c1e1b00 */
[----:B------:R-:W-:-:S04]  /*0a00*/  IMAD.MOV.U32 R18, RZ, RZ, 0x8 ;  /* 0x00000008ff127424 */ /* 0x000fc800078e00ff */
[----:B------:R-:W-:-:S05]  /*0a10*/  IMAD.WIDE R18, R23, R18, UR4 ;  /* 0x0000000417127e25 */ /* 0x000fca000f8e0212 */
[----:B--2---:R0:W-:Y:S02]  /*0a20*/  STG.E.64 desc[UR18][R18.64], R20 ;  /* 0x0000001412007986 */ /* 0x0041e4000c101b12 */
.L_x_394:
[----:B------:R-:W-:Y:S05]  /*0a30*/  BSYNC.RECONVERGENT B0 ;  /* 0x0000000000007941 */ /* 0x000fea0003800200 */
.L_x_393:
[----:B------:R-:W-:Y:S05]  /*0a40*/  @P1 BRA `(.L_x_395) ;  /* 0xfffffffc00281947 */ /* 0x000fea000383ffff */
.L_x_392:
[----:B------:R-:W-:-:S13]  /*0a50*/  ISETP.NE.AND P0, PT, RZ, UR6, PT ;  /* 0x00000006ff007c0c */ /* 0x000fda000bf05270 */
[----:B------:R-:W-:Y:S05]  /*0a60*/  @!P0 EXIT ;  /* 0x000000000000894d */ /* 0x000fea0003800000 */
[----:B------:R-:W1:Y:S01]  /*0a70*/  LDC R2, c[0x0][0x388] ;  /* 0x0000e200ff027b82 */ /* 0x000e620000000800 */
[----:B------:R-:W-:Y:S01]  /*0a80*/  UISETP.NE.AND UP0, UPT, UR6, 0x1, UPT ;  /* 0x000000010600788c */ /* 0x000fe2000bf05270 */
[----:B-1----:R-:W-:-:S04]  /*0a90*/  LOP3.LUT R2, R2, 0x1, RZ, 0xc0, !PT ;  /* 0x0000000102027812 */ /* 0x002fc800078ec0ff */
[----:B------:R-:W-:-:S04]  /*0aa0*/  ISETP.NE.U32.AND P2, PT, R2, 0x1, PT ;  /* 0x000000010200780c */ /* 0x000fc80003f45070 */
[----:B------:R-:W-:Y:S09]  /*0ab0*/  BRA.U !UP0, `(.L_x_396) ;  /* 0x0000000108647547 */ /* 0x000ff2000b800000 */
[----:B0-----:R-:W-:-:S04]  /*0ac0*/  LEA R29, R3, R0, 0x7 ;  /* 0x00000000031d7211 */ /* 0x001fc800078e38ff */
[----:B------:R-:W-:-:S13]  /*0ad0*/  ISETP.GE.AND P0, PT, R29, UR8, PT ;  /* 0x000000081d007c0c */ /* 0x000fda000bf06270 */
[----:B------:R-:W-:-:S05]  /*0ae0*/  @!P0 IMAD.WIDE R4, R29, 0x30, R6 ;  /* 0x000000301d048825 */ /* 0x000fca00078e0206 */
[----:B------:R-:W2:Y:S04]  /*0af0*/  @!P0 LDG.E.128 R8, desc[UR18][R4.64] ;  /* 0x0000001204088981 */ /* 0x000ea8000c1e1d00 */
[----:B------:R-:W3:Y:S01]  /*0b00*/  @!P0 LDG.E.128 R12, desc[UR18][R4.64+0x10] ;  /* 0x00001012040c8981 */ /* 0x000ee2000c1e1d00 */
[C---:B------:R-:W-:Y:S01]  /*0b10*/  @!P0 IMAD.WIDE R26, R29.reuse, 0x20, R24 ;  /* 0x000000201d1a8825 */ /* 0x040fe200078e0218 */
[----:B------:R-:W-:-:S04]  /*0b20*/  IADD3 R2, PT, PT, R29, 0x80, RZ ;  /* 0x000000801d027810 */ /* 0x000fc80007ffe0ff */
[----:B------:R-:W-:Y:S01]  /*0b30*/  ISETP.GE.AND P1, PT, R2, UR8, PT ;  /* 0x0000000802007c0c */ /* 0x000fe2000bf26270 */
[----:B--2---:R0:W-:Y:S04]  /*0b40*/  @!P0 STG.E.128 desc[UR18][R26.64], R8 ;  /* 0x000000081a008986 */ /* 0x0041e8000c101d12 */
[----:B---3--:R1:W-:Y:S04]  /*0b50*/  @!P0 STG.E.128 desc[UR18][R26.64+0x10], R12 ;  /* 0x0000100c1a008986 */ /* 0x0083e8000c101d12 */
[----:B------:R-:W2:Y:S01]  /*0b60*/  @!P0 LDG.E.64 R4, desc[UR18][R4.64+0x20] ;  /* 0x0000201204048981 */ /* 0x000ea2000c1e1b00 */
[----:B------:R-:W-:-:S04]  /*0b70*/  IMAD.MOV.U32 R28, RZ, RZ, 0x8 ;  /* 0x00000008ff1c7424 */ /* 0x000fc800078e00ff */
[----:B------:R-:W-:-:S04]  /*0b80*/  @!P0 IMAD.WIDE R28, R29, R28, UR4 ;  /* 0x000000041d1c8e25 */ /* 0x000fc8000f8e021c */
[C---:B0-----:R-:W-:Y:S01]  /*0b90*/  @!P1 IMAD.WIDE R8, R2.reuse, 0x30, R6 ;  /* 0x0000003002089825 */ /* 0x041fe200078e0206 */
[----:B--2---:R2:W-:Y:S04]  /*0ba0*/  @!P0 STG.E.64 desc[UR18][R28.64], R4 ;  /* 0x000000041c008986 */ /* 0x0045e8000c101b12 */
[----:B------:R-:W3:Y:S04]  /*0bb0*/  @!P1 LDG.E.128 R16, desc[UR18][R8.64] ;  /* 0x0000001208109981 */ /* 0x000ee8000c1e1d00 */
[----:B------:R-:W4:Y:S01]  /*0bc0*/  @!P1 LDG.E.128 R20, desc[UR18][R8.64+0x10] ;  /* 0x0000101208149981 */ /* 0x000f22000c1e1d00 */
[----:B------:R-:W-:-:S04]  /*0bd0*/  @!P1 IMAD.WIDE R10, R2, 0x20, R24 ;  /* 0x00000020020a9825 */ /* 0x000fc800078e0218 */
[----:B-1----:R-:W-:Y:S01]  /*0be0*/  HFMA2 R13, -RZ, RZ, 0, 4.76837158203125e-07 ;  /* 0x00000008ff0d7431 */ /* 0x002fe200000001ff */
[----:B---3--:R2:W-:Y:S04]  /*0bf0*/  @!P1 STG.E.128 desc[UR18][R10.64], R16 ;  /* 0x000000100a009986 */ /* 0x0085e8000c101d12 */
[----:B----4-:R2:W-:Y:S04]  /*0c00*/  @!P1 STG.E.128 desc[UR18][R10.64+0x10], R20 ;  /* 0x000010140a009986 */ /* 0x0105e8000c101d12 */
[----:B------:R-:W3:Y:S01]  /*0c10*/  @!P1 LDG.E.64 R14, desc[UR18][R8.64+0x20] ;  /* 0x00002012080e9981 */ /* 0x000ee2000c1e1b00 */
[----:B------:R-:W-:Y:S01]  /*0c20*/  @!P1 IMAD.WIDE R12, R2, R13, UR4 ;  /* 0x00000004020c9e25 */ /* 0x000fe2000f8e020d */
[----:B------:R-:W-:-:S04]  /*0c30*/  IADD3 R3, PT, PT, R3, 0x2, RZ ;  /* 0x0000000203037810 */ /* 0x000fc80007ffe0ff */
[----:B---3--:R2:W-:Y:S03]  /*0c40*/  @!P1 STG.E.64 desc[UR18][R12.64], R14 ;  /* 0x0000000e0c009986 */ /* 0x0085e6000c101b12 */
.L_x_396:
[----:B------:R-:W-:Y:S05]  /*0c50*/  @P2 EXIT ;  /* 0x000000000000294d */ /* 0x000fea0003800000 */
[----:B------:R-:W-:-:S05]  /*0c60*/  IMAD R3, R3, 0x80, R0 ;  /* 0x0000008003037824 */ /* 0x000fca00078e0200 */
[----:B------:R-:W-:-:S13]  /*0c70*/  ISETP.GE.AND P0, PT, R3, UR8, PT ;  /* 0x0000000803007c0c */ /* 0x000fda000bf06270 */
[----:B------:R-:W-:Y:S05]  /*0c80*/  @P0 EXIT ;  /* 0x000000000000094d */ /* 0x000fea0003800000 */
[----:B------:R-:W-:-:S05]  /*0c90*/  IMAD.WIDE R6, R3, 0x30, R6 ;  /* 0x0000003003067825 */ /* 0x000fca00078e0206 */
[----:B0-2---:R-:W2:Y:S04]  /*0ca0*/  LDG.E.128 R8, desc[UR18][R6.64] ;  /* 0x0000001206087981 */ /* 0x005ea8000c1e1d00 */
[----:B------:R-:W3:Y:S01]  /*0cb0*/  LDG.E.128 R12, desc[UR18][R6.64+0x10] ;  /* 0x00001012060c7981 */ /* 0x000ee2000c1e1d00 */
[----:B------:R-:W-:Y:S01]  /*0cc0*/  IMAD.WIDE R24, R3, 0x20, R24 ;  /* 0x0000002003187825 */ /* 0x000fe200078e0218 */
[----:B------:R-:W-:-:S04]  /*0cd0*/  MOV R2, 0x8 ;  /* 0x0000000800027802 */ /* 0x000fc80000000f00 */
[----:B--2---:R-:W-:Y:S04]  /*0ce0*/  STG.E.128 desc[UR18][R24.64], R8 ;  /* 0x0000000818007986 */ /* 0x004fe8000c101d12 */
[----:B---3--:R-:W-:Y:S04]  /*0cf0*/  STG.E.128 desc[UR18][R24.64+0x10], R12 ;  /* 0x0000100c18007986 */ /* 0x008fe8000c101d12 */
[----:B------:R-:W2:Y:S01]  /*0d00*/  LDG.E.64 R4, desc[UR18][R6.64+0x20] ;  /* 0x0000201206047981 */ /* 0x000ea2000c1e1b00 */
[----:B------:R-:W-:-:S05]  /*0d10*/  IMAD.WIDE R2, R3, R2, UR4 ;  /* 0x0000000403027e25 */ /* 0x000fca000f8e0202 */
[----:B--2---:R-:W-:Y:S01]  /*0d20*/  STG.E.64 desc[UR18][R2.64], R4 ;  /* 0x0000000402007986 */ /* 0x004fe2000c101b12 */
[----:B------:R-:W-:Y:S05]  /*0d30*/  EXIT ;  /* 0x000000000000794d */ /* 0x000fea0003800000 */
.L_x_391:
[----:B------:R-:W-:-:S06]  /*0d40*/  UISETP.GE.AND UP0, UPT, UR17, 0x1, UPT ;  /* 0x000000011100788c */ /* 0x000fcc000bf06270 */
[----:B------:R-:W-:-:S13]  /*0d50*/  PLOP3.LUT P0, PT, PT, PT, UP0, 0x80, 0x8 ;  /* 0x000000000008781c */ /* 0x000fda0003f0f008 */
[----:B------:R-:W-:Y:S05]  /*0d60*/  @!P0 EXIT ;  /* 0x000000000000894d */ /* 0x000fea0003800000 */
[----:B------:R-:W-:Y:S01]  /*0d70*/  UISETP.GE.U32.AND UP0, UPT, UR17, 0x4, UPT ;  /* 0x000000041100788c */ /* 0x000fe2000bf06070 */
[----:B------:R-:W-:-:S08]  /*0d80*/  HFMA2 R2, -RZ, RZ, 0, 0 ;  /* 0x00000000ff027431 */ /* 0x000fd000000001ff */
[----:B------:R-:W-:Y:S05]  /*0d90*/  BRA.U !UP0, `(.L_x_397) ;  /* 0x0000000108b87547 */ /* 0x000fea000b800000 */
[----:B------:R-:W-:Y:S02]  /*0da0*/  ULOP3.LUT UR14, UR17, 0x7ffffffc, URZ, 0xc0, !UPT ;  /* 0x7ffffffc110e7892 */ /* 0x000fe4000f8ec0ff */
[----:B------:R-:W-:Y:S02]  /*0db0*/  UIADD3 UR8, UP0, UPT, UR6, 0x3000, URZ ;  /* 0x0000300006087890 */ /* 0x000fe4000ff1e0ff */
[----:B------:R-:W-:Y:S02]  /*0dc0*/  UIADD3 UR6, UP1, UPT, UR10, 0x2000, URZ ;  /* 0x000020000a067890 */ /* 0x000fe4000ff3e0ff */
[----:B------:R-:W-:Y:S01]  /*0dd0*/  UIADD3 UR13, UP2, UPT, UR4, 0x800, URZ ;  /* 0x00000800040d7890 */ /* 0x000fe2000ff5e0ff */
[----:B------:R-:W-:Y:S01]  /*0de0*/  MOV R2, UR14 ;  /* 0x0000000e00027c02 */ /* 0x000fe20008000f00 */
[----:B------:R-:W-:Y:S02]  /*0df0*/  UIADD3.X UR7, UPT, UPT, URZ, UR11, URZ, UP1, !UPT ;  /* 0x0000000bff077290 */ /* 0x000fe40008ffe4ff */
[----:B------:R-:W-:-:S02]  /*0e00*/  UIADD3.X UR9, UPT, UPT, URZ, UR12, URZ, UP0, !UPT ;  /* 0x0000000cff097290 */ /* 0x000fc400087fe4ff */
[----:B------:R-:W-:Y:S02]  /*0e10*/  UIADD3.X UR11, UPT, UPT, URZ, UR5, URZ, UP2, !UPT ;  /* 0x00000005ff0b7290 */ /* 0x000fe400097fe4ff */
[----:B------:R-:W-:-:S12]  /*0e20*/  UIADD3 UR10, UPT, UPT, -UR14, URZ, URZ ;  /* 0x000000ff0e0a7290 */ /* 0x000fd8000fffe1ff */
.L_x_398:
[----:B------:R-:W-:Y:S01]  /*0e30*/  MOV R27, UR9 ;  /* 0x00000009001b7c02 */ /* 0x000fe20008000f00 */
[----:B------:R-:W-:-:S04]  /*0e40*/  IMAD.U32 R26, RZ, RZ, UR8 ;  /* 0x00000008ff1a7e24 */ /* 0x000fc8000f8e00ff */
[----:B------:R-:W-:-:S05]  /*0e50*/  IMAD.WIDE R26, R0, 0x30, R26 ;  /* 0x00000030001a7825 */ /* 0x000fca00078e021a */
[----:B0-----:R-:W2:Y:S04]  /*0e60*/  LDG.E.128 R12, desc[UR18][R26.64+-0x3000] ;  /* 0xffd000121a0c7981 */ /* 0x001ea8000c1e1d00 */
[----:B------:R-:W3:Y:S01]  /*0e70*/  LDG.E.128 R8, desc[UR18][R26.64+-0x2ff0] ;  /* 0xffd010121a087981 */ /* 0x000ee2000c1e1d00 */
[----:B------:R-:W-:Y:S02]  /*0e80*/  MOV R4, UR6 ;  /* 0x0000000600047c02 */ /* 0x000fe40008000f00 */
[----:B------:R-:W-:-:S03]  /*0e90*/  MOV R5, UR7 ;  /* 0x0000000700057c02 */ /* 0x000fc60008000f00 */
[----:B------:R-:W-:-:S05]  /*0ea0*/  IMAD.WIDE R4, R0, 0x20, R4 ;  /* 0x0000002000047825 */ /* 0x000fca00078e0204 */
[----:B--2---:R-:W-:Y:S04]  /*0eb0*/  STG.E.128 desc[UR18][R4.64+-0x2000], R12 ;  /* 0xffe0000c04007986 */ /* 0x004fe8000c101d12 */
[----:B---3--:R-:W-:Y:S04]  /*0ec0*/  STG.E.128 desc[UR18][R4.64+-0x1ff0], R8 ;  /* 0xffe0100804007986 */ /* 0x008fe8000c101d12 */
[----:B------:R-:W2:Y:S01]  /*0ed0*/  LDG.E.64 R16, desc[UR18][R26.64+-0x2fe0] ;  /* 0xffd020121a107981 */ /* 0x000ea2000c1e1b00 */
[----:B------:R-:W-:Y:S01]  /*0ee0*/  MOV R29, UR11 ;  /* 0x0000000b001d7c02 */ /* 0x000fe20008000f00 */
[----:B------:R-:W-:-:S04]  /*0ef0*/  IMAD.U32 R28, RZ, RZ, UR13 ;  /* 0x0000000dff1c7e24 */ /* 0x000fc8000f8e00ff */
[----:B------:R-:W-:-:S05]  /*0f00*/  IMAD.WIDE R28, R0, 0x8, R28 ;  /* 0x00000008001c7825 */ /* 0x000fca00078e021c */
[----:B--2---:R0:W-:Y:S04]  /*0f10*/  STG.E.64 desc[UR18][R28.64+-0x800], R16 ;  /* 0xfff800101c007986 */ /* 0x0041e8000c101b12 */
[----:B------:R-:W2:Y:S04]  /*0f20*/  LDG.E.128 R20, desc[UR18][R26.64+-0x17f0] ;  /* 0xffe810121a147981 */ /* 0x000ea8000c1e1d00 */
[----:B0-----:R-:W3:Y:S04]  /*0f30*/  LDG.E.128 R16, desc[UR18][R26.64+-0x1800] ;  /* 0xffe800121a107981 */ /* 0x001ee8000c1e1d00 */
[----:B--2---:R-:W-:Y:S04]  /*0f40*/  STG.E.128 desc[UR18][R4.64+-0xff0], R20 ;  /* 0xfff0101404007986 */ /* 0x004fe8000c101d12 */
[----:B---3--:R-:W-:Y:S04]  /*0f50*/  STG.E.128 desc[UR18][R4.64+-0x1000], R16 ;  /* 0xfff0001004007986 */ /* 0x008fe8000c101d12 */
[----:B------:R-:W2:Y:S04]  /*0f60*/  LDG.E.64 R12, desc[UR18][R26.64+-0x17e0] ;  /* 0xffe820121a0c7981 */ /* 0x000ea8000c1e1b00 */
[----:B--2---:R0:W-:Y:S04]  /*0f70*/  STG.E.64 desc[UR18][R28.64+-0x400], R12 ;  /* 0xfffc000c1c007986 */ /* 0x0041e8000c101b12 */
[----:B------:R-:W2:Y:S04]  /*0f80*/  LDG.E.128 R8, desc[UR18][R26.64] ;  /* 0x000000121a087981 */ /* 0x000ea8000c1e1d00 */
[----:B0-----:R-:W3:Y:S04]  /*0f90*/  LDG.E.128 R12, desc[UR18][R26.64+0x10] ;  /* 0x000010121a0c7981 */ /* 0x001ee8000c1e1d00 */
[----:B--2---:R-:W-:Y:S04]  /*0fa0*/  STG.E.128 desc[UR18][R4.64], R8 ;  /* 0x0000000804007986 */ /* 0x004fe8000c101d12 */
[----:B---3--:R0:W-:Y:S04]  /*0fb0*/  STG.E.128 desc[UR18][R4.64+0x10], R12 ;  /* 0x0000100c04007986 */ /* 0x0081e8000c101d12 */
[----:B0-----:R-:W2:Y:S04]  /*0fc0*/  LDG.E.64 R14, desc[UR18][R26.64+0x20] ;  /* 0x000020121a0e7981 */ /* 0x001ea8000c1e1b00 */
[----:B--2---:R0:W-:Y:S04]  /*0fd0*/  STG.E.64 desc[UR18][R28.64], R14 ;  /* 0x0000000e1c007986 */ /* 0x0041e8000c101b12 */
[----:B------:R-:W2:Y:S04]  /*0fe0*/  LDG.E.128 R8, desc[UR18][R26.64+0x1800] ;  /* 0x001800121a087981 */ /* 0x000ea8000c1e1d00 */
[----:B------:R-:W3:Y:S04]  /*0ff0*/  LDG.E.128 R16, desc[UR18][R26.64+0x1810] ;  /* 0x001810121a107981 */ /* 0x000ee8000c1e1d00 */
[----:B--2---:R0:W-:Y:S04]  /*1000*/  STG.E.128 desc[UR18][R4.64+0x1000], R8 ;  /* 0x0010000804007986 */ /* 0x0041e8000c101d12 */
[----:B---3--:R0:W-:Y:S04]  /*1010*/  STG.E.128 desc[UR18][R4.64+0x1010], R16 ;  /* 0x0010101004007986 */ /* 0x0081e8000c101d12 */
[----:B------:R-:W2:Y:S01]  /*1020*/  LDG.E.64 R20, desc[UR18][R26.64+0x1820] ;  /* 0x001820121a147981 */ /* 0x000ea2000c1e1b00 */
[----:B------:R-:W-:-:S04]  /*1030*/  UIADD3 UR10, UPT, UPT, UR10, 0x4, URZ ;  /* 0x000000040a0a7890 */ /* 0x000fc8000fffe0ff */
[----:B------:R-:W-:Y:S01]  /*1040*/  UISETP.NE.AND UP0, UPT, UR10, URZ, UPT ;  /* 0x000000ff0a00728c */ /* 0x000fe2000bf05270 */
[----:B------:R-:W-:Y:S01]  /*1050*/  IADD3 R0, PT, PT, R0, 0x200, RZ ;  /* 0x0000020000007810 */ /* 0x000fe20007ffe0ff */
[----:B--2---:R0:W-:Y:S07]  /*1060*/  STG.E.64 desc[UR18][R28.64+0x400], R20 ;  /* 0x000400141c007986 */ /* 0x0041ee000c101b12 */
[----:B------:R-:W-:Y:S05]  /*1070*/  BRA.U UP0, `(.L_x_398) ;  /* 0xfffffffd006c7547 */ /* 0x000fea000b83ffff */
.L_x_397:
[----:B------:R-:W-:-:S06]  /*1080*/  ULOP3.LUT UR6, UR17, 0x3, URZ, 0xc0, !UPT ;  /* 0x0000000311067892 */ /* 0x000fcc000f8ec0ff */
[----:B------:R-:W-:-:S13]  /*1090*/  ISETP.NE.AND P0, PT, RZ, UR6, PT ;  /* 0x00000006ff007c0c */ /* 0x000fda000bf05270 */
[----:B------:R-:W-:Y:S05]  /*10a0*/  @!P0 EXIT ;  /* 0x000000000000894d */ /* 0x000fea0003800000 */
[----:B------:R-:W1:Y:S01]  /*10b0*/  S2R R3, SR_TID.X ;  /* 0x0000000000037919 */ /* 0x000e620000002100 */
[----:B------:R-:W-:-:S09]  /*10c0*/  UISETP.NE.AND UP0, UPT, UR6, 0x1, UPT ;  /* 0x000000010600788c */ /* 0x000fd2000bf05270 */
[----:B------:R-:W-:Y:S05]  /*10d0*/  BRA.U !UP0, `(.L_x_399) ;  /* 0x0000000108487547 */ /* 0x000fea000b800000 */
[----:B01----:R-:W-:-:S05]  /*10e0*/  LEA R29, R2, R3, 0x7 ;  /* 0x00000003021d7211 */ /* 0x003fca00078e38ff */
[----:B------:R-:W-:-:S05]  /*10f0*/  IMAD.WIDE R4, R29, 0x30, R6 ;  /* 0x000000301d047825 */ /* 0x000fca00078e0206 */
[----:B------:R-:W2:Y:S04]  /*1100*/  LDG.E.128 R12, desc[UR18][R4.64] ;  /* 0x00000012040c7981 */ /* 0x000ea8000c1e1d00 */
[----:B------:R-:W3:Y:S01]  /*1110*/  LDG.E.128 R8, desc[UR18][R4.64+0x10] ;  /* 0x0000101204087981 */ /* 0x000ee2000c1e1d00 */
[----:B------:R-:W-:-:S05]  /*1120*/  IMAD.WIDE R26, R29, 0x20, R24 ;  /* 0x000000201d1a7825 */ /* 0x000fca00078e0218 */
[----:B--2---:R-:W-:Y:S04]  /*1130*/  STG.E.128 desc[UR18][R26.64], R12 ;  /* 0x0000000c1a007986 */ /* 0x004fe8000c101d12 */
[----:B---3--:R-:W-:Y:S04]  /*1140*/  STG.E.128 desc[UR18][R26.64+0x10], R8 ;  /* 0x000010081a007986 */ /* 0x008fe8000c101d12 */
[----:B------:R-:W2:Y:S01]  /*1150*/  LDG.E.64 R16, desc[UR18][R4.64+0x20] ;  /* 0x0000201204107981 */ /* 0x000ea2000c1e1b00 */
[----:B------:R-:W-:-:S04]  /*1160*/  IMAD.MOV.U32 R28, RZ, RZ, 0x8 ;  /* 0x00000008ff1c7424 */ /* 0x000fc800078e00ff */
[----:B------:R-:W-:-:S05]  /*1170*/  IMAD.WIDE R28, R29, R28, UR4 ;  /* 0x000000041d1c7e25 */ /* 0x000fca000f8e021c */
[----:B--2---:R0:W-:Y:S04]  /*1180*/  STG.E.64 desc[UR18][R28.64], R16 ;  /* 0x000000101c007986 */ /* 0x0041e8000c101b12 */
[----:B------:R-:W2:Y:S04]  /*1190*/  LDG.E.128 R20, desc[UR18][R4.64+0x1810] ;  /* 0x0018101204147981 */ /* 0x000ea8000c1e1d00 */
[----:B0-----:R-:W3:Y:S04]  /*11a0*/  LDG.E.128 R16, desc[UR18][R4.64+0x1800] ;  /* 0x0018001204107981 */ /* 0x001ee8000c1e1d00 */
[----:B--2---:R2:W-:Y:S04]  /*11b0*/  STG.E.128 desc[UR18][R26.64+0x1010], R20 ;  /* 0x001010141a007986 */ /* 0x0045e8000c101d12 */
[----:B---3--:R2:W-:Y:S04]  /*11c0*/  STG.E.128 desc[UR18][R26.64+0x1000], R16 ;  /* 0x001000101a007986 */ /* 0x0085e8000c101d12 */
[----:B------:R-:W3:Y:S01]  /*11d0*/  LDG.E.64 R8, desc[UR18][R4.64+0x1820] ;  /* 0x0018201204087981 */ /* 0x000ee2000c1e1b00 */
[----:B------:R-:W-:-:S03]  /*11e0*/  IADD3 R2, PT, PT, R2, 0x2, RZ ;  /* 0x0000000202027810 */ /* 0x000fc60007ffe0ff */
[----:B---3--:R2:W-:Y:S04]  /*11f0*/  STG.E.64 desc[UR18][R28.64+0x400], R8 ;  /* 0x000400081c007986 */ /* 0x0085e8000c101b12 */
.L_x_399:
[----:B------:R-:W-:-:S04]  /*1200*/  ULOP3.LUT UR6, UR17, 0x1, URZ, 0xc0, !UPT ;  /* 0x0000000111067892 */ /* 0x000fc8000f8ec0ff */
[----:B------:R-:W-:-:S06]  /*1210*/  UISETP.NE.U32.AND UP0, UPT, UR6, 0x1, UPT ;  /* 0x000000010600788c */ /* 0x000fcc000bf05070 */
[----:B------:R-:W-:-:S13]  /*1220*/  PLOP3.LUT P0, PT, PT, PT, UP0, 0x80, 0x8 ;  /* 0x000000000008781c */ /* 0x000fda0003f0f008 */
[----:B------:R-:W-:Y:S05]  /*1230*/  @P0 EXIT ;  /* 0x000000000000094d */ /* 0x000fea0003800000 */
[----:B-1----:R-:W-:-:S05]  /*1240*/  LEA R3, R2, R3, 0x7 ;  /* 0x0000000302037211 */ /* 0x002fca00078e38ff */
        /* <DEDUP_REMOVED lines=11> */
.L_x_400:
        /* <DEDUP_REMOVED lines=16> */
.L_x_457:


//--------------------- .text._ZN3cub18CUB_300001_SM_10006detail9transform16transform_kernelINS2_10policy_hubILb1EN4cuda3std3__45tupleIJN6thrust24THRUST_300001_SM_1000_NS6detail15normal_iteratorINSA_7pointerINS8_IJ8aes_pairmEEENSA_8cuda_cub3tagENSA_11use_defaultESI_EEEEEEEE10policy1000EiNS7_10__identityENSA_12zip_iteratorINS8_IJNSA_10device_ptrISE_EENSQ_ImEEEEEEEJPSF_EEEvT0_iT1_T2_DpNS2_10kernel_argIT3_EE --------------------------
	.section	.text._ZN3cub18CUB_300001_SM_10006detail9transform16transform_kernelINS2_10policy_hubILb1EN4cuda3std3__45tupleIJN6thrust24THRUST_300001_SM_1000_NS6detail15normal_iteratorINSA_7pointerINS8_IJ8aes_pairmEEENSA_8cuda_cub3tagENSA_11use_defaultESI_EEEEEEEE10policy1000EiNS7_10__identityENSA_12zip_iteratorINS8_IJNSA_10device_ptrISE_EENSQ_ImEEEEEEEJPSF_EEEvT0_iT1_T2_DpNS2_10kernel_argIT3_EE,"ax",@progbits
	.align	128
        .global         _ZN3cub18CUB_300001_SM_10006detail9transform16transform_kernelINS2_10policy_hubILb1EN4cuda3std3__45tupleIJN6thrust24THRUST_300001_SM_1000_NS6detail15normal_iteratorINSA_7pointerINS8_IJ8aes_pairmEEENSA_8cuda_cub3tagENSA_11use_defaultESI_EEEEEEEE10policy1000EiNS7_10__identityENSA_12zip_iteratorINS8_IJNSA_10device_ptrISE_EENSQ_ImEEEEEEEJPSF_EEEvT0_iT1_T2_DpNS2_10kernel_argIT3_EE
        .type           _ZN3cub18CUB_300001_SM_10006detail9transform16transform_kernelINS2_10policy_hubILb1EN4cuda3std3__45tupleIJN6thrust24THRUST_300001_SM_1000_NS6detail15normal_iteratorINSA_7pointerINS8_IJ8aes_pairmEEENSA_8cuda_cub3tagENSA_11use_defaultESI_EEEEEEEE10policy1000EiNS7_10__identityENSA_12zip_iteratorINS8_IJNSA_10device_ptrISE_EENSQ_ImEEEEEEEJPSF_EEEvT0_iT1_T2_DpNS2_10kernel_argIT3_EE,@function
        .size           _ZN3cub18CUB_300001_SM_10006detail9transform16transform_kernelINS2_10policy_hubILb1EN4cuda3std3__45tupleIJN6thrust24THRUST_300001_SM_1000_NS6detail15normal_iteratorINSA_7pointerINS8_IJ8aes_pairmEEENSA_8cuda_cub3tagENSA_11use_defaultESI_EEEEEEEE10policy1000EiNS7_10__identityENSA_12zip_iteratorINS8_IJNSA_10device_ptrISE_EENSQ_ImEEEEEEEJPSF_EEEvT0_iT1_T2_DpNS2_10kernel_argIT3_EE,(.L_x_458 - _ZN3cub18CUB_300001_SM_10006detail9transform16transform_kernelINS2_10policy_hubILb1EN4cuda3std3__45tupleIJN6thrust24THRUST_300001_SM_1000_NS6detail15normal_iteratorINSA_7pointerINS8_IJ8aes_pairmEEENSA_8cuda_cub3tagENSA_11use_defaultESI_EEEEEEEE10policy1000EiNS7_10__identityENSA_12zip_iteratorINS8_IJNSA_10device_ptrISE_EENSQ_ImEEEEEEEJPSF_EEEvT0_iT1_T2_DpNS2_10kernel_argIT3_EE)
        .other          _ZN3cub18CUB_300001_SM_10006detail9transform16transform_kernelINS2_10policy_hubILb1EN4cuda3std3__45tupleIJN6thrust24THRUST_300001_SM_1000_NS6detail15normal_iteratorINSA_7pointerINS8_IJ8aes_pairmEEENSA_8cuda_cub3tagENSA_11use_defaultESI_EEEEEEEE10policy1000EiNS7_10__identityENSA_12zip_iteratorINS8_IJNSA_10device_ptrISE_EENSQ_ImEEEEEEEJPSF_EEEvT0_iT1_T2_DpNS2_10kernel_argIT3_EE,@"STO_CUDA_ENTRY STV_DEFAULT"
_ZN3cub18CUB_300001_SM_10006detail9transform16transform_kernelINS2_10policy_hubILb1EN4cuda3std3__45tupleIJN6thrust24THRUST_300001_SM_1000_NS6detail15normal_iteratorINSA_7pointerINS8_IJ8aes_pairmEEENSA_8cuda_cub3tagENSA_11use_defaultESI_EEEEEEEE10policy1000EiNS7_10__identityENSA_12zip_iteratorINS8_IJNSA_10device_ptrISE_EENSQ_ImEEEEEEEJPSF_EEEvT0_iT1_T2_DpNS2_10kernel_argIT3_EE:
.text._ZN3cub18CUB_300001_SM_10006detail9transform16transform_kernelINS2_10policy_hubILb1EN4cuda3std3__45tupleIJN6thrust24THRUST_300001_SM_1000_NS6detail15normal_iteratorINSA_7pointerINS8_IJ8aes_pairmEEENSA_8cuda_cub3tagENSA_11use_defaultESI_EEEEEEEE10policy1000EiNS7_10__identityENSA_12zip_iteratorINS8_IJNSA_10device_ptrISE_EENSQ_ImEEEEEEEJPSF_EEEvT0_iT1_T2_DpNS2_10kernel_argIT3_EE:
[----:B------:R-:W-:Y:S08]  /*0000*/  LDC R1, c[0x0][0x37c] ;  /* 0x0000df00ff017b82 */ /* 0x000ff00000000800 */
[----:B------:R-:W0:Y:S01]  /*0010*/  S2UR UR4, SR_CTAID.X ;  /* 0x00000000000479c3 */ /* 0x000e220000002500 */
[----:B------:R-:W1:Y:S01]  /*0020*/  LDCU.64 UR12, c[0x0][0x380] ;  /* 0x00007000ff0c77ac */ /* 0x000e620008000a00 */
[----:B------:R-:W2:Y:S01]  /*0030*/  S2R R5, SR_TID.X ;  /* 0x0000000000057919 */ /* 0x000ea20000002100 */
[----:B------:R-:W-:Y:S01]  /*0040*/  BSSY.RECONVERGENT B0, `(.L_x_401) ;  /* 0x0000014000007945 */ /* 0x000fe20003800200 */
[----:B-1----:R-:W-:-:S04]  /*0050*/  USHF.L.U32 UR14, UR13, 0x7, URZ ;  /* 0x000000070d0e7899 */ /* 0x002fc800080006ff */
[----:B0-----:R-:W-:-:S04]  /*0060*/  UIMAD UR4, UR14, UR4, URZ ;  /* 0x000000040e0472a4 */ /* 0x001fc8000f8e02ff */
[----:B------:R-:W-:-:S04]  /*0070*/  UIADD3 UR5, UPT, UPT, -UR4, UR12, URZ ;  /* 0x0000000c04057290 */ /* 0x000fc8000fffe1ff */
[----:B------:R-:W-:Y:S01]  /*0080*/  UISETP.LT.AND UP0, UPT, UR14, UR5, UPT ;  /* 0x000000050e00728c */ /* 0x000fe2000bf01270 */
[----:B--2---:R-:W-:-:S03]  /*0090*/  SHF.L.U32 R0, R5, 0x7, RZ ;  /* 0x0000000705007819 */ /* 0x004fc600000006ff */
[----:B------:R-:W-:-:S04]  /*00a0*/  USEL UR12, UR14, UR5, UP0 ;  /* 0x000000050e0c7287 */ /* 0x000fc80008000000 */
[----:B------:R-:W-:-:S06]  /*00b0*/  UIMAD UR6, UR12, 0x30, URZ ;  /* 0x000000300c0678a4 */ /* 0x000fcc000f8e02ff */
[----:B------:R-:W-:-:S13]  /*00c0*/  ISETP.GE.AND P0, PT, R0, UR6, PT ;  /* 0x0000000600007c0c */ /* 0x000fda000bf06270 */
[----:B------:R-:W-:Y:S05]  /*00d0*/  @P0 BRA `(.L_x_402) ;  /* 0x0000000000280947 */ /* 0x000fea0003800000 */
[----:B------:R-:W0:Y:S01]  /*00e0*/  LDC.64 R2, c[0x0][0x3a0] ;  /* 0x0000e800ff027b82 */ /* 0x000e220000000a00 */
[----:B------:R-:W-:Y:S02]  /*00f0*/  IMAD.U32 R7, RZ, RZ, UR4 ;  /* 0x00000004ff077e24 */ /* 0x000fe4000f8e00ff */
[----:B0-----:R-:W-:-:S04]  /*0100*/  IMAD.WIDE.U32 R2, R5, 0x80, R2 ;  /* 0x0000008005027825 */ /* 0x001fc800078e0002 */
[----:B------:R-:W-:-:S07]  /*0110*/  IMAD.WIDE R2, R7, 0x30, R2 ;  /* 0x0000003007027825 */ /* 0x000fce00078e0202 */
.L_x_403:
[----:B------:R-:W-:Y:S01]  /*0120*/  IADD3 R0, PT, PT, R0, 0x4000, RZ ;  /* 0x0000400000007810 */ /* 0x000fe20007ffe0ff */
[----:B------:R0:W-:Y:S03]  /*0130*/  CCTL.E.PF2 [R2] ;  /* 0x000000000200798f */ /* 0x0001e60000800100 */
[----:B------:R-:W-:Y:S02]  /*0140*/  ISETP.GE.AND P0, PT, R0, UR6, PT ;  /* 0x0000000600007c0c */ /* 0x000fe4000bf06270 */
[----:B0-----:R-:W-:-:S05]  /*0150*/  IADD3 R2, P1, PT, R2, 0x4000, RZ ;  /* 0x0000400002027810 */ /* 0x001fca0007f3e0ff */
[----:B------:R-:W-:-:S06]  /*0160*/  IMAD.X R3, RZ, RZ, R3, P1 ;  /* 0x000000ffff037224 */ /* 0x000fcc00008e0603 */
[----:B------:R-:W-:Y:S05]  /*0170*/  @!P0 BRA `(.L_x_403) ;  /* 0xfffffffc00e88947 */ /* 0x000fea000383ffff */
.L_x_402:
[----:B------:R-:W-:Y:S05]  /*0180*/  BSYNC.RECONVERGENT B0 ;  /* 0x0000000000007941 */ /* 0x000fea0003800200 */
.L_x_401:
[----:B------:R-:W0:Y:S01]  /*0190*/  LDCU.128 UR8, c[0x0][0x390] ;  /* 0x00007200ff0877ac */ /* 0x000e220008000c00 */
[----:B------:R-:W1:Y:S01]  /*01a0*/  LDCU.64 UR6, c[0x0][0x3a0] ;  /* 0x00007400ff0677ac */ /* 0x000e620008000a00 */
[----:B------:R-:W-:Y:S01]  /*01b0*/  UISETP.GT.AND UP0, UPT, UR14, UR5, UPT ;  /* 0x000000050e00728c */ /* 0x000fe2000bf04270 */
[----:B------:R-:W2:Y:S01]  /*01c0*/  LDCU.64 UR16, c[0x0][0x358] ;  /* 0x00006b00ff1077ac */ /* 0x000ea20008000a00 */
[----:B0-----:R-:W-:Y:S02]  /*01d0*/  UIMAD.WIDE UR8, UR4, 0x20, UR8 ;  /* 0x00000020040878a5 */ /* 0x001fe4000f8e0208 */
[----:B------:R-:W-:Y:S02]  /*01e0*/  UIMAD.WIDE UR10, UR4, 0x8, UR10 ;  /* 0x00000008040a78a5 */ /* 0x000fe4000f8e020a */
[----:B-1----:R-:W-:-:S03]  /*01f0*/  UIMAD.WIDE UR6, UR4, 0x30, UR6 ;  /* 0x00000030040678a5 */ /* 0x002fc6000f8e0206 */
[----:B--2---:R-:W-:Y:S09]  /*0200*/  BRA.U UP0, `(.L_x_404) ;  /* 0x00000005008c7547 */ /* 0x004ff2000b800000 */
[----:B------:R-:W-:-:S06]  /*0210*/  UISETP.GE.AND UP0, UPT, UR13, 0x1, UPT ;  /* 0x000000010d00788c */ /* 0x000fcc000bf06270 */
[----:B------:R-:W-:-:S13]  /*0220*/  PLOP3.LUT P0, PT, PT, PT, UP0, 0x80, 0x8 ;  /* 0x000000000008781c */ /* 0x000fda0003f0f008 */
[----:B------:R-:W-:Y:S05]  /*0230*/  @!P0 EXIT ;  /* 0x000000000000894d */ /* 0x000fea0003800000 */
[----:B------:R-:W-:Y:S02]  /*0240*/  UISETP.GE.U32.AND UP0, UPT, UR13, 0x4, UPT ;  /* 0x000000040d00788c */ /* 0x000fe4000bf06070 */
[----:B------:R-:W-:Y:S01]  /*0250*/  ULOP3.LUT UR5, UR13, 0x3, URZ, 0xc0, !UPT ;  /* 0x000000030d057892 */ /* 0x000fe2000f8ec0ff */
[----:B------:R-:W-:-:S06]  /*0260*/  UMOV UR4, URZ ;  /* 0x000000ff00047c82 */ /* 0x000fcc0008000000 */
[----:B------:R-:W-:Y:S05]  /*0270*/  BRA.U !UP0, `(.L_x_405) ;  /* 0x0000000108bc7547 */ /* 0x000fea000b800000 */
[----:B------:R-:W-:Y:S01]  /*0280*/  ULOP3.LUT UR4, UR13, 0x7ffffffc, URZ, 0xc0, !UPT ;  /* 0x7ffffffc0d047892 */ /* 0x000fe2000f8ec0ff */
[----:B------:R-:W-:Y:S01]  /*0290*/  MOV R0, R5 ;  /* 0x0000000500007202 */ /* 0x000fe20000000f00 */
[----:B------:R-:W-:Y:S02]  /*02a0*/  UIADD3 UR19, UP0, UPT, UR6, 0x3000, URZ ;  /* 0x0000300006137890 */ /* 0x000fe4000ff1e0ff */
[----:B------:R-:W-:Y:S02]  /*02b0*/  UIADD3 URZ, UP1, UPT, UR8, 0x2000, URZ ;  /* 0x0000200008ff7890 */ /* 0x000fe4000ff3e0ff */
[----:B------:R-:W-:Y:S02]  /*02c0*/  UIADD3 UR14, UP2, UPT, UR10, 0x800, URZ ;  /* 0x000008000a0e7890 */ /* 0x000fe4000ff5e0ff */
[----:B------:R-:W-:Y:S02]  /*02d0*/  UIADD3.X UR20, UPT, UPT, URZ, UR7, URZ, UP0, !UPT ;  /* 0x00000007ff147290 */ /* 0x000fe400087fe4ff */
[----:B------:R-:W-:-:S02]  /*02e0*/  UIADD3.X UR18, UPT, UPT, URZ, UR9, URZ, UP1, !UPT ;  /* 0x00000009ff127290 */ /* 0x000fc40008ffe4ff */
[----:B------:R-:W-:Y:S02]  /*02f0*/  UIADD3.X UR15, UPT, UPT, URZ, UR11, URZ, UP2, !UPT ;  /* 0x0000000bff0f7290 */ /* 0x000fe400097fe4ff */
[----:B------:R-:W-:-:S12]  /*0300*/  UIADD3 UR12, UPT, UPT, -UR4, URZ, URZ ;  /* 0x000000ff040c7290 */ /* 0x000fd8000fffe1ff */
.L_x_406:
[----:B------:R-:W-:Y:S01]  /*0310*/  MOV R3, UR20 ;  /* 0x0000001400037c02 */ /* 0x000fe20008000f00 */
[----:B------:R-:W-:-:S04]  /*0320*/  IMAD.U32 R2, RZ, RZ, UR19 ;  /* 0x00000013ff027e24 */ /* 0x000fc8000f8e00ff */
[----:B------:R-:W-:-:S05]  /*0330*/  IMAD.WIDE R2, R0, 0x30, R2 ;  /* 0x0000003000027825 */ /* 0x000fca00078e0202 */
[----:B-1----:R-:W2:Y:S04]  /*0340*/  LDG.E.128 R12, desc[UR16][R2.64+-0x3000] ;  /* 0xffd00010020c7981 */ /* 0x002ea8000c1e1d00 */
[----:B------:R-:W3:Y:S01]  /*0350*/  LDG.E.128 R16, desc[UR16][R2.64+-0x2ff0] ;  /* 0xffd0101002107981 */ /* 0x000ee2000c1e1d00 */
[----:B------:R-:W-:Y:S01]  /*0360*/  UIADD3 UR21, UPT, UPT, UR8, 0x2000, URZ ;  /* 0x0000200008157890 */ /* 0x000fe2000fffe0ff */
[----:B------:R-:W-:-:S05]  /*0370*/  IMAD.U32 R5, RZ, RZ, UR18 ;  /* 0x00000012ff057e24 */ /* 0x000fca000f8e00ff */
[----:B------:R-:W-:-:S05]  /*0380*/  MOV R4, UR21 ;  /* 0x0000001500047c02 */ /* 0x000fca0008000f00 */
[----:B------:R-:W-:-:S05]  /*0390*/  IMAD.WIDE R4, R0, 0x20, R4 ;  /* 0x0000002000047825 */ /* 0x000fca00078e0204 */
[----:B--2---:R0:W-:Y:S04]  /*03a0*/  STG.E.128 desc[UR16][R4.64+-0x2000], R12 ;  /* 0xffe0000c04007986 */ /* 0x0041e8000c101d10 */
[----:B---3--:R1:W-:Y:S04]  /*03b0*/  STG.E.128 desc[UR16][R4.64+-0x1ff0], R16 ;  /* 0xffe0101004007986 */ /* 0x0083e8000c101d10 */
[----:B------:R-:W2:Y:S01]  /*03c0*/  LDG.E.64 R8, desc[UR16][R2.64+-0x2fe0] ;  /* 0xffd0201002087981 */ /* 0x000ea2000c1e1b00 */
[----:B------:R-:W-:Y:S01]  /*03d0*/  MOV R7, UR15 ;  /* 0x0000000f00077c02 */ /* 0x000fe20008000f00 */
[----:B------:R-:W-:-:S04]  /*03e0*/  IMAD.U32 R6, RZ, RZ, UR14 ;  /* 0x0000000eff067e24 */ /* 0x000fc8000f8e00ff */
[----:B------:R-:W-:-:S05]  /*03f0*/  IMAD.WIDE R6, R0, 0x8, R6 ;  /* 0x0000000800067825 */ /* 0x000fca00078e0206 */
[----:B--2---:R2:W-:Y:S04]  /*0400*/  STG.E.64 desc[UR16][R6.64+-0x800], R8 ;  /* 0xfff8000806007986 */ /* 0x0045e8000c101b10 */
[----:B------:R-:W3:Y:S04]  /*0410*/  LDG.E.128 R20, desc[UR16][R2.64+-0x1800] ;  /* 0xffe8001002147981 */ /* 0x000ee8000c1e1d00 */
[----:B------:R-:W4:Y:S04]  /*0420*/  LDG.E.128 R24, desc[UR16][R2.64+-0x17f0] ;  /* 0xffe8101002187981 */ /* 0x000f28000c1e1d00 */
[----:B---3--:R-:W-:Y:S04]  /*0430*/  STG.E.128 desc[UR16][R4.64+-0x1000], R20 ;  /* 0xfff0001404007986 */ /* 0x008fe8000c101d10 */
[----:B----4-:R-:W-:Y:S04]  /*0440*/  STG.E.128 desc[UR16][R4.64+-0xff0], R24 ;  /* 0xfff0101804007986 */ /* 0x010fe8000c101d10 */
[----:B------:R-:W3:Y:S04]  /*0450*/  LDG.E.64 R10, desc[UR16][R2.64+-0x17e0] ;  /* 0xffe82010020a7981 */ /* 0x000ee8000c1e1b00 */
[----:B---3--:R-:W-:Y:S04]  /*0460*/  STG.E.64 desc[UR16][R6.64+-0x400], R10 ;  /* 0xfffc000a06007986 */ /* 0x008fe8000c101b10 */
[----:B0-----:R-:W3:Y:S04]  /*0470*/  LDG.E.128 R12, desc[UR16][R2.64] ;  /* 0x00000010020c7981 */ /* 0x001ee8000c1e1d00 */
[----:B-1----:R-:W4:Y:S04]  /*0480*/  LDG.E.128 R16, desc[UR16][R2.64+0x10] ;  /* 0x0000101002107981 */ /* 0x002f28000c1e1d00 */
[----:B---3--:R0:W-:Y:S04]  /*0490*/  STG.E.128 desc[UR16][R4.64], R12 ;  /* 0x0000000c04007986 */ /* 0x0081e8000c101d10 */
[----:B----4-:R1:W-:Y:S04]  /*04a0*/  STG.E.128 desc[UR16][R4.64+0x10], R16 ;  /* 0x0000101004007986 */ /* 0x0103e8000c101d10 */
[----:B--2---:R-:W2:Y:S04]  /*04b0*/  LDG.E.64 R8, desc[UR16][R2.64+0x20] ;  /* 0x0000201002087981 */ /* 0x004ea8000c1e1b00 */
[----:B--2---:R1:W-:Y:S04]  /*04c0*/  STG.E.64 desc[UR16][R6.64], R8 ;  /* 0x0000000806007986 */ /* 0x0043e8000c101b10 */
[----:B0-----:R-:W2:Y:S04]  /*04d0*/  LDG.E.128 R12, desc[UR16][R2.64+0x1800] ;  /* 0x00180010020c7981 */ /* 0x001ea8000c1e1d00 */
[----:B------:R-:W3:Y:S04]  /*04e0*/  LDG.E.128 R20, desc[UR16][R2.64+0x1810] ;  /* 0x0018101002147981 */ /* 0x000ee8000c1e1d00 */
[----:B--2---:R1:W-:Y:S04]  /*04f0*/  STG.E.128 desc[UR16][R4.64+0x1000], R12 ;  /* 0x0010000c04007986 */ /* 0x0043e8000c101d10 */
[----:B---3--:R1:W-:Y:S04]  /*0500*/  STG.E.128 desc[UR16][R4.64+0x1010], R20 ;  /* 0x0010101404007986 */ /* 0x0083e8000c101d10 */
[----:B------:R-:W2:Y:S01]  /*0510*/  LDG.E.64 R10, desc[UR16][R2.64+0x1820] ;  /* 0x00182010020a7981 */ /* 0x000ea2000c1e1b00 */
[----:B------:R-:W-:Y:S01]  /*0520*/  UIADD3 UR12, UPT, UPT, UR12, 0x4, URZ ;  /* 0x000000040c0c7890 */ /* 0x000fe2000fffe0ff */
[----:B------:R-:W-:-:S03]  /*0530*/  VIADD R0, R0, 0x200 ;  /* 0x0000020000007836 */ /* 0x000fc60000000000 */
[----:B------:R-:W-:Y:S01]  /*0540*/  UISETP.NE.AND UP0, UPT, UR12, URZ, UPT ;  /* 0x000000ff0c00728c */ /* 0x000fe2000bf05270 */
[----:B--2---:R1:W-:Y:S08]  /*0550*/  STG.E.64 desc[UR16][R6.64+0x400], R10 ;  /* 0x0004000a06007986 */ /* 0x0043f0000c101b10 */
[----:B------:R-:W-:Y:S05]  /*0560*/  BRA.U UP0, `(.L_x_406) ;  /* 0xfffffffd00687547 */ /* 0x000fea000b83ffff */
.L_x_405:
[----:B------:R-:W-:-:S13]  /*0570*/  ISETP.NE.AND P0, PT, RZ, UR5, PT ;  /* 0x00000005ff007c0c */ /* 0x000fda000bf05270 */
[----:B------:R-:W-:Y:S05]  /*0580*/  @!P0 EXIT ;  /* 0x000000000000894d */ /* 0x000fea0003800000 */
[----:B------:R-:W0:Y:S01]  /*0590*/  S2R R0, SR_TID.X ;  /* 0x0000000000007919 */ /* 0x000e220000002100 */
[----:B------:R-:W-:Y:S01]  /*05a0*/  UISETP.NE.AND UP0, UPT, UR5, 0x1, UPT ;  /* 0x000000010500788c */ /* 0x000fe2000bf05270 */
[----:B------:R-:W-:Y:S01]  /*05b0*/  MOV R3, UR4 ;  /* 0x0000000400037c02 */ /* 0x000fe20008000f00 */
[----:B-1----:R-:W-:-:S04]  /*05c0*/  IMAD.MOV.U32 R5, RZ, RZ, 0x30 ;  /* 0x00000030ff057424 */ /* 0x002fc800078e00ff */
[----:B------:R-:W-:-:S13]  /*05d0*/  PLOP3.LUT P1, PT, PT, PT, UP0, 0x80, 0x8 ;  /* 0x000000000008781c */ /* 0x000fda0003f2f008 */
[----:B0-----:R-:W-:-:S05]  /*05e0*/  @P1 LEA R14, R3, R0, 0x7 ;  /* 0x00000000030e1211 */ /* 0x001fca00078e38ff */
[----:B------:R-:W-:-:S05]  /*05f0*/  @P1 IMAD.WIDE R2, R14, R5, UR6 ;  /* 0x000000060e021e25 */ /* 0x000fca000f8e0205 */
[----:B------:R-:W2:Y:S04]  /*0600*/  @P1 LDG.E.128 R8, desc[UR16][R2.64] ;  /* 0x0000001002081981 */ /* 0x000ea8000c1e1d00 */
[----:B------:R-:W3:Y:S01]  /*0610*/  @P1 LDG.E.128 R4, desc[UR16][R2.64+0x10] ;  /* 0x0000101002041981 */ /* 0x000ee2000c1e1d00 */
[----:B------:R-:W-:-:S04]  /*0620*/  IMAD.MOV.U32 R13, RZ, RZ, 0x20 ;  /* 0x00000020ff0d7424 */ /* 0x000fc800078e00ff */
[----:B------:R-:W-:-:S04]  /*0630*/  @P1 IMAD.WIDE R12, R14, R13, UR8 ;  /* 0x000000080e0c1e25 */ /* 0x000fc8000f8e020d */
[----:B------:R-:W-:Y:S01]  /*0640*/  HFMA2 R15, -RZ, RZ, 0, 4.76837158203125e-07 ;  /* 0x00000008ff0f7431 */ /* 0x000fe200000001ff */
[----:B--2---:R0:W-:Y:S04]  /*0650*/  @P1 STG.E.128 desc[UR16][R12.64], R8 ;  /* 0x000000080c001986 */ /* 0x0041e8000c101d10 */
[----:B---3--:R1:W-:Y:S04]  /*0660*/  @P1 STG.E.128 desc[UR16][R12.64+0x10], R4 ;  /* 0x000010040c001986 */ /* 0x0083e8000c101d10 */
[----:B------:R-:W2:Y:S01]  /*0670*/  @P1 LDG.E.64 R16, desc[UR16][R2.64+0x20] ;  /* 0x0000201002101981 */ /* 0x000ea2000c1e1b00 */
[----:B------:R-:W-:Y:S01]  /*0680*/  @P1 IMAD.WIDE R14, R14, R15, UR10 ;  /* 0x0000000a0e0e1e25 */ /* 0x000fe2000f8e020f */
[----:B0-----:R-:W1:Y:S04]  /*0690*/  LDC R8, c[0x0][0x384] ;  /* 0x0000e100ff087b82 */ /* 0x001e680000000800 */
[----:B--2---:R0:W-:Y:S04]  /*06a0*/  @P1 STG.E.64 desc[UR16][R14.64], R16 ;  /* 0x000000100e001986 */ /* 0x0041e8000c101b10 */
[----:B------:R-:W2:Y:S04]  /*06b0*/  @P1 LDG.E.128 R20, desc[UR16][R2.64+0x1800] ;  /* 0x0018001002141981 */ /* 0x000ea8000c1e1d00 */
[----:B------:R-:W3:Y:S01]  /*06c0*/  @P1 LDG.E.128 R24, desc[UR16][R2.64+0x1810] ;  /* 0x0018101002181981 */ /* 0x000ee2000c1e1d00 */
[----:B-1----:R-:W-:-:S04]  /*06d0*/  LOP3.LUT R4, R8, 0x1, RZ, 0xc0, !PT ;  /* 0x0000000108047812 */ /* 0x002fc800078ec0ff */
[----:B------:R-:W-:Y:S01]  /*06e0*/  ISETP.NE.U32.AND P0, PT, R4, 0x1, PT ;  /* 0x000000010400780c */ /* 0x000fe20003f05070 */
[----:B--2---:R0:W-:Y:S04]  /*06f0*/  @P1 STG.E.128 desc[UR16][R12.64+0x1000], R20 ;  /* 0x001000140c001986 */ /* 0x0041e8000c101d10 */
[----:B---3--:R0:W-:Y:S04]  /*0700*/  @P1 STG.E.128 desc[UR16][R12.64+0x1010], R24 ;  /* 0x001010180c001986 */ /* 0x0081e8000c101d10 */
[----:B------:R-:W2:Y:S01]  /*0710*/  @P1 LDG.E.64 R18, desc[UR16][R2.64+0x1820] ;  /* 0x0018201002121981 */ /* 0x000ea2000c1e1b00 */
[----:B------:R-:W-:-:S03]  /*0720*/  @UP0 UIADD3 UR4, UPT, UPT, UR4, 0x2, URZ ;  /* 0x0000000204040890 */ /* 0x000fc6000fffe0ff */
[----:B--2---:R0:W-:Y:S01]  /*0730*/  @P1 STG.E.64 desc[UR16][R14.64+0x400], R18 ;  /* 0x000400120e001986 */ /* 0x0041e2000c101b10 */
[----:B------:R-:W-:Y:S08]  /*0740*/  @P0 EXIT ;  /* 0x000000000000094d */ /* 0x000ff00003800000 */
[----:B------:R-:W-:Y:S01]  /*0750*/  IMAD.U32 R3, RZ, RZ, UR4 ;  /* 0x00000004ff037e24 */ /* 0x000fe2000f8e00ff */
[----:B------:R-:W-:-:S03]  /*0760*/  MOV R5, 0x30 ;  /* 0x0000003000057802 */ /* 0x000fc60000000f00 */
[----:B------:R-:W-:-:S04]  /*0770*/  IMAD R0, R3, 0x80, R0 ;  /* 0x0000008003007824 */ /* 0x000fc800078e0200 */
[----:B------:R-:W-:-:S05]  /*0780*/  IMAD.WIDE R2, R0, R5, UR6 ;  /* 0x0000000600027e25 */ /* 0x000fca000f8e0205 */
[----:B0-----:R-:W2:Y:S04]  /*0790*/  LDG.E.128 R12, desc[UR16][R2.64] ;  /* 0x00000010020c7981 */ /* 0x001ea8000c1e1d00 */
[----:B------:R-:W3:Y:S01]  /*07a0*/  LDG.E.128 R16, desc[UR16][R2.64+0x10] ;  /* 0x0000101002107981 */ /* 0x000ee2000c1e1d00 */
[----:B------:R-:W-:-:S05]  /*07b0*/  MOV R5, 0x20 ;  /* 0x0000002000057802 */ /* 0x000fca0000000f00 */
[----:B------:R-:W-:-:S05]  /*07c0*/  IMAD.WIDE R4, R0, R5, UR8 ;  /* 0x0000000800047e25 */ /* 0x000fca000f8e0205 */
[----:B--2---:R-:W-:Y:S04]  /*07d0*/  STG.E.128 desc[UR16][R4.64], R12 ;  /* 0x0000000c04007986 */ /* 0x004fe8000c101d10 */
[----:B---3--:R-:W-:Y:S04]  /*07e0*/  STG.E.128 desc[UR16][R4.64+0x10], R16 ;  /* 0x0000101004007986 */ /* 0x008fe8000c101d10 */
[----:B------:R-:W2:Y:S01]  /*07f0*/  LDG.E.64 R8, desc[UR16][R2.64+0x20] ;  /* 0x0000201002087981 */ /* 0x000ea2000c1e1b00 */
[----:B------:R-:W-:-:S05]  /*0800*/  MOV R7, 0x8 ;  /* 0x0000000800077802 */ /* 0x000fca0000000f00 */
[----:B------:R-:W-:-:S05]  /*0810*/  IMAD.WIDE R6, R0, R7, UR10 ;  /* 0x0000000a00067e25 */ /* 0x000fca000f8e0207 */
[----:B--2---:R-:W-:Y:S01]  /*0820*/  STG.E.64 desc[UR16][R6.64], R8 ;  /* 0x0000000806007986 */ /* 0x004fe2000c101b10 */
[----:B------:R-:W-:Y:S05]  /*0830*/  EXIT ;  /* 0x000000000000794d */ /* 0x000fea0003800000 */
.L_x_404:
[----:B------:R-:W-:-:S06]  /*0840*/  UISETP.GE.AND UP0, UPT, UR13, 0x1, UPT ;  /* 0x000000010d00788c */ /* 0x000fcc000bf06270 */
[----:B------:R-:W-:-:S13]  /*0850*/  PLOP3.LUT P0, PT, PT, PT, UP0, 0x80, 0x8 ;  /* 0x000000000008781c */ /* 0x000fda0003f0f008 */
[----:B------:R-:W-:Y:S05]  /*0860*/  @!P0 EXIT ;  /* 0x000000000000894d */ /* 0x000fea0003800000 */
[----:B------:R-:W0:Y:S01]  /*0870*/  S2R R0, SR_TID.X ;  /* 0x0000000000007919 */ /* 0x000e220000002100 */
[----:B------:R-:W-:Y:S01]  /*0880*/  UISETP.GE.U32.AND UP0, UPT, UR13, 0x4, UPT ;  /* 0x000000040d00788c */ /* 0x000fe2000bf06070 */
[----:B------:R-:W-:Y:S01]  /*0890*/  IMAD.MOV.U32 R3, RZ, RZ, RZ ;  /* 0x000000ffff037224 */ /* 0x000fe200078e00ff */
[----:B------:R-:W-:-:S07]  /*08a0*/  ULOP3.LUT UR4, UR13, 0x3, URZ, 0xc0, !UPT ;  /* 0x000000030d047892 */ /* 0x000fce000f8ec0ff */
[----:B------:R-:W-:Y:S05]  /*08b0*/  BRA.U !UP0, `(.L_x_407) ;  /* 0x0000000508047547 */ /* 0x000fea000b800000 */
[----:B------:R-:W-:Y:S01]  /*08c0*/  ULOP3.LUT UR5, UR13, 0x7ffffffc, URZ, 0xc0, !UPT ;  /* 0x7ffffffc0d057892 */ /* 0x000fe2000f8ec0ff */
[----:B------:R-:W-:-:S05]  /*08d0*/  MOV R2, RZ ;  /* 0x000000ff00027202 */ /* 0x000fca0000000f00 */
[----:B------:R-:W-:-:S07]  /*08e0*/  MOV R3, UR5 ;  /* 0x0000000500037c02 */ /* 0x000fce0008000f00 */
.L_x_410:
[----:B0-----:R-:W-:Y:S02]  /*08f0*/  IMAD R4, R2, 0x80, R0 ;  /* 0x0000008002047824 */ /* 0x001fe400078e0200 */
[----:B------:R-:W-:-:S03]  /*0900*/  HFMA2 R7, -RZ, RZ, 0, 2.86102294921875e-06 ;  /* 0x00000030ff077431 */ /* 0x000fc600000001ff */
[----:B------:R-:W-:-:S13]  /*0910*/  ISETP.GE.AND P0, PT, R4, UR12, PT ;  /* 0x0000000c04007c0c */ /* 0x000fda000bf06270 */
[----:B------:R-:W-:-:S05]  /*0920*/  @!P0 IMAD.WIDE R6, R4, R7, UR6 ;  /* 0x0000000604068e25 */ /* 0x000fca000f8e0207 */
[----:B------:R-:W2:Y:S04]  /*0930*/  @!P0 LDG.E.128 R8, desc[UR16][R6.64] ;  /* 0x0000001006088981 */ /* 0x000ea8000c1e1d00 */
[----:B------:R-:W3:Y:S01]  /*0940*/  @!P0 LDG.E.128 R12, desc[UR16][R6.64+0x10] ;  /* 0x00001010060c8981 */ /* 0x000ee2000c1e1d00 */
[----:B------:R-:W-:-:S05]  /*0950*/  MOV R21, 0x20 ;  /* 0x0000002000157802 */ /* 0x000fca0000000f00 */
[----:B------:R-:W-:-:S04]  /*0960*/  @!P0 IMAD.WIDE R20, R4, R21, UR8 ;  /* 0x0000000804148e25 */ /* 0x000fc8000f8e0215 */
[----:B------:R-:W-:Y:S01]  /*0970*/  VIADD R5, R4, 0x80 ;  /* 0x0000008004057836 */ /* 0x000fe20000000000 */
[----:B--2---:R0:W-:Y:S04]  /*0980*/  @!P0 STG.E.128 desc[UR16][R20.64], R8 ;  /* 0x0000000814008986 */ /* 0x0041e8000c101d10 */
[----:B---3--:R1:W-:Y:S04]  /*0990*/  @!P0 STG.E.128 desc[UR16][R20.64+0x10], R12 ;  /* 0x0000100c14008986 */ /* 0x0083e8000c101d10 */
[----:B------:R-:W2:Y:S01]  /*09a0*/  @!P0 LDG.E.64 R24, desc[UR16][R6.64+0x20] ;  /* 0x0000201006188981 */ /* 0x000ea2000c1e1b00 */
[----:B------:R-:W-:Y:S01]  /*09b0*/  ISETP.GE.AND P1, PT, R5, UR12, PT ;  /* 0x0000000c05007c0c */ /* 0x000fe2000bf26270 */
[----:B------:R-:W-:Y:S01]  /*09c0*/  HFMA2 R23, -RZ, RZ, 0, 4.76837158203125e-07 ;  /* 0x00000008ff177431 */ /* 0x000fe200000001ff */
[----:B------:R-:W-:-:S04]  /*09d0*/  MOV R26, 0x30 ;  /* 0x00000030001a7802 */ /* 0x000fc80000000f00 */
[----:B------:R-:W-:-:S07]  /*09e0*/  @!P0 IMAD.WIDE R22, R4, R23, UR10 ;  /* 0x0000000a04168e25 */ /* 0x000fce000f8e0217 */
[----:B------:R-:W-:Y:S01]  /*09f0*/  @!P1 IMAD.WIDE R26, R5, R26, UR6 ;  /* 0x00000006051a9e25 */ /* 0x000fe2000f8e021a */
[----:B--2---:R2:W-:Y:S04]  /*0a00*/  @!P0 STG.E.64 desc[UR16][R22.64], R24 ;  /* 0x0000001816008986 */ /* 0x0045e8000c101b10 */
[----:B------:R-:W3:Y:S04]  /*0a10*/  @!P1 LDG.E.128 R16, desc[UR16][R26.64] ;  /* 0x000000101a109981 */ /* 0x000ee8000c1e1d00 */
[----:B0-----:R-:W4:Y:S01]  /*0a20*/  @!P1 LDG.E.128 R8, desc[UR16][R26.64+0x10] ;  /* 0x000010101a089981 */ /* 0x001f22000c1e1d00 */
[----:B-1----:R-:W-:-:S04]  /*0a30*/  IMAD.MOV.U32 R12, RZ, RZ, 0x20 ;  /* 0x00000020ff0c7424 */ /* 0x002fc800078e00ff */
[----:B------:R-:W-:Y:S01]  /*0a40*/  @!P1 IMAD.WIDE R6, R5, R12, UR8 ;  /* 0x0000000805069e25 */ /* 0x000fe2000f8e020c */
[----:B--2---:R-:W-:-:S03]  /*0a50*/  IADD3 R24, PT, PT, R4, 0x100, RZ ;  /* 0x0000010004187810 */ /* 0x004fc60007ffe0ff */
[----:B------:R-:W-:Y:S01]  /*0a60*/  HFMA2 R20, -RZ, RZ, 0, 4.76837158203125e-07 ;  /* 0x00000008ff147431 */ /* 0x000fe200000001ff */
[----:B------:R-:W-:Y:S01]  /*0a70*/  ISETP.GE.AND P0, PT, R24, UR12, PT ;  /* 0x0000000c18007c0c */ /* 0x000fe2000bf06270 */
[----:B---3--:R0:W-:Y:S04]  /*0a80*/  @!P1 STG.E.128 desc[UR16][R6.64], R16 ;  /* 0x0000001006009986 */ /* 0x0081e8000c101d10 */
[----:B----4-:R1:W-:Y:S04]  /*0a90*/  @!P1 STG.E.128 desc[UR16][R6.64+0x10], R8 ;  /* 0x0000100806009986 */ /* 0x0103e8000c101d10 */
[----:B------:R-:W2:Y:S01]  /*0aa0*/  @!P1 LDG.E.64 R28, desc[UR16][R26.64+0x20] ;  /* 0x000020101a1c9981 */ /* 0x000ea2000c1e1b00 */
[----:B------:R-:W-:-:S02]  /*0ab0*/  IMAD.MOV.U32 R23, RZ, RZ, 0x30 ;  /* 0x00000030ff177424 */ /* 0x000fc400078e00ff */
[----:B------:R-:W-:-:S04]  /*0ac0*/  @!P1 IMAD.WIDE R20, R5, R20, UR10 ;  /* 0x0000000a05149e25 */ /* 0x000fc8000f8e0214 */
[----:B------:R-:W-:Y:S01]  /*0ad0*/  @!P0 IMAD.WIDE R22, R24, R23, UR6 ;  /* 0x0000000618168e25 */ /* 0x000fe2000f8e0217 */
[----:B--2---:R2:W-:Y:S04]  /*0ae0*/  @!P1 STG.E.64 desc[UR16][R20.64], R28 ;  /* 0x0000001c14009986 */ /* 0x0045e8000c101b10 */
[----:B------:R-:W3:Y:S04]  /*0af0*/  @!P0 LDG.E.128 R12, desc[UR16][R22.64] ;  /* 0x00000010160c8981 */ /* 0x000ee8000c1e1d00 */
[----:B0-----:R-:W4:Y:S01]  /*0b00*/  @!P0 LDG.E.128 R16, desc[UR16][R22.64+0x10] ;  /* 0x0000101016108981 */ /* 0x001f22000c1e1d00 */
[----:B-1----:R-:W-:-:S05]  /*0b10*/  MOV R7, 0x20 ;  /* 0x0000002000077802 */ /* 0x002fca0000000f00 */
[----:B------:R-:W-:-:S04]  /*0b20*/  @!P0 IMAD.WIDE R6, R24, R7, UR8 ;  /* 0x0000000818068e25 */ /* 0x000fc8000f8e0207 */
[----:B------:R-:W-:Y:S01]  /*0b30*/  HFMA2 R9, -RZ, RZ, 0, 4.76837158203125e-07 ;  /* 0x00000008ff097431 */ /* 0x000fe200000001ff */
[----:B---3--:R2:W-:Y:S04]  /*0b40*/  @!P0 STG.E.128 desc[UR16][R6.64], R12 ;  /* 0x0000000c06008986 */ /* 0x0085e8000c101d10 */
[----:B----4-:R2:W-:Y:S04]  /*0b50*/  @!P0 STG.E.128 desc[UR16][R6.64+0x10], R16 ;  /* 0x0000101006008986 */ /* 0x0105e8000c101d10 */
[----:B------:R-:W3:Y:S01]  /*0b60*/  @!P0 LDG.E.64 R10, desc[UR16][R22.64+0x20] ;  /* 0x00002010160a8981 */ /* 0x000ee2000c1e1b00 */
[----:B------:R-:W-:Y:S01]  /*0b70*/  @!P0 IMAD.WIDE R8, R24, R9, UR10 ;  /* 0x0000000a18088e25 */ /* 0x000fe2000f8e0209 */
[----:B------:R-:W-:Y:S01]  /*0b80*/  IADD3 R2, PT, PT, R2, 0x4, RZ ;  /* 0x0000000402027810 */ /* 0x000fe20007ffe0ff */
[----:B------:R-:W-:Y:S02]  /*0b90*/  BSSY.RECONVERGENT B0, `(.L_x_408) ;  /* 0x0000012000007945 */ /* 0x000fe40003800200 */
[----:B------:R-:W-:Y:S01]  /*0ba0*/  VIADD R24, R4, 0x180 ;  /* 0x0000018004187836 */ /* 0x000fe20000000000 */
[----:B------:R-:W-:Y:S01]  /*0bb0*/  ISETP.NE.AND P1, PT, R2, R3, PT ;  /* 0x000000030200720c */ /* 0x000fe20003f25270 */
[----:B---3--:R2:W-:Y:S03]  /*0bc0*/  @!P0 STG.E.64 desc[UR16][R8.64], R10 ;  /* 0x0000000a08008986 */ /* 0x0085e6000c101b10 */
[----:B------:R-:W-:-:S13]  /*0bd0*/  ISETP.GE.AND P0, PT, R24, UR12, PT ;  /* 0x0000000c18007c0c */ /* 0x000fda000bf06270 */
[----:B--2---:R-:W-:Y:S05]  /*0be0*/  @P0 BRA `(.L_x_409) ;  /* 0x0000000000300947 */ /* 0x004fea0003800000 */
[----:B------:R-:W-:-:S05]  /*0bf0*/  MOV R13, 0x30 ;  /* 0x00000030000d7802 */ /* 0x000fca0000000f00 */
[----:B------:R-:W-:-:S05]  /*0c00*/  IMAD.WIDE R12, R24, R13, UR6 ;  /* 0x00000006180c7e25 */ /* 0x000fca000f8e020d */
[----:B------:R-:W2:Y:S04]  /*0c10*/  LDG.E.128 R8, desc[UR16][R12.64] ;  /* 0x000000100c087981 */ /* 0x000ea8000c1e1d00 */
[----:B------:R-:W3:Y:S01]  /*0c20*/  LDG.E.128 R4, desc[UR16][R12.64+0x10] ;  /* 0x000010100c047981 */ /* 0x000ee2000c1e1d00 */
[----:B------:R-:W-:-:S04]  /*0c30*/  IMAD.MOV.U32 R15, RZ, RZ, 0x20 ;  /* 0x00000020ff0f7424 */ /* 0x000fc800078e00ff */
[----:B------:R-:W-:-:S05]  /*0c40*/  IMAD.WIDE R14, R24, R15, UR8 ;  /* 0x00000008180e7e25 */ /* 0x000fca000f8e020f */
[----:B--2---:R0:W-:Y:S04]  /*0c50*/  STG.E.128 desc[UR16][R14.64], R8 ;  /* 0x000000080e007986 */ /* 0x0041e8000c101d10 */
[----:B---3--:R0:W-:Y:S04]  /*0c60*/  STG.E.128 desc[UR16][R14.64+0x10], R4 ;  /* 0x000010040e007986 */ /* 0x0081e8000c101d10 */
[----:B------:R-:W2:Y:S01]  /*0c70*/  LDG.E.64 R18, desc[UR16][R12.64+0x20] ;  /* 0x000020100c127981 */ /* 0x000ea2000c1e1b00 */
[----:B------:R-:W-:-:S05]  /*0c80*/  MOV R17, 0x8 ;  /* 0x0000000800117802 */ /* 0x000fca0000000f00 */
[----:B------:R-:W-:-:S05]  /*0c90*/  IMAD.WIDE R16, R24, R17, UR10 ;  /* 0x0000000a18107e25 */ /* 0x000fca000f8e0211 */
[----:B--2---:R0:W-:Y:S02]  /*0ca0*/  STG.E.64 desc[UR16][R16.64], R18 ;  /* 0x0000001210007986 */ /* 0x0041e4000c101b10 */
.L_x_409:
[----:B------:R-:W-:Y:S05]  /*0cb0*/  BSYNC.RECONVERGENT B0 ;  /* 0x0000000000007941 */ /* 0x000fea0003800200 */
.L_x_408:
[----:B------:R-:W-:Y:S05]  /*0cc0*/  @P1 BRA `(.L_x_410) ;  /* 0xfffffffc00081947 */ /* 0x000fea000383ffff */
.L_x_407:
[----:B------:R-:W-:-:S13]  /*0cd0*/  ISETP.NE.AND P0, PT, RZ, UR4, PT ;  /* 0x00000004ff007c0c */ /* 0x000fda000bf05270 */
[----:B------:R-:W-:Y:S05]  /*0ce0*/  @!P0 EXIT ;  /* 0x000000000000894d */ /* 0x000fea0003800000 */
[----:B------:R-:W1:Y:S01]  /*0cf0*/  LDC R2, c[0x0][0x384] ;  /* 0x0000e100ff027b82 */ /* 0x000e620000000800 */
[----:B------:R-:W-:Y:S01]  /*0d00*/  UISETP.NE.AND UP0, UPT, UR4, 0x1, UPT ;  /* 0x000000010400788c */ /* 0x000fe2000bf05270 */
[----:B-1----:R-:W-:-:S04]  /*0d10*/  LOP3.LUT R2, R2, 0x1, RZ, 0xc0, !PT ;  /* 0x0000000102027812 */ /* 0x002fc800078ec0ff */
[----:B------:R-:W-:-:S04]  /*0d20*/  ISETP.NE.U32.AND P2, PT, R2, 0x1, PT ;  /* 0x000000010200780c */ /* 0x000fc80003f45070 */
[----:B------:R-:W-:Y:S09]  /*0d30*/  BRA.U !UP0, `(.L_x_411) ;  /* 0x0000000108747547 */ /* 0x000ff2000b800000 */
[----:B0-----:R-:W-:Y:S01]  /*0d40*/  LEA R20, R3, R0, 0x7 ;  /* 0x0000000003147211 */ /* 0x001fe200078e38ff */
[----:B------:R-:W-:-:S03]  /*0d50*/  IMAD.MOV.U32 R17, RZ, RZ, 0x30 ;  /* 0x00000030ff117424 */ /* 0x000fc600078e00ff */
[----:B------:R-:W-:-:S13]  /*0d60*/  ISETP.GE.AND P0, PT, R20, UR12, PT ;  /* 0x0000000c14007c0c */ /* 0x000fda000bf06270 */
[----:B------:R-:W-:-:S05]  /*0d70*/  @!P0 IMAD.WIDE R16, R20, R17, UR6 ;  /* 0x0000000614108e25 */ /* 0x000fca000f8e0211 */
[----:B------:R-:W2:Y:S04]  /*0d80*/  @!P0 LDG.E.128 R4, desc[UR16][R16.64] ;  /* 0x0000001010048981 */ /* 0x000ea8000c1e1d00 */
[----:B------:R-:W3:Y:S01]  /*0d90*/  @!P0 LDG.E.128 R8, desc[UR16][R16.64+0x10] ;  /* 0x0000101010088981 */ /* 0x000ee2000c1e1d00 */
[----:B------:R-:W-:-:S05]  /*0da0*/  MOV R19, 0x20 ;  /* 0x0000002000137802 */ /* 0x000fca0000000f00 */
[C---:B------:R-:W-:Y:S01]  /*0db0*/  @!P0 IMAD.WIDE R18, R20.reuse, R19, UR8 ;  /* 0x0000000814128e25 */ /* 0x040fe2000f8e0213 */
[----:B------:R-:W-:-:S03]  /*0dc0*/  IADD3 R2, PT, PT, R20, 0x80, RZ ;  /* 0x0000008014027810 */ /* 0x000fc60007ffe0ff */
[----:B------:R-:W-:Y:S01]  /*0dd0*/  HFMA2 R25, -RZ, RZ, 0, 2.86102294921875e-06 ;  /* 0x00000030ff197431 */ /* 0x000fe200000001ff */
[----:B------:R-:W-:Y:S01]  /*0de0*/  ISETP.GE.AND P1, PT, R2, UR12, PT ;  /* 0x0000000c02007c0c */ /* 0x000fe2000bf26270 */
[----:B--2---:R0:W-:Y:S04]  /*0df0*/  @!P0 STG.E.128 desc[UR16][R18.64], R4 ;  /* 0x0000000412008986 */ /* 0x0041e8000c101d10 */
[----:B---3--:R1:W-:Y:S04]  /*0e00*/  @!P0 STG.E.128 desc[UR16][R18.64+0x10], R8 ;  /* 0x0000100812008986 */ /* 0x0083e8000c101d10 */
[----:B------:R-:W2:Y:S01]  /*0e10*/  @!P0 LDG.E.64 R22, desc[UR16][R16.64+0x20] ;  /* 0x0000201010168981 */ /* 0x000ea2000c1e1b00 */
[----:B------:R-:W-:-:S03]  /*0e20*/  IMAD.MOV.U32 R21, RZ, RZ, 0x8 ;  /* 0x00000008ff157424 */ /* 0x000fc600078e00ff */
[----:B------:R-:W-:-:S04]  /*0e30*/  @!P1 IMAD.WIDE R24, R2, R25, UR6 ;  /* 0x0000000602189e25 */ /* 0x000fc8000f8e0219 */
[----:B------:R-:W-:-:S05]  /*0e40*/  @!P0 IMAD.WIDE R20, R20, R21, UR10 ;  /* 0x0000000a14148e25 */ /* 0x000fca000f8e0215 */
[----:B--2---:R2:W-:Y:S04]  /*0e50*/  @!P0 STG.E.64 desc[UR16][R20.64], R22 ;  /* 0x0000001614008986 */ /* 0x0045e8000c101b10 */
[----:B------:R-:W3:Y:S04]  /*0e60*/  @!P1 LDG.E.128 R12, desc[UR16][R24.64] ;  /* 0x00000010180c9981 */ /* 0x000ee8000c1e1d00 */
[----:B0-----:R-:W4:Y:S01]  /*0e70*/  @!P1 LDG.E.128 R4, desc[UR16][R24.64+0x10] ;  /* 0x0000101018049981 */ /* 0x001f22000c1e1d00 */
[----:B-1----:R-:W-:-:S05]  /*0e80*/  MOV R9, 0x20 ;  /* 0x0000002000097802 */ /* 0x002fca0000000f00 */
[----:B------:R-:W-:-:S05]  /*0e90*/  @!P1 IMAD.WIDE R8, R2, R9, UR8 ;  /* 0x0000000802089e25 */ /* 0x000fca000f8e0209 */
[----:B---3--:R2:W-:Y:S04]  /*0ea0*/  @!P1 STG.E.128 desc[UR16][R8.64], R12 ;  /* 0x0000000c08009986 */ /* 0x0085e8000c101d10 */
[----:B----4-:R2:W-:Y:S04]  /*0eb0*/  @!P1 STG.E.128 desc[UR16][R8.64+0x10], R4 ;  /* 0x0000100408009986 */ /* 0x0105e8000c101d10 */
[----:B------:R-:W3:Y:S01]  /*0ec0*/  @!P1 LDG.E.64 R16, desc[UR16][R24.64+0x20] ;  /* 0x0000201018109981 */ /* 0x000ee2000c1e1b00 */
[----:B------:R-:W-:Y:S01]  /*0ed0*/  IMAD.MOV.U32 R11, RZ, RZ, 0x8 ;  /* 0x00000008ff0b7424 */ /* 0x000fe200078e00ff */
[----:B------:R-:W-:-:S03]  /*0ee0*/  IADD3 R3, PT, PT, R3, 0x2, RZ ;  /* 0x0000000203037810 */ /* 0x000fc60007ffe0ff */
[----:B------:R-:W-:-:S05]  /*0ef0*/  @!P1 IMAD.WIDE R10, R2, R11, UR10 ;  /* 0x0000000a020a9e25 */ /* 0x000fca000f8e020b */
[----:B---3--:R2:W-:Y:S02]  /*0f00*/  @!P1 STG.E.64 desc[UR16][R10.64], R16 ;  /* 0x000000100a009986 */ /* 0x0085e4000c101b10 */
.L_x_411:
[----:B------:R-:W-:Y:S05]  /*0f10*/  @P2 EXIT ;  /* 0x000000000000294d */ /* 0x000fea0003800000 */
[----:B0-----:R-:W-:-:S04]  /*0f20*/  LEA R0, R3, R0, 0x7 ;  /* 0x0000000003007211 */ /* 0x001fc800078e38ff */
[----:B------:R-:W-:-:S13]  /*0f30*/  ISETP.GE.AND P0, PT, R0, UR12, PT ;  /* 0x0000000c00007c0c */ /* 0x000fda000bf06270 */
[----:B------:R-:W-:Y:S05]  /*0f40*/  @P0 EXIT ;  /* 0x000000000000094d */ /* 0x000fea0003800000 */
[----:B------:R-:W-:-:S04]  /*0f50*/  IMAD.MOV.U32 R3, RZ, RZ, 0x30 ;  /* 0x00000030ff037424 */ /* 0x000fc800078e00ff */
[----:B------:R-:W-:-:S05]  /*0f60*/  IMAD.WIDE R2, R0, R3, UR6 ;  /* 0x0000000600027e25 */ /* 0x000fca000f8e0203 */
[----:B--2---:R-:W2:Y:S04]  /*0f70*/  LDG.E.128 R12, desc[UR16][R2.64] ;  /* 0x00000010020c7981 */ /* 0x004ea8000c1e1d00 */
[----:B------:R-:W3:Y:S01]  /*0f80*/  LDG.E.128 R16, desc[UR16][R2.64+0x10] ;  /* 0x0000101002107981 */ /* 0x000ee2000c1e1d00 */
[----:B------:R-:W-:-:S05]  /*0f90*/  HFMA2 R5, -RZ, RZ, 0, 1.9073486328125e-06 ;  /* 0x00000020ff057431 */ /* 0x000fca00000001ff */
        /* <DEDUP_REMOVED lines=8> */
.L_x_412:
        /* <DEDUP_REMOVED lines=14> */
.L_x_458:


//--------------------- .text._ZN3cub18CUB_300001_SM_10006detail9transform16transform_kernelINS2_10policy_hubILb1EN4cuda3std3__45tupleIJN6thrust24THRUST_300001_SM_1000_NS12zip_iteratorINS8_IJNSA_10device_ptrI8aes_pairEENSC_ImEEEEEEEEEEE10policy1000ElNS7_10__identityENSA_7pointerINS8_IJSD_mEEENSA_8cuda_cub3tagENSA_11use_defaultESQ_EEJSH_EEEvT0_iT1_T2_DpNS2_10kernel_argIT3_EE --------------------------
	.section	.text._ZN3cub18CUB_300001_SM_10006detail9transform16transform_kernelINS2_10policy_hubILb1EN4cuda3std3__45tupleIJN6thrust24THRUST_300001_SM_1000_NS12zip_iteratorINS8_IJNSA_10device_ptrI8aes_pairEENSC_ImEEEEEEEEEEE10policy1000ElNS7_10__identityENSA_7pointerINS8_IJSD_mEEENSA_8cuda_cub3tagENSA_11use_defaultESQ_EEJSH_EEEvT0_iT1_T2_DpNS2_10kernel_argIT3_EE,"ax",@progbits
	.align	128
        .global         _ZN3cub18CUB_300001_SM_10006detail9transform16transform_kernelINS2_10policy_hubILb1EN4cuda3std3__45tupleIJN6thrust24THRUST_300001_SM_1000_NS12zip_iteratorINS8_IJNSA_10device_ptrI8aes_pairEENSC_ImEEEEEEEEEEE10policy1000ElNS7_10__identityENSA_7pointerINS8_IJSD_mEEENSA_8cuda_cub3tagENSA_11use_defaultESQ_EEJSH_EEEvT0_iT1_T2_DpNS2_10kernel_argIT3_EE
        .type           _ZN3cub18CUB_300001_SM_10006detail9transform16transform_kernelINS2_10policy_hubILb1EN4cuda3std3__45tupleIJN6thrust24THRUST_300001_SM_1000_NS12zip_iteratorINS8_IJNSA_10device_ptrI8aes_pairEENSC_ImEEEEEEEEEEE10policy1000ElNS7_10__identityENSA_7pointerINS8_IJSD_mEEENSA_8cuda_cub3tagENSA_11use_defaultESQ_EEJSH_EEEvT0_iT1_T2_DpNS2_10kernel_argIT3_EE,@function
        .size           _ZN3cub18CUB_300001_SM_10006detail9transform16transform_kernelINS2_10policy_hubILb1EN4cuda3std3__45tupleIJN6thrust24THRUST_300001_SM_1000_NS12zip_iteratorINS8_IJNSA_10device_ptrI8aes_pairEENSC_ImEEEEEEEEEEE10policy1000ElNS7_10__identityENSA_7pointerINS8_IJSD_mEEENSA_8cuda_cub3tagENSA_11use_defaultESQ_EEJSH_EEEvT0_iT1_T2_DpNS2_10kernel_argIT3_EE,(.L_x_459 - _ZN3cub18CUB_300001_SM_10006detail9transform16transform_kernelINS2_10policy_hubILb1EN4cuda3std3__45tupleIJN6thrust24THRUST_300001_SM_1000_NS12zip_iteratorINS8_IJNSA_10device_ptrI8aes_pairEENSC_ImEEEEEEEEEEE10policy1000ElNS7_10__identityENSA_7pointerINS8_IJSD_mEEENSA_8cuda_cub3tagENSA_11use_defaultESQ_EEJSH_EEEvT0_iT1_T2_DpNS2_10kernel_argIT3_EE)
        .other          _ZN3cub18CUB_300001_SM_10006detail9transform16transform_kernelINS2_10policy_hubILb1EN4cuda3std3__45tupleIJN6thrust24THRUST_300001_SM_1000_NS12zip_iteratorINS8_IJNSA_10device_ptrI8aes_pairEENSC_ImEEEEEEEEEEE10policy1000ElNS7_10__identityENSA_7pointerINS8_IJSD_mEEENSA_8cuda_cub3tagENSA_11use_defaultESQ_EEJSH_EEEvT0_iT1_T2_DpNS2_10kernel_argIT3_EE,@"STO_CUDA_ENTRY STV_DEFAULT"
_ZN3cub18CUB_300001_SM_10006detail9transform16transform_kernelINS2_10policy_hubILb1EN4cuda3std3__45tupleIJN6thrust24THRUST_300001_SM_1000_NS12zip_iteratorINS8_IJNSA_10device_ptrI8aes_pairEENSC_ImEEEEEEEEEEE10policy1000ElNS7_10__identityENSA_7pointerINS8_IJSD_mEEENSA_8cuda_cub3tagENSA_11use_defaultESQ_EEJSH_EEEvT0_iT1_T2_DpNS2_10kernel_argIT3_EE:
.text._ZN3cub18CUB_300001_SM_10006detail9transform16transform_kernelINS2_10policy_hubILb1EN4cuda3std3__45tupleIJN6thrust24THRUST_300001_SM_1000_NS12zip_iteratorINS8_IJNSA_10device_ptrI8aes_pairEENSC_ImEEEEEEEEEEE10policy1000ElNS7_10__identityENSA_7pointerINS8_IJSD_mEEENSA_8cuda_cub3tagENSA_11use_defaultESQ_EEJSH_EEEvT0_iT1_T2_DpNS2_10kernel_argIT3_EE:
[----:B------:R-:W-:Y:S01]  /*0000*/  LDC R1, c[0x0][0x37c] ;  /* 0x0000df00ff017b82 */ /* 0x000fe20000000800 */
[----:B------:R-:W0:Y:S07]  /*0010*/  LDCU UR16, c[0x0][0x388] ;  /* 0x00007100ff1077ac */ /* 0x000e2e0008000800 */
[----:B------:R-:W1:Y:S01]  /*0020*/  S2UR UR6, SR_CTAID.X ;  /* 0x00000000000679c3 */ /* 0x000e620000002500 */
[----:B------:R-:W2:Y:S01]  /*0030*/  LDCU.64 UR12, c[0x0][0x380] ;  /* 0x00007000ff0c77ac */ /* 0x000ea20008000a00 */
[----:B------:R-:W3:Y:S01]  /*0040*/  LDCU.64 UR14, c[0x0][0x398] ;  /* 0x00007300ff0e77ac */ /* 0x000ee20008000a00 */
[----:B------:R-:W4:Y:S01]  /*0050*/  LDCU.64 UR18, c[0x0][0x3a0] ;  /* 0x00007400ff1277ac */ /* 0x000f220008000a00 */
[----:B------:R-:W5:Y:S01]  /*0060*/  LDCU.64 UR8, c[0x0][0x390] ;  /* 0x00007200ff0877ac */ /* 0x000f620008000a00 */
[----:B0-----:R-:W-:-:S04]  /*0070*/  USHF.L.U32 UR17, UR16, 0x7, URZ ;  /* 0x0000000710117899 */ /* 0x001fc800080006ff */
[----:B------:R-:W-:Y:S02]  /*0080*/  USHF.R.S32.HI UR20, URZ, 0x1f, UR17 ;  /* 0x0000001fff147899 */ /* 0x000fe40008011411 */
[----:B-1----:R-:W-:Y:S02]  /*0090*/  UIMAD.WIDE.U32 UR4, UR17, UR6, URZ ;  /* 0x00000006110472a5 */ /* 0x002fe4000f8e00ff */
[----:B------:R-:W-:Y:S02]  /*00a0*/  UIMAD UR11, UR20, UR6, URZ ;  /* 0x00000006140b72a4 */ /* 0x000fe4000f8e02ff */
[----:B--2---:R-:W-:Y:S02]  /*00b0*/  UIADD3 UR7, UP0, UPT, -UR4, UR12, URZ ;  /* 0x0000000c04077290 */ /* 0x004fe4000ff1e1ff */
[----:B------:R-:W-:Y:S02]  /*00c0*/  UIADD3 UR11, UPT, UPT, UR5, UR11, URZ ;  /* 0x0000000b050b7290 */ /* 0x000fe4000fffe0ff */
[----:B---3--:R-:W-:-:S02]  /*00d0*/  ULEA UR12, UP1, UR4, UR14, 0x5 ;  /* 0x0000000e040c7291 */ /* 0x008fc4000f8228ff */
[----:B------:R-:W-:Y:S02]  /*00e0*/  UIADD3.X UR10, UPT, UPT, ~UR11, UR13, URZ, UP0, !UPT ;  /* 0x0000000d0b0a7290 */ /* 0x000fe400087fe5ff */
[----:B------:R-:W-:Y:S02]  /*00f0*/  UISETP.LT.U32.AND UP0, UPT, UR7, UR17, UPT ;  /* 0x000000110700728c */ /* 0x000fe4000bf01070 */
[----:B------:R-:W-:Y:S01]  /*0100*/  USHF.L.U64.HI UR6, UR4, 0x5, UR11 ;  /* 0x0000000504067899 */ /* 0x000fe2000801020b */
[----:B------:R-:W-:Y:S01]  /*0110*/  MOV R28, UR12 ;  /* 0x0000000c001c7c02 */ /* 0x000fe20008000f00 */
[----:B----4-:R-:W-:Y:S02]  /*0120*/  ULEA UR14, UP2, UR4, UR18, 0x3 ;  /* 0x00000012040e7291 */ /* 0x010fe4000f8418ff */
[----:B------:R-:W-:Y:S02]  /*0130*/  USHF.L.U64.HI UR5, UR4, 0x3, UR11 ;  /* 0x0000000304057899 */ /* 0x000fe4000801020b */
[----:B------:R-:W-:-:S02]  /*0140*/  UISETP.LT.AND.EX UP0, UPT, UR10, UR20, UPT, UP0 ;  /* 0x000000140a00728c */ /* 0x000fc4000bf01300 */
[----:B------:R-:W-:Y:S01]  /*0150*/  UIADD3.X UR13, UPT, UPT, UR6, UR15, URZ, UP1, !UPT ;  /* 0x0000000f060d7290 */ /* 0x000fe20008ffe4ff */
[----:B------:R-:W-:Y:S01]  /*0160*/  MOV R26, UR14 ;  /* 0x0000000e001a7c02 */ /* 0x000fe20008000f00 */
[----:B------:R-:W-:Y:S02]  /*0170*/  UIADD3.X UR15, UPT, UPT, UR5, UR19, URZ, UP2, !UPT ;  /* 0x00000013050f7290 */ /* 0x000fe400097fe4ff */
[----:B------:R-:W-:Y:S02]  /*0180*/  USEL UR5, UR7, UR17, UP0 ;  /* 0x0000001107057287 */ /* 0x000fe40008000000 */
[----:B-----5:R-:W-:Y:S01]  /*0190*/  UIMAD.WIDE.U32 UR8, UR4, 0x30, UR8 ;  /* 0x00000030040878a5 */ /* 0x020fe2000f8e0008 */
[----:B------:R-:W-:Y:S01]  /*01a0*/  IMAD.U32 R29, RZ, RZ, UR13 ;  /* 0x0000000dff1d7e24 */ /* 0x000fe2000f8e00ff */
[----:B------:R-:W-:Y:S01]  /*01b0*/  UISETP.NE.AND UP0, UPT, UR17, UR5, UPT ;  /* 0x000000051100728c */ /* 0x000fe2000bf05270 */
[----:B------:R-:W-:Y:S01]  /*01c0*/  MOV R27, UR15 ;  /* 0x0000000f001b7c02 */ /* 0x000fe20008000f00 */
[----:B------:R-:W-:Y:S01]  /*01d0*/  UIMAD UR6, UR11, 0x30, URZ ;  /* 0x000000300b0678a4 */ /* 0x000fe2000f8e02ff */
[----:B------:R-:W0:Y:S03]  /*01e0*/  LDCU.64 UR18, c[0x0][0x358] ;  /* 0x00006b00ff1277ac */ /* 0x000e260008000a00 */
[----:B------:R-:W-:-:S03]  /*01f0*/  UIADD3 UR7, UPT, UPT, UR9, UR6, URZ ;  /* 0x0000000609077290 */ /* 0x000fc6000fffe0ff */
[----:B------:R-:W-:Y:S01]  /*0200*/  UMOV UR6, UR8 ;  /* 0x0000000800067c82 */ /* 0x000fe20008000000 */
[----:B------:R-:W-:Y:S08]  /*0210*/  BRA.U !UP0, `(.L_x_413) ;  /* 0x0000000908847547 */ /* 0x000ff0000b800000 */
[----:B------:R-:W-:-:S06]  /*0220*/  UISETP.GE.AND UP0, UPT, UR16, 0x1, UPT ;  /* 0x000000011000788c */ /* 0x000fcc000bf06270 */
[----:B------:R-:W-:-:S13]  /*0230*/  PLOP3.LUT P0, PT, PT, PT, UP0, 0x80, 0x8 ;  /* 0x000000000008781c */ /* 0x000fda0003f0f008 */
[----:B0-----:R-:W-:Y:S05]  /*0240*/  @!P0 EXIT ;  /* 0x000000000000894d */ /* 0x001fea0003800000 */
[----:B------:R-:W0:Y:S01]  /*0250*/  S2R R2, SR_TID.X ;  /* 0x0000000000027919 */ /* 0x000e220000002100 */
[----:B------:R-:W-:Y:S01]  /*0260*/  UISETP.GE.U32.AND UP0, UPT, UR16, 0x4, UPT ;  /* 0x000000041000788c */ /* 0x000fe2000bf06070 */
[----:B------:R-:W-:Y:S01]  /*0270*/  HFMA2 R3, -RZ, RZ, 0, 0 ;  /* 0x00000000ff037431 */ /* 0x000fe200000001ff */
[----:B------:R-:W-:-:S07]  /*0280*/  ULOP3.LUT UR8, UR16, 0x3, URZ, 0xc0, !UPT ;  /* 0x0000000310087892 */ /* 0x000fce000f8ec0ff */
[----:B------:R-:W-:Y:S05]  /*0290*/  BRA.U !UP0, `(.L_x_414) ;  /* 0x0000000508a87547 */ /* 0x000fea000b800000 */
[----:B0-----:R-:W-:-:S13]  /*02a0*/  ISETP.GE.AND P0, PT, R2, UR5, PT ;  /* 0x0000000502007c0c */ /* 0x001fda000bf06270 */
[----:B------:R-:W-:-:S04]  /*02b0*/  @!P0 IMAD.WIDE R12, R2, 0x20, R28 ;  /* 0x00000020020c8825 */ /* 0x000fc800078e021c */
[C---:B------:R-:W-:Y:S01]  /*02c0*/  @!P0 IMAD.WIDE R16, R2.reuse, 0x8, R26 ;  /* 0x0000000802108825 */ /* 0x040fe200078e021a */
[----:B------:R-:W2:Y:S04]  /*02d0*/  @!P0 LDG.E.128 R8, desc[UR18][R12.64] ;  /* 0x000000120c088981 */ /* 0x000ea8000c1e1d00 */
[----:B------:R-:W3:Y:S04]  /*02e0*/  @!P0 LDG.E.128 R4, desc[UR18][R12.64+0x10] ;  /* 0x000010120c048981 */ /* 0x000ee8000c1e1d00 */
[----:B------:R-:W4:Y:S01]  /*02f0*/  @!P0 LDG.E.64 R30, desc[UR18][R16.64] ;  /* 0x00000012101e8981 */ /* 0x000f22000c1e1b00 */
[----:B------:R-:W-:Y:S01]  /*0300*/  VIADD R3, R2, 0x80 ;  /* 0x0000008002037836 */ /* 0x000fe20000000000 */
[----:B------:R-:W-:-:S04]  /*0310*/  MOV R33, 0x30 ;  /* 0x0000003000217802 */ /* 0x000fc80000000f00 */
[----:B------:R-:W-:Y:S01]  /*0320*/  ISETP.GE.AND P1, PT, R3, UR5, PT ;  /* 0x0000000503007c0c */ /* 0x000fe2000bf26270 */
[----:B------:R-:W-:-:S12]  /*0330*/  @!P0 IMAD.WIDE R32, R2, R33, UR6 ;  /* 0x0000000602208e25 */ /* 0x000fd8000f8e0221 */
[----:B------:R-:W-:-:S04]  /*0340*/  @!P1 IMAD.WIDE R34, R3, 0x20, R28 ;  /* 0x0000002003229825 */ /* 0x000fc800078e021c */
[----:B------:R-:W-:Y:S01]  /*0350*/  @!P1 IMAD.WIDE R20, R3, 0x8, R26 ;  /* 0x0000000803149825 */ /* 0x000fe200078e021a */
[----:B--2---:R-:W-:Y:S04]  /*0360*/  @!P0 STG.E.128 desc[UR18][R32.64], R8 ;  /* 0x0000000820008986 */ /* 0x004fe8000c101d12 */
[----:B---3--:R-:W-:Y:S04]  /*0370*/  @!P0 STG.E.128 desc[UR18][R32.64+0x10], R4 ;  /* 0x0000100420008986 */ /* 0x008fe8000c101d12 */
[----:B----4-:R0:W-:Y:S04]  /*0380*/  @!P0 STG.E.64 desc[UR18][R32.64+0x20], R30 ;  /* 0x0000201e20008986 */ /* 0x0101e8000c101b12 */
[----:B------:R-:W2:Y:S04]  /*0390*/  @!P1 LDG.E.128 R12, desc[UR18][R34.64] ;  /* 0x00000012220c9981 */ /* 0x000ea8000c1e1d00 */
[----:B------:R1:W3:Y:S04]  /*03a0*/  @!P1 LDG.E.128 R16, desc[UR18][R34.64+0x10] ;  /* 0x0000101222109981 */ /* 0x0002e8000c1e1d00 */
[----:B------:R-:W4:Y:S01]  /*03b0*/  @!P1 LDG.E.64 R36, desc[UR18][R20.64] ;  /* 0x0000001214249981 */ /* 0x000f22000c1e1b00 */
[----:B------:R-:W-:Y:S01]  /*03c0*/  IADD3 R23, PT, PT, R2, 0x100, RZ ;  /* 0x0000010002177810 */ /* 0x000fe20007ffe0ff */
[----:B------:R-:W-:-:S03]  /*03d0*/  IMAD.MOV.U32 R0, RZ, RZ, 0x30 ;  /* 0x00000030ff007424 */ /* 0x000fc600078e00ff */
[----:B------:R-:W-:Y:S01]  /*03e0*/  ISETP.GE.AND P0, PT, R23, UR5, PT ;  /* 0x0000000517007c0c */ /* 0x000fe2000bf06270 */
[----:B0-----:R-:W-:-:S12]  /*03f0*/  @!P1 IMAD.WIDE R30, R3, R0, UR6 ;  /* 0x00000006031e9e25 */ /* 0x001fd8000f8e0200 */
[----:B------:R-:W-:-:S04]  /*0400*/  @!P0 IMAD.WIDE R24, R23, 0x8, R26 ;  /* 0x0000000817188825 */ /* 0x000fc800078e021a */
[----:B-1----:R-:W-:Y:S01]  /*0410*/  @!P0 IMAD.WIDE R34, R23, 0x20, R28 ;  /* 0x0000002017228825 */ /* 0x002fe200078e021c */
[----:B--2---:R0:W-:Y:S04]  /*0420*/  @!P1 STG.E.128 desc[UR18][R30.64], R12 ;  /* 0x0000000c1e009986 */ /* 0x0041e8000c101d12 */
[----:B---3--:R1:W-:Y:S04]  /*0430*/  @!P1 STG.E.128 desc[UR18][R30.64+0x10], R16 ;  /* 0x000010101e009986 */ /* 0x0083e8000c101d12 */
[----:B----4-:R2:W-:Y:S04]  /*0440*/  @!P1 STG.E.64 desc[UR18][R30.64+0x20], R36 ;  /* 0x000020241e009986 */ /* 0x0105e8000c101b12 */
[----:B------:R-:W3:Y:S04]  /*0450*/  @!P0 LDG.E.128 R4, desc[UR18][R34.64] ;  /* 0x0000001222048981 */ /* 0x000ee8000c1e1d00 */
[----:B------:R-:W4:Y:S04]  /*0460*/  @!P0 LDG.E.128 R8, desc[UR18][R34.64+0x10] ;  /* 0x0000101222088981 */ /* 0x000f28000c1e1d00 */
[----:B------:R-:W5:Y:S01]  /*0470*/  @!P0 LDG.E.64 R24, desc[UR18][R24.64] ;  /* 0x0000001218188981 */ /* 0x000f62000c1e1b00 */
[----:B------:R-:W-:-:S02]  /*0480*/  IADD3 R3, PT, PT, R2, 0x180, RZ ;  /* 0x0000018002037810 */ /* 0x000fc40007ffe0ff */
[----:B------:R-:W-:Y:S02]  /*0490*/  MOV R22, 0x30 ;  /* 0x0000003000167802 */ /* 0x000fe40000000f00 */
[----:B------:R-:W-:-:S03]  /*04a0*/  ISETP.GE.AND P1, PT, R3, UR5, PT ;  /* 0x0000000503007c0c */ /* 0x000fc6000bf26270 */
[----:B------:R-:W-:-:S10]  /*04b0*/  @!P0 IMAD.WIDE R22, R23, R22, UR6 ;  /* 0x0000000617168e25 */ /* 0x000fd4000f8e0216 */
[----:B------:R-:W-:-:S04]  /*04c0*/  @!P1 IMAD.WIDE R20, R3, 0x8, R26 ;  /* 0x0000000803149825 */ /* 0x000fc800078e021a */
[----:B------:R-:W-:Y:S01]  /*04d0*/  @!P1 IMAD.WIDE R32, R3, 0x20, R28 ;  /* 0x0000002003209825 */ /* 0x000fe200078e021c */
[----:B---3--:R3:W-:Y:S04]  /*04e0*/  @!P0 STG.E.128 desc[UR18][R22.64], R4 ;  /* 0x0000000416008986 */ /* 0x0087e8000c101d12 */
[----:B----4-:R3:W-:Y:S04]  /*04f0*/  @!P0 STG.E.128 desc[UR18][R22.64+0x10], R8 ;  /* 0x0000100816008986 */ /* 0x0107e8000c101d12 */
[----:B-----5:R3:W-:Y:S04]  /*0500*/  @!P0 STG.E.64 desc[UR18][R22.64+0x20], R24 ;  /* 0x0000201816008986 */ /* 0x0207e8000c101b12 */
[----:B0-----:R-:W4:Y:S04]  /*0510*/  @!P1 LDG.E.128 R12, desc[UR18][R32.64] ;  /* 0x00000012200c9981 */ /* 0x001f28000c1e1d00 */
[----:B-1----:R-:W5:Y:S04]  /*0520*/  @!P1 LDG.E.128 R16, desc[UR18][R32.64+0x10] ;  /* 0x0000101220109981 */ /* 0x002f68000c1e1d00 */
[----:B------:R-:W3:Y:S01]  /*0530*/  @!P1 LDG.E.64 R20, desc[UR18][R20.64] ;  /* 0x0000001214149981 */ /* 0x000ee2000c1e1b00 */
[----:B--2---:R-:W-:Y:S01]  /*0540*/  IMAD.MOV.U32 R30, RZ, RZ, 0x30 ;  /* 0x00000030ff1e7424 */ /* 0x004fe200078e00ff */
[----:B------:R-:W-:-:S03]  /*0550*/  ULOP3.LUT UR4, UR16, 0x7ffffffc, URZ, 0xc0, !UPT ;  /* 0x7ffffffc10047892 */ /* 0x000fc6000f8ec0ff */
[----:B------:R-:W-:-:S03]  /*0560*/  @!P1 IMAD.WIDE R30, R3, R30, UR6 ;  /* 0x00000006031e9e25 */ /* 0x000fc6000f8e021e */
[----:B------:R-:W-:-:S04]  /*0570*/  MOV R3, UR4 ;  /* 0x0000000400037c02 */ /* 0x000fc80008000f00 */
[----:B------:R-:W-:Y:S01]  /*0580*/  ISETP.NE.AND P0, PT, R3, 0x4, PT ;  /* 0x000000040300780c */ /* 0x000fe20003f05270 */
[----:B----4-:R1:W-:Y:S04]  /*0590*/  @!P1 STG.E.128 desc[UR18][R30.64], R12 ;  /* 0x0000000c1e009986 */ /* 0x0103e8000c101d12 */
[----:B-----5:R1:W-:Y:S04]  /*05a0*/  @!P1 STG.E.128 desc[UR18][R30.64+0x10], R16 ;  /* 0x000010101e009986 */ /* 0x0203e8000c101d12 */
[----:B---3--:R1:W-:Y:S04]  /*05b0*/  @!P1 STG.E.64 desc[UR18][R30.64+0x20], R20 ;  /* 0x000020141e009986 */ /* 0x0083e8000c101b12 */
[----:B------:R-:W-:Y:S05]  /*05c0*/  @!P0 BRA `(.L_x_414) ;  /* 0x0000000000dc8947 */ /* 0x000fea0003800000 */
[----:B------:R-:W-:-:S07]  /*05d0*/  MOV R0, 0x4 ;  /* 0x0000000400007802 */ /* 0x000fce0000000f00 */
.L_x_417:
[----:B01----:R-:W-:-:S05]  /*05e0*/  IMAD R12, R0, 0x80, R2 ;  /* 0x00000080000c7824 */ /* 0x003fca00078e0202 */
[----:B------:R-:W-:-:S13]  /*05f0*/  ISETP.GE.AND P0, PT, R12, UR5, PT ;  /* 0x000000050c007c0c */ /* 0x000fda000bf06270 */
[----:B--2---:R-:W-:-:S04]  /*0600*/  @!P0 IMAD.WIDE R16, R12, 0x8, R26 ;  /* 0x000000080c108825 */ /* 0x004fc800078e021a */
[C---:B------:R-:W-:Y:S02]  /*0610*/  @!P0 IMAD.WIDE R24, R12.reuse, 0x20, R28 ;  /* 0x000000200c188825 */ /* 0x040fe400078e021c */
[----:B------:R-:W2:Y:S04]  /*0620*/  @!P0 LDG.E.64 R16, desc[UR18][R16.64] ;  /* 0x0000001210108981 */ /* 0x000ea8000c1e1b00 */
[----:B------:R-:W3:Y:S04]  /*0630*/  @!P0 LDG.E.128 R4, desc[UR18][R24.64] ;  /* 0x0000001218048981 */ /* 0x000ee8000c1e1d00 */
[----:B------:R-:W4:Y:S01]  /*0640*/  @!P0 LDG.E.128 R8, desc[UR18][R24.64+0x10] ;  /* 0x0000101218088981 */ /* 0x000f22000c1e1d00 */
[----:B------:R-:W-:Y:S01]  /*0650*/  IADD3 R18, PT, PT, R12, 0x80, RZ ;  /* 0x000000800c127810 */ /* 0x000fe20007ffe0ff */
[----:B------:R-:W-:-:S03]  /*0660*/  HFMA2 R21, -RZ, RZ, 0, 2.86102294921875e-06 ;  /* 0x00000030ff157431 */ /* 0x000fc600000001ff */
[----:B------:R-:W-:Y:S02]  /*0670*/  ISETP.GE.AND P1, PT, R18, UR5, PT ;  /* 0x0000000512007c0c */ /* 0x000fe4000bf26270 */
[----:B------:R-:W-:-:S11]  /*0680*/  @!P0 IMAD.WIDE R20, R12, R21, UR6 ;  /* 0x000000060c148e25 */ /* 0x000fd6000f8e0215 */
[----:B------:R-:W-:-:S04]  /*0690*/  @!P1 IMAD.WIDE R14, R18, 0x20, R28 ;  /* 0x00000020120e9825 */ /* 0x000fc800078e021c */
[----:B------:R-:W-:Y:S01]  /*06a0*/  @!P1 IMAD.WIDE R22, R18, 0x8, R26 ;  /* 0x0000000812169825 */ /* 0x000fe200078e021a */
[----:B--2---:R-:W-:Y:S04]  /*06b0*/  @!P0 STG.E.64 desc[UR18][R20.64+0x20], R16 ;  /* 0x0000201014008986 */ /* 0x004fe8000c101b12 */
[----:B---3--:R0:W-:Y:S04]  /*06c0*/  @!P0 STG.E.128 desc[UR18][R20.64], R4 ;  /* 0x0000000414008986 */ /* 0x0081e8000c101d12 */
[----:B----4-:R1:W-:Y:S04]  /*06d0*/  @!P0 STG.E.128 desc[UR18][R20.64+0x10], R8 ;  /* 0x0000100814008986 */ /* 0x0103e8000c101d12 */
[----:B0-----:R-:W2:Y:S04]  /*06e0*/  @!P1 LDG.E.128 R4, desc[UR18][R14.64] ;  /* 0x000000120e049981 */ /* 0x001ea8000c1e1d00 */
[----:B-1----:R0:W3:Y:S04]  /*06f0*/  @!P1 LDG.E.128 R8, desc[UR18][R14.64+0x10] ;  /* 0x000010120e089981 */ /* 0x0020e8000c1e1d00 */
[----:B------:R-:W4:Y:S01]  /*0700*/  @!P1 LDG.E.64 R20, desc[UR18][R22.64] ;  /* 0x0000001216149981 */ /* 0x000f22000c1e1b00 */
[----:B------:R-:W-:-:S05]  /*0710*/  VIADD R13, R12, 0x100 ;  /* 0x000001000c0d7836 */ /* 0x000fca0000000000 */
[----:B------:R-:W-:Y:S02]  /*0720*/  ISETP.GE.AND P0, PT, R13, UR5, PT ;  /* 0x000000050d007c0c */ /* 0x000fe4000bf06270 */
[----:B------:R-:W-:-:S05]  /*0730*/  MOV R19, 0x30 ;  /* 0x0000003000137802 */ /* 0x000fca0000000f00 */
[----:B------:R-:W-:-:S06]  /*0740*/  @!P1 IMAD.WIDE R18, R18, R19, UR6 ;  /* 0x0000000612129e25 */ /* 0x000fcc000f8e0213 */
[----:B------:R-:W-:-:S04]  /*0750*/  @!P0 IMAD.WIDE R16, R13, 0x8, R26 ;  /* 0x000000080d108825 */ /* 0x000fc800078e021a */
[----:B0-----:R-:W-:Y:S01]  /*0760*/  @!P0 IMAD.WIDE R14, R13, 0x20, R28 ;  /* 0x000000200d0e8825 */ /* 0x001fe200078e021c */
[----:B--2---:R0:W-:Y:S04]  /*0770*/  @!P1 STG.E.128 desc[UR18][R18.64], R4 ;  /* 0x0000000412009986 */ /* 0x0041e8000c101d12 */
[----:B---3--:R1:W-:Y:S04]  /*0780*/  @!P1 STG.E.128 desc[UR18][R18.64+0x10], R8 ;  /* 0x0000100812009986 */ /* 0x0083e8000c101d12 */
[----:B----4-:R2:W-:Y:S04]  /*0790*/  @!P1 STG.E.64 desc[UR18][R18.64+0x20], R20 ;  /* 0x0000201412009986 */ /* 0x0105e8000c101b12 */
[----:B------:R-:W3:Y:S04]  /*07a0*/  @!P0 LDG.E.64 R16, desc[UR18][R16.64] ;  /* 0x0000001210108981 */ /* 0x000ee8000c1e1b00 */
[----:B0-----:R-:W4:Y:S04]  /*07b0*/  @!P0 LDG.E.128 R4, desc[UR18][R14.64] ;  /* 0x000000120e048981 */ /* 0x001f28000c1e1d00 */
[----:B-1----:R-:W5:Y:S01]  /*07c0*/  @!P0 LDG.E.128 R8, desc[UR18][R14.64+0x10] ;  /* 0x000010120e088981 */ /* 0x002f62000c1e1d00 */
[----:B------:R-:W-:-:S05]  /*07d0*/  HFMA2 R22, -RZ, RZ, 0, 2.86102294921875e-06 ;  /* 0x00000030ff167431 */ /* 0x000fca00000001ff */
[----:B------:R-:W-:Y:S01]  /*07e0*/  @!P0 IMAD.WIDE R22, R13, R22, UR6 ;  /* 0x000000060d168e25 */ /* 0x000fe2000f8e0216 */
[----:B------:R-:W-:Y:S01]  /*07f0*/  IADD3 R13, PT, PT, R12, 0x180, RZ ;  /* 0x000001800c0d7810 */ /* 0x000fe20007ffe0ff */
[----:B------:R-:W-:Y:S02]  /*0800*/  BSSY.RECONVERGENT B0, `(.L_x_415) ;  /* 0x0000012000007945 */ /* 0x000fe40003800200 */
[----:B------:R-:W-:-:S05]  /*0810*/  VIADD R0, R0, 0x4 ;  /* 0x0000000400007836 */ /* 0x000fca0000000000 */
[----:B------:R-:W-:Y:S01]  /*0820*/  ISETP.NE.AND P1, PT, R0, R3, PT ;  /* 0x000000030000720c */ /* 0x000fe20003f25270 */
[----:B---3--:R2:W-:Y:S04]  /*0830*/  @!P0 STG.E.64 desc[UR18][R22.64+0x20], R16 ;  /* 0x0000201016008986 */ /* 0x0085e8000c101b12 */
[----:B----4-:R2:W-:Y:S04]  /*0840*/  @!P0 STG.E.128 desc[UR18][R22.64], R4 ;  /* 0x0000000416008986 */ /* 0x0105e8000c101d12 */
[----:B-----5:R2:W-:Y:S01]  /*0850*/  @!P0 STG.E.128 desc[UR18][R22.64+0x10], R8 ;  /* 0x0000100816008986 */ /* 0x0205e2000c101d12 */
[----:B------:R-:W-:-:S13]  /*0860*/  ISETP.GE.AND P0, PT, R13, UR5, PT ;  /* 0x000000050d007c0c */ /* 0x000fda000bf06270 */
[----:B------:R-:W-:Y:S05]  /*0870*/  @P0 BRA `(.L_x_416) ;  /* 0x0000000000280947 */ /* 0x000fea0003800000 */
[----:B--2---:R-:W-:-:S04]  /*0880*/  IMAD.WIDE R16, R13, 0x8, R26 ;  /* 0x000000080d107825 */ /* 0x004fc800078e021a */
[----:B------:R-:W-:Y:S02]  /*0890*/  IMAD.WIDE R14, R13, 0x20, R28 ;  /* 0x000000200d0e7825 */ /* 0x000fe400078e021c */
[----:B------:R-:W2:Y:S04]  /*08a0*/  LDG.E.64 R16, desc[UR18][R16.64] ;  /* 0x0000001210107981 */ /* 0x000ea8000c1e1b00 */
[----:B------:R-:W3:Y:S04]  /*08b0*/  LDG.E.128 R4, desc[UR18][R14.64] ;  /* 0x000000120e047981 */ /* 0x000ee8000c1e1d00 */
[----:B------:R-:W4:Y:S01]  /*08c0*/  LDG.E.128 R8, desc[UR18][R14.64+0x10] ;  /* 0x000010120e087981 */ /* 0x000f22000c1e1d00 */
[----:B------:R-:W-:-:S05]  /*08d0*/  MOV R12, 0x30 ;  /* 0x00000030000c7802 */ /* 0x000fca0000000f00 */
[----:B------:R-:W-:-:S05]  /*08e0*/  IMAD.WIDE R12, R13, R12, UR6 ;  /* 0x000000060d0c7e25 */ /* 0x000fca000f8e020c */
[----:B--2---:R0:W-:Y:S04]  /*08f0*/  STG.E.64 desc[UR18][R12.64+0x20], R16 ;  /* 0x000020100c007986 */ /* 0x0041e8000c101b12 */
[----:B---3--:R0:W-:Y:S04]  /*0900*/  STG.E.128 desc[UR18][R12.64], R4 ;  /* 0x000000040c007986 */ /* 0x0081e8000c101d12 */
[----:B----4-:R0:W-:Y:S02]  /*0910*/  STG.E.128 desc[UR18][R12.64+0x10], R8 ;  /* 0x000010080c007986 */ /* 0x0101e4000c101d12 */
.L_x_416:
[----:B------:R-:W-:Y:S05]  /*0920*/  BSYNC.RECONVERGENT B0 ;  /* 0x0000000000007941 */ /* 0x000fea0003800200 */
.L_x_415:
[----:B------:R-:W-:Y:S05]  /*0930*/  @P1 BRA `(.L_x_417) ;  /* 0xfffffffc00281947 */ /* 0x000fea000383ffff */
.L_x_414:
[----:B------:R-:W-:-:S13]  /*0940*/  ISETP.NE.AND P0, PT, RZ, UR8, PT ;  /* 0x00000008ff007c0c */ /* 0x000fda000bf05270 */
[----:B------:R-:W-:Y:S05]  /*0950*/  @!P0 EXIT ;  /* 0x000000000000894d */ /* 0x000fea0003800000 */
[----:B------:R-:W3:Y:S01]  /*0960*/  LDC R0, c[0x0][0x388] ;  /* 0x0000e200ff007b82 */ /* 0x000ee20000000800 */
[----:B------:R-:W-:Y:S01]  /*0970*/  UISETP.NE.AND UP0, UPT, UR8, 0x1, UPT ;  /* 0x000000010800788c */ /* 0x000fe2000bf05270 */
[----:B---3--:R-:W-:-:S04]  /*0980*/  LOP3.LUT R0, R0, 0x1, RZ, 0xc0, !PT ;  /* 0x0000000100007812 */ /* 0x008fc800078ec0ff */
[----:B------:R-:W-:-:S04]  /*0990*/  ISETP.NE.U32.AND P2, PT, R0, 0x1, PT ;  /* 0x000000010000780c */ /* 0x000fc80003f45070 */
[----:B------:R-:W-:Y:S09]  /*09a0*/  BRA.U !UP0, `(.L_x_418) ;  /* 0x0000000108647547 */ /* 0x000ff2000b800000 */
[----:B0-----:R-:W-:-:S05]  /*09b0*/  IMAD R33, R3, 0x80, R2 ;  /* 0x0000008003217824 */ /* 0x001fca00078e0202 */
[----:B------:R-:W-:-:S13]  /*09c0*/  ISETP.GE.AND P0, PT, R33, UR5, PT ;  /* 0x0000000521007c0c */ /* 0x000fda000bf06270 */
[----:B-1----:R-:W-:-:S04]  /*09d0*/  @!P0 IMAD.WIDE R30, R33, 0x8, R26 ;  /* 0x00000008211e8825 */ /* 0x002fc800078e021a */
[C---:B------:R-:W-:Y:S02]  /*09e0*/  @!P0 IMAD.WIDE R12, R33.reuse, 0x20, R28 ;  /* 0x00000020210c8825 */ /* 0x040fe400078e021c */
[----:B------:R-:W3:Y:S04]  /*09f0*/  @!P0 LDG.E.64 R30, desc[UR18][R30.64] ;  /* 0x000000121e1e8981 */ /* 0x000ee8000c1e1b00 */
[----:B--2---:R-:W2:Y:S04]  /*0a00*/  @!P0 LDG.E.128 R8, desc[UR18][R12.64] ;  /* 0x000000120c088981 */ /* 0x004ea8000c1e1d00 */
[----:B------:R-:W4:Y:S01]  /*0a10*/  @!P0 LDG.E.128 R4, desc[UR18][R12.64+0x10] ;  /* 0x000010120c048981 */ /* 0x000f22000c1e1d00 */
[----:B------:R-:W-:-:S04]  /*0a20*/  IADD3 R23, PT, PT, R33, 0x80, RZ ;  /* 0x0000008021177810 */ /* 0x000fc80007ffe0ff */
[----:B------:R-:W-:Y:S02]  /*0a30*/  ISETP.GE.AND P1, PT, R23, UR5, PT ;  /* 0x0000000517007c0c */ /* 0x000fe4000bf26270 */
[----:B------:R-:W-:-:S05]  /*0a40*/  MOV R32, 0x30 ;  /* 0x0000003000207802 */ /* 0x000fca0000000f00 */
[----:B------:R-:W-:-:S06]  /*0a50*/  @!P0 IMAD.WIDE R32, R33, R32, UR6 ;  /* 0x0000000621208e25 */ /* 0x000fcc000f8e0220 */
[----:B------:R-:W-:-:S04]  /*0a60*/  @!P1 IMAD.WIDE R20, R23, 0x8, R26 ;  /* 0x0000000817149825 */ /* 0x000fc800078e021a */
[----:B------:R-:W-:Y:S01]  /*0a70*/  @!P1 IMAD.WIDE R24, R23, 0x20, R28 ;  /* 0x0000002017189825 */ /* 0x000fe200078e021c */
[----:B---3--:R3:W-:Y:S04]  /*0a80*/  @!P0 STG.E.64 desc[UR18][R32.64+0x20], R30 ;  /* 0x0000201e20008986 */ /* 0x0087e8000c101b12 */
[----:B--2---:R3:W-:Y:S04]  /*0a90*/  @!P0 STG.E.128 desc[UR18][R32.64], R8 ;  /* 0x0000000820008986 */ /* 0x0047e8000c101d12 */
[----:B----4-:R3:W-:Y:S04]  /*0aa0*/  @!P0 STG.E.128 desc[UR18][R32.64+0x10], R4 ;  /* 0x0000100420008986 */ /* 0x0107e8000c101d12 */
[----:B------:R-:W2:Y:S04]  /*0ab0*/  @!P1 LDG.E.128 R12, desc[UR18][R24.64] ;  /* 0x00000012180c9981 */ /* 0x000ea8000c1e1d00 */
[----:B------:R-:W4:Y:S04]  /*0ac0*/  @!P1 LDG.E.128 R16, desc[UR18][R24.64+0x10] ;  /* 0x0000101218109981 */ /* 0x000f28000c1e1d00 */
[----:B------:R-:W5:Y:S01]  /*0ad0*/  @!P1 LDG.E.64 R20, desc[UR18][R20.64] ;  /* 0x0000001214149981 */ /* 0x000f62000c1e1b00 */
[----:B------:R-:W-:-:S04]  /*0ae0*/  IMAD.MOV.U32 R22, RZ, RZ, 0x30 ;  /* 0x00000030ff167424 */ /* 0x000fc800078e00ff */
[----:B------:R-:W-:Y:S01]  /*0af0*/  @!P1 IMAD.WIDE R22, R23, R22, UR6 ;  /* 0x0000000617169e25 */ /* 0x000fe2000f8e0216 */
[----:B------:R-:W-:-:S04]  /*0b00*/  IADD3 R3, PT, PT, R3, 0x2, RZ ;  /* 0x0000000203037810 */ /* 0x000fc80007ffe0ff */
[----:B--2---:R3:W-:Y:S04]  /*0b10*/  @!P1 STG.E.128 desc[UR18][R22.64], R12 ;  /* 0x0000000c16009986 */ /* 0x0047e8000c101d12 */
[----:B----4-:R3:W-:Y:S04]  /*0b20*/  @!P1 STG.E.128 desc[UR18][R22.64+0x10], R16 ;  /* 0x0000101016009986 */ /* 0x0107e8000c101d12 */
[----:B-----5:R3:W-:Y:S02]  /*0b30*/  @!P1 STG.E.64 desc[UR18][R22.64+0x20], R20 ;  /* 0x0000201416009986 */ /* 0x0207e4000c101b12 */
.L_x_418:
[----:B------:R-:W-:Y:S05]  /*0b40*/  @P2 EXIT ;  /* 0x000000000000294d */ /* 0x000fea0003800000 */
[----:B0-----:R-:W-:-:S04]  /*0b50*/  LEA R3, R3, R2, 0x7 ;  /* 0x0000000203037211 */ /* 0x001fc800078e38ff */
[----:B------:R-:W-:-:S13]  /*0b60*/  ISETP.GE.AND P0, PT, R3, UR5, PT ;  /* 0x0000000503007c0c */ /* 0x000fda000bf06270 */
[----:B------:R-:W-:Y:S05]  /*0b70*/  @P0 EXIT ;  /* 0x000000000000094d */ /* 0x000fea0003800000 */
[----:B------:R-:W-:-:S04]  /*0b80*/  IMAD.WIDE R26, R3, 0x8, R26 ;  /* 0x00000008031a7825 */ /* 0x000fc800078e021a */
[----:B------:R-:W-:Y:S02]  /*0b90*/  IMAD.WIDE R28, R3, 0x20, R28 ;  /* 0x00000020031c7825 */ /* 0x000fe400078e021c */
[----:B------:R-:W4:Y:S04]  /*0ba0*/  LDG.E.64 R26, desc[UR18][R26.64] ;  /* 0x000000121a1a7981 */ /* 0x000f28000c1e1b00 */
[----:B--23--:R-:W2:Y:S04]  /*0bb0*/  LDG.E.128 R4, desc[UR18][R28.64] ;  /* 0x000000121c047981 */ /* 0x00cea8000c1e1d00 */
[----:B------:R-:W3:Y:S01]  /*0bc0*/  LDG.E.128 R8, desc[UR18][R28.64+0x10] ;  /* 0x000010121c087981 */ /* 0x000ee2000c1e1d00 */
[----:B------:R-:W-:-:S05]  /*0bd0*/  HFMA2 R2, -RZ, RZ, 0, 2.86102294921875e-06 ;  /* 0x00000030ff027431 */ /* 0x000fca00000001ff */
[----:B------:R-:W-:-:S05]  /*0be0*/  IMAD.WIDE R2, R3, R2, UR6 ;  /* 0x0000000603027e25 */ /* 0x000fca000f8e0202 */
[----:B----4-:R-:W-:Y:S04]  /*0bf0*/  STG.E.64 desc[UR18][R2.64+0x20], R26 ;  /* 0x0000201a02007986 */ /* 0x010fe8000c101b12 */
[----:B--2---:R-:W-:Y:S04]  /*0c00*/  STG.E.128 desc[UR18][R2.64], R4 ;  /* 0x0000000402007986 */ /* 0x004fe8000c101d12 */
[----:B---3--:R-:W-:Y:S01]  /*0c10*/  STG.E.128 desc[UR18][R2.64+0x10], R8 ;  /* 0x0000100802007986 */ /* 0x008fe2000c101d12 */
[----:B------:R-:W-:Y:S05]  /*0c20*/  EXIT ;  /* 0x000000000000794d */ /* 0x000fea0003800000 */
.L_x_413:
[----:B------:R-:W-:-:S06]  /*0c30*/  UISETP.GE.AND UP0, UPT, UR16, 0x1, UPT ;  /* 0x000000011000788c */ /* 0x000fcc000bf06270 */
[----:B------:R-:W-:-:S13]  /*0c40*/  PLOP3.LUT P0, PT, PT, PT, UP0, 0x80, 0x8 ;  /* 0x000000000008781c */ /* 0x000fda0003f0f008 */
[----:B0-----:R-:W-:Y:S05]  /*0c50*/  @!P0 EXIT ;  /* 0x000000000000894d */ /* 0x001fea0003800000 */
[----:B------:R-:W0:Y:S01]  /*0c60*/  S2R R0, SR_TID.X ;  /* 0x0000000000007919 */ /* 0x000e220000002100 */
[----:B------:R-:W-:Y:S01]  /*0c70*/  UISETP.GE.U32.AND UP0, UPT, UR16, 0x8, UPT ;  /* 0x000000081000788c */ /* 0x000fe2000bf06070 */
[----:B------:R-:W-:-:S08]  /*0c80*/  UMOV UR4, URZ ;  /* 0x000000ff00047c82 */ /* 0x000fd00008000000 */
[----:B------:R-:W-:Y:S05]  /*0c90*/  BRA.U !UP0, `(.L_x_419) ;  /* 0x0000000508507547 */ /* 0x000fea000b800000 */
[C---:B0-----:R-:W-:Y:S01]  /*0ca0*/  IMAD.WIDE.U32 R4, R0.reuse, 0x20, R28 ;  /* 0x0000002000047825 */ /* 0x041fe200078e001c */
[----:B------:R-:W-:Y:S02]  /*0cb0*/  ULOP3.LUT UR4, UR16, 0x7ffffff8, URZ, 0xc0, !UPT ;  /* 0x7ffffff810047892 */ /* 0x000fe4000f8ec0ff */
[----:B------:R-:W-:Y:S01]  /*0cc0*/  UIADD3 UR11, UP0, UPT, UR8, 0x4810, URZ ;  /* 0x00004810080b7890 */ /* 0x000fe2000ff1e0ff */
[----:B------:R-:W-:Y:S01]  /*0cd0*/  IMAD.WIDE.U32 R2, R0, 0x8, R26 ;  /* 0x0000000800027825 */ /* 0x000fe200078e001a */
[----:B------:R-:W-:Y:S01]  /*0ce0*/  IADD3 R6, P0, PT, R4, 0x10, RZ ;  /* 0x0000001004067810 */ /* 0x000fe20007f1e0ff */
[----:B------:R-:W-:Y:S02]  /*0cf0*/  UIADD3 UR9, UP1, UPT, UR12, 0x3010, URZ ;  /* 0x000030100c097890 */ /* 0x000fe4000ff3e0ff */
[----:B------:R-:W-:Y:S01]  /*0d00*/  IMAD.MOV.U32 R25, RZ, RZ, 0x30 ;  /* 0x00000030ff197424 */ /* 0x000fe200078e00ff */
[----:B------:R-:W-:Y:S01]  /*0d10*/  UIADD3 UR5, UP2, UPT, UR14, 0xc00, URZ ;  /* 0x00000c000e057890 */ /* 0x000fe2000ff5e0ff */
[----:B------:R-:W-:Y:S01]  /*0d20*/  MOV R4, R2 ;  /* 0x0000000200047202 */ /* 0x000fe20000000f00 */
[----:B------:R-:W-:-:S02]  /*0d30*/  UIADD3.X UR14, UPT, UPT, URZ, UR7, URZ, UP0, !UPT ;  /* 0x00000007ff0e7290 */ /* 0x000fc400087fe4ff */
[C---:B------:R-:W-:Y:S01]  /*0d40*/  IMAD.WIDE.U32 R24, R0.reuse, R25, UR6 ;  /* 0x0000000600187e25 */ /* 0x040fe2000f8e0019 */
[----:B------:R-:W-:Y:S01]  /*0d50*/  IADD3.X R7, PT, PT, RZ, R5, RZ, P0, !PT ;  /* 0x00000005ff077210 */ /* 0x000fe200007fe4ff */
[----:B------:R-:W-:Y:S01]  /*0d60*/  UIADD3.X UR10, UPT, UPT, URZ, UR13, URZ, UP1, !UPT ;  /* 0x0000000dff0a7290 */ /* 0x000fe20008ffe4ff */
[----:B------:R-:W-:Y:S01]  /*0d70*/  IADD3 R2, PT, PT, R0, 0x80, RZ ;  /* 0x0000008000027810 */ /* 0x000fe20007ffe0ff */
[----:B------:R-:W-:Y:S02]  /*0d80*/  UIADD3.X UR8, UPT, UPT, URZ, UR15, URZ, UP2, !UPT ;  /* 0x0000000fff087290 */ /* 0x000fe400097fe4ff */
[----:B------:R-:W-:-:S12]  /*0d90*/  UIADD3 UR12, UPT, UPT, -UR4, URZ, URZ ;  /* 0x000000ff040c7290 */ /* 0x000fd8000fffe1ff */
.L_x_420:
[----:B------:R-:W-:Y:S01]  /*0da0*/  IMAD.MOV.U32 R5, RZ, RZ, R3 ;  /* 0x000000ffff057224 */ /* 0x000fe200078e0003 */
[----:B-1----:R-:W2:Y:S04]  /*0db0*/  LDG.E.128 R8, desc[UR18][R6.64+-0x10] ;  /* 0xfffff01206087981 */ /* 0x002ea8000c1e1d00 */
[----:B------:R-:W3:Y:S04]  /*0dc0*/  LDG.E.128 R12, desc[UR18][R6.64] ;  /* 0x00000012060c7981 */ /* 0x000ee8000c1e1d00 */
[----:B------:R-:W4:Y:S01]  /*0dd0*/  LDG.E.64 R18, desc[UR18][R4.64] ;  /* 0x0000001204127981 */ /* 0x000f22000c1e1b00 */
[----:B------:R-:W-:Y:S01]  /*0de0*/  MOV R32, UR9 ;  /* 0x0000000900207c02 */ /* 0x000fe20008000f00 */
[----:B------:R-:W-:Y:S01]  /*0df0*/  IMAD.U32 R31, RZ, RZ, UR8 ;  /* 0x00000008ff1f7e24 */ /* 0x000fe2000f8e00ff */
[----:B------:R-:W-:-:S02]  /*0e00*/  MOV R33, UR10 ;  /* 0x0000000a00217c02 */ /* 0x000fc40008000f00 */
[----:B------:R-:W-:Y:S01]  /*0e10*/  MOV R30, UR5 ;  /* 0x00000005001e7c02 */ /* 0x000fe20008000f00 */
[----:B------:R-:W-:-:S04]  /*0e20*/  IMAD.WIDE R32, R2, 0x20, R32 ;  /* 0x0000002002207825 */ /* 0x000fc800078e0220 */
[----:B------:R-:W-:Y:S01]  /*0e30*/  IMAD.WIDE R30, R2, 0x8, R30 ;  /* 0x00000008021e7825 */ /* 0x000fe200078e021e */
[----:B--2---:R0:W-:Y:S04]  /*0e40*/  STG.E.128 desc[UR18][R24.64], R8 ;  /* 0x0000000818007986 */ /* 0x0041e8000c101d12 */
[----:B---3--:R1:W-:Y:S04]  /*0e50*/  STG.E.128 desc[UR18][R24.64+0x10], R12 ;  /* 0x0000100c18007986 */ /* 0x0083e8000c101d12 */
[----:B----4-:R-:W-:Y:S04]  /*0e60*/  STG.E.64 desc[UR18][R24.64+0x20], R18 ;  /* 0x0000201218007986 */ /* 0x010fe8000c101b12 */
[----:B------:R-:W2:Y:S04]  /*0e70*/  LDG.E.64 R16, desc[UR18][R30.64+-0xc00] ;  /* 0xfff400121e107981 */ /* 0x000ea8000c1e1b00 */
[----:B0-----:R-:W3:Y:S04]  /*0e80*/  LDG.E.128 R8, desc[UR18][R32.64+-0x3010] ;  /* 0xffcff01220087981 */ /* 0x001ee8000c1e1d00 */
[----:B-1----:R-:W4:Y:S01]  /*0e90*/  LDG.E.128 R12, desc[UR18][R32.64+-0x3000] ;  /* 0xffd00012200c7981 */ /* 0x002f22000c1e1d00 */
[----:B------:R-:W-:-:S02]  /*0ea0*/  MOV R34, UR11 ;  /* 0x0000000b00227c02 */ /* 0x000fc40008000f00 */
[----:B------:R-:W-:-:S03]  /*0eb0*/  MOV R35, UR14 ;  /* 0x0000000e00237c02 */ /* 0x000fc60008000f00 */
[----:B------:R-:W-:-:S05]  /*0ec0*/  IMAD.WIDE R34, R2, 0x30, R34 ;  /* 0x0000003002227825 */ /* 0x000fca00078e0222 */
[----:B--2---:R0:W-:Y:S04]  /*0ed0*/  STG.E.64 desc[UR18][R34.64+-0x47f0], R16 ;  /* 0xffb8101022007986 */ /* 0x0041e8000c101b12 */
[----:B---3--:R1:W-:Y:S04]  /*0ee0*/  STG.E.128 desc[UR18][R34.64+-0x4810], R8 ;  /* 0xffb7f00822007986 */ /* 0x0083e8000c101d12 */
[----:B----4-:R2:W-:Y:S04]  /*0ef0*/  STG.E.128 desc[UR18][R34.64+-0x4800], R12 ;  /* 0xffb8000c22007986 */ /* 0x0105e8000c101d12 */
[----:B0-----:R-:W3:Y:S04]  /*0f00*/  LDG.E.64 R16, desc[UR18][R30.64+-0x800] ;  /* 0xfff800121e107981 */ /* 0x001ee8000c1e1b00 */
[----:B-1----:R-:W4:Y:S04]  /*0f10*/  LDG.E.128 R8, desc[UR18][R32.64+-0x2010] ;  /* 0xffdff01220087981 */ /* 0x002f28000c1e1d00 */
[----:B--2---:R-:W2:Y:S04]  /*0f20*/  LDG.E.128 R12, desc[UR18][R32.64+-0x2000] ;  /* 0xffe00012200c7981 */ /* 0x004ea8000c1e1d00 */
[----:B---3--:R0:W-:Y:S04]  /*0f30*/  STG.E.64 desc[UR18][R34.64+-0x2ff0], R16 ;  /* 0xffd0101022007986 */ /* 0x0081e8000c101b12 */
[----:B----4-:R1:W-:Y:S04]  /*0f40*/  STG.E.128 desc[UR18][R34.64+-0x3010], R8 ;  /* 0xffcff00822007986 */ /* 0x0103e8000c101d12 */
[----:B--2---:R2:W-:Y:S04]  /*0f50*/  STG.E.128 desc[UR18][R34.64+-0x3000], R12 ;  /* 0xffd0000c22007986 */ /* 0x0045e8000c101d12 */
[----:B------:R-:W3:Y:S04]  /*0f60*/  LDG.E.64 R36, desc[UR18][R30.64+-0x400] ;  /* 0xfffc00121e247981 */ /* 0x000ee8000c1e1b00 */
[----:B0-----:R-:W4:Y:S04]  /*0f70*/  LDG.E.128 R16, desc[UR18][R32.64+-0x1010] ;  /* 0xffeff01220107981 */ /* 0x001f28000c1e1d00 */
[----:B------:R-:W5:Y:S04]  /*0f80*/  LDG.E.128 R20, desc[UR18][R32.64+-0x1000] ;  /* 0xfff0001220147981 */ /* 0x000f68000c1e1d00 */
[----:B---3--:R-:W-:Y:S04]  /*0f90*/  STG.E.64 desc[UR18][R34.64+-0x17f0], R36 ;  /* 0xffe8102422007986 */ /* 0x008fe8000c101b12 */
[----:B----4-:R0:W-:Y:S04]  /*0fa0*/  STG.E.128 desc[UR18][R34.64+-0x1810], R16 ;  /* 0xffe7f01022007986 */ /* 0x0101e8000c101d12 */
[----:B-----5:R-:W-:Y:S04]  /*0fb0*/  STG.E.128 desc[UR18][R34.64+-0x1800], R20 ;  /* 0xffe8001422007986 */ /* 0x020fe8000c101d12 */
[----:B-1----:R-:W3:Y:S04]  /*0fc0*/  LDG.E.128 R8, desc[UR18][R32.64+-0x10] ;  /* 0xfffff01220087981 */ /* 0x002ee8000c1e1d00 */
[----:B--2---:R-:W2:Y:S04]  /*0fd0*/  LDG.E.128 R12, desc[UR18][R32.64] ;  /* 0x00000012200c7981 */ /* 0x004ea8000c1e1d00 */
[----:B0-----:R-:W4:Y:S04]  /*0fe0*/  LDG.E.64 R16, desc[UR18][R30.64] ;  /* 0x000000121e107981 */ /* 0x001f28000c1e1b00 */
[----:B---3--:R0:W-:Y:S04]  /*0ff0*/  STG.E.128 desc[UR18][R34.64+-0x10], R8 ;  /* 0xfffff00822007986 */ /* 0x0081e8000c101d12 */
[----:B--2---:R1:W-:Y:S04]  /*1000*/  STG.E.128 desc[UR18][R34.64], R12 ;  /* 0x0000000c22007986 */ /* 0x0043e8000c101d12 */
[----:B----4-:R2:W-:Y:S04]  /*1010*/  STG.E.64 desc[UR18][R34.64+0x10], R16 ;  /* 0x0000101022007986 */ /* 0x0105e8000c101b12 */
[----:B0-----:R-:W3:Y:S04]  /*1020*/  LDG.E.128 R8, desc[UR18][R32.64+0xff0] ;  /* 0x000ff01220087981 */ /* 0x001ee8000c1e1d00 */
[----:B-1----:R-:W4:Y:S04]  /*1030*/  LDG.E.128 R12, desc[UR18][R32.64+0x1000] ;  /* 0x00100012200c7981 */ /* 0x002f28000c1e1d00 */
[----:B--2---:R-:W2:Y:S04]  /*1040*/  LDG.E.64 R16, desc[UR18][R30.64+0x400] ;  /* 0x000400121e107981 */ /* 0x004ea8000c1e1b00 */
[----:B---3--:R0:W-:Y:S04]  /*1050*/  STG.E.128 desc[UR18][R34.64+0x17f0], R8 ;  /* 0x0017f00822007986 */ /* 0x0081e8000c101d12 */
[----:B----4-:R-:W-:Y:S04]  /*1060*/  STG.E.128 desc[UR18][R34.64+0x1800], R12 ;  /* 0x0018000c22007986 */ /* 0x010fe8000c101d12 */
[----:B--2---:R1:W-:Y:S04]  /*1070*/  STG.E.64 desc[UR18][R34.64+0x1810], R16 ;  /* 0x0018101022007986 */ /* 0x0043e8000c101b12 */
[----:B------:R-:W2:Y:S04]  /*1080*/  LDG.E.128 R20, desc[UR18][R32.64+0x2000] ;  /* 0x0020001220147981 */ /* 0x000ea8000c1e1d00 */
[----:B0-----:R-:W3:Y:S04]  /*1090*/  LDG.E.64 R8, desc[UR18][R30.64+0x800] ;  /* 0x000800121e087981 */ /* 0x001ee8000c1e1b00 */
[----:B-1----:R-:W4:Y:S04]  /*10a0*/  LDG.E.128 R16, desc[UR18][R32.64+0x1ff0] ;  /* 0x001ff01220107981 */ /* 0x002f28000c1e1d00 */
[----:B--2---:R-:W-:Y:S04]  /*10b0*/  STG.E.128 desc[UR18][R34.64+0x3000], R20 ;  /* 0x0030001422007986 */ /* 0x004fe8000c101d12 */
[----:B---3--:R0:W-:Y:S04]  /*10c0*/  STG.E.64 desc[UR18][R34.64+0x3010], R8 ;  /* 0x0030100822007986 */ /* 0x0081e8000c101b12 */
[----:B----4-:R1:W-:Y:S04]  /*10d0*/  STG.E.128 desc[UR18][R34.64+0x2ff0], R16 ;  /* 0x002ff01022007986 */ /* 0x0103e8000c101d12 */
[----:B------:R-:W2:Y:S04]  /*10e0*/  LDG.E.128 R12, desc[UR18][R32.64+0x3000] ;  /* 0x00300012200c7981 */ /* 0x000ea8000c1e1d00 */
[----:B------:R-:W3:Y:S04]  /*10f0*/  LDG.E.64 R36, desc[UR18][R30.64+0xc00] ;  /* 0x000c00121e247981 */ /* 0x000ee8000c1e1b00 */
[----:B0-----:R-:W4:Y:S01]  /*1100*/  LDG.E.128 R8, desc[UR18][R32.64+0x2ff0] ;  /* 0x002ff01220087981 */ /* 0x001f22000c1e1d00 */
[----:B------:R-:W-:-:S04]  /*1110*/  UIADD3 UR12, UPT, UPT, UR12, 0x8, URZ ;  /* 0x000000080c0c7890 */ /* 0x000fc8000fffe0ff */
[----:B------:R-:W-:Y:S01]  /*1120*/  UISETP.NE.AND UP0, UPT, UR12, URZ, UPT ;  /* 0x000000ff0c00728c */ /* 0x000fe2000bf05270 */
[----:B------:R-:W-:Y:S02]  /*1130*/  IADD3 R6, P2, PT, R6, 0x8000, RZ ;  /* 0x0000800006067810 */ /* 0x000fe40007f5e0ff */
[----:B------:R-:W-:Y:S02]  /*1140*/  IADD3 R4, P1, PT, R4, 0x2000, RZ ;  /* 0x0000200004047810 */ /* 0x000fe40007f3e0ff */
[----:B------:R-:W-:Y:S01]  /*1150*/  IADD3 R24, P0, PT, R24, 0xc000, RZ ;  /* 0x0000c00018187810 */ /* 0x000fe20007f1e0ff */
[----:B------:R-:W-:Y:S01]  /*1160*/  IMAD.X R7, RZ, RZ, R7, P2 ;  /* 0x000000ffff077224 */ /* 0x000fe200010e0607 */
[----:B------:R-:W-:Y:S02]  /*1170*/  IADD3.X R3, PT, PT, RZ, R3, RZ, P1, !PT ;  /* 0x00000003ff037210 */ /* 0x000fe40000ffe4ff */
[----:B------:R-:W-:Y:S02]  /*1180*/  IADD3.X R25, PT, PT, RZ, R25, RZ, P0, !PT ;  /* 0x00000019ff197210 */ /* 0x000fe400007fe4ff */
[----:B------:R-:W-:Y:S01]  /*1190*/  IADD3 R2, PT, PT, R2, 0x400, RZ ;  /* 0x0000040002027810 */ /* 0x000fe20007ffe0ff */
[----:B--2---:R1:W-:Y:S04]  /*11a0*/  STG.E.128 desc[UR18][R34.64+0x4800], R12 ;  /* 0x0048000c22007986 */ /* 0x0043e8000c101d12 */
[----:B---3--:R1:W-:Y:S04]  /*11b0*/  STG.E.64 desc[UR18][R34.64+0x4810], R36 ;  /* 0x0048102422007986 */ /* 0x0083e8000c101b12 */
[----:B----4-:R1:W-:Y:S01]  /*11c0*/  STG.E.128 desc[UR18][R34.64+0x47f0], R8 ;  /* 0x0047f00822007986 */ /* 0x0103e2000c101d12 */
[----:B------:R-:W-:Y:S05]  /*11d0*/  BRA.U UP0, `(.L_x_420) ;  /* 0xfffffff900f07547 */ /* 0x000fea000b83ffff */
.L_x_419:
[----:B------:R-:W-:-:S06]  /*11e0*/  ULOP3.LUT UP0, UR5, UR16, 0x7, URZ, 0xc0, !UPT ;  /* 0x0000000710057892 */ /* 0x000fcc000f80c0ff */
[----:B------:R-:W-:-:S13]  /*11f0*/  PLOP3.LUT P0, PT, PT, PT, UP0, 0x80, 0x8 ;  /* 0x000000000008781c */ /* 0x000fda0003f0f008 */
[----:B------:R-:W-:Y:S05]  /*1200*/  @!P0 EXIT ;  /* 0x000000000000894d */ /* 0x000fea0003800000 */
[----:B------:R-:W-:Y:S02]  /*1210*/  UISETP.GE.U32.AND UP0, UPT, UR5, 0x4, UPT ;  /* 0x000000040500788c */ /* 0x000fe4000bf06070 */
[----:B------:R-:W-:-:S07]  /*1220*/  ULOP3.LUT UR5, UR16, 0x3, URZ, 0xc0, !UPT ;  /* 0x0000000310057892 */ /* 0x000fce000f8ec0ff */
[----:B------:R-:W-:Y:S05]  /*1230*/  BRA.U !UP0, `(.L_x_421) ;  /* 0x00000001087c7547 */ /* 0x000fea000b800000 */
[----:B------:R-:W-:-:S05]  /*1240*/  MOV R3, UR4 ;  /* 0x0000000400037c02 */ /* 0x000fca0008000f00 */
[----:B0-----:R-:W-:-:S04]  /*1250*/  IMAD R3, R3, 0x80, R0 ;  /* 0x0000008003037824 */ /* 0x001fc800078e0200 */
[----:B------:R-:W-:-:S04]  /*1260*/  IMAD.WIDE R22, R3, 0x20, R28 ;  /* 0x0000002003167825 */ /* 0x000fc800078e021c */
[----:B------:R-:W-:Y:S01]  /*1270*/  IMAD.WIDE R20, R3, 0x8, R26 ;  /* 0x0000000803147825 */ /* 0x000fe200078e021a */
[----:B------:R-:W2:Y:S04]  /*1280*/  LDG.E.128 R4, desc[UR18][R22.64] ;  /* 0x0000001216047981 */ /* 0x000ea8000c1e1d00 */
[----:B-1----:R-:W3:Y:S04]  /*1290*/  LDG.E.128 R8, desc[UR18][R22.64+0x10] ;  /* 0x0000101216087981 */ /* 0x002ee8000c1e1d00 */
[----:B------:R-:W4:Y:S01]  /*12a0*/  LDG.E.64 R24, desc[UR18][R20.64] ;  /* 0x0000001214187981 */ /* 0x000f22000c1e1b00 */
[----:B------:R-:W-:-:S05]  /*12b0*/  HFMA2 R2, -RZ, RZ, 0, 2.86102294921875e-06 ;  /* 0x00000030ff027431 */ /* 0x000fca00000001ff */
[----:B------:R-:W-:-:S05]  /*12c0*/  IMAD.WIDE R2, R3, R2, UR6 ;  /* 0x0000000603027e25 */ /* 0x000fca000f8e0202 */
[----:B--2---:R0:W-:Y:S04]  /*12d0*/  STG.E.128 desc[UR18][R2.64], R4 ;  /* 0x0000000402007986 */ /* 0x0041e8000c101d12 */
[----:B---3--:R1:W-:Y:S04]  /*12e0*/  STG.E.128 desc[UR18][R2.64+0x10], R8 ;  /* 0x0000100802007986 */ /* 0x0083e8000c101d12 */
[----:B----4-:R-:W-:Y:S04]  /*12f0*/  STG.E.64 desc[UR18][R2.64+0x20], R24 ;  /* 0x0000201802007986 */ /* 0x010fe8000c101b12 */
[----:B------:R-:W2:Y:S04]  /*1300*/  LDG.E.64 R30, desc[UR18][R20.64+0x400] ;  /* 0x00040012141e7981 */ /* 0x000ea8000c1e1b00 */
[----:B0-----:R-:W3:Y:S04]  /*1310*/  LDG.E.128 R4, desc[UR18][R22.64+0x1000] ;  /* 0x0010001216047981 */ /* 0x001ee8000c1e1d00 */
[----:B-1----:R-:W4:Y:S04]  /*1320*/  LDG.E.128 R8, desc[UR18][R22.64+0x1010] ;  /* 0x0010101216087981 */ /* 0x002f28000c1e1d00 */
[----:B--2---:R-:W-:Y:S04]  /*1330*/  STG.E.64 desc[UR18][R2.64+0x1820], R30 ;  /* 0x0018201e02007986 */ /* 0x004fe8000c101b12 */
[----:B---3--:R0:W-:Y:S04]  /*1340*/  STG.E.128 desc[UR18][R2.64+0x1800], R4 ;  /* 0x0018000402007986 */ /* 0x0081e8000c101d12 */
[----:B----4-:R1:W-:Y:S04]  /*1350*/  STG.E.128 desc[UR18][R2.64+0x1810], R8 ;  /* 0x0018100802007986 */ /* 0x0103e8000c101d12 */
[----:B------:R-:W2:Y:S04]  /*1360*/  LDG.E.128 R12, desc[UR18][R22.64+0x2000] ;  /* 0x00200012160c7981 */ /* 0x000ea8000c1e1d00 */
[----:B------:R-:W3:Y:S04]  /*1370*/  LDG.E.128 R16, desc[UR18][R22.64+0x2010] ;  /* 0x0020101216107981 */ /* 0x000ee8000c1e1d00 */
[----:B------:R-:W4:Y:S04]  /*1380*/  LDG.E.64 R32, desc[UR18][R20.64+0x800] ;  /* 0x0008001214207981 */ /* 0x000f28000c1e1b00 */
[----:B--2---:R2:W-:Y:S04]  /*1390*/  STG.E.128 desc[UR18][R2.64+0x3000], R12 ;  /* 0x0030000c02007986 */ /* 0x0045e8000c101d12 */
[----:B---3--:R2:W-:Y:S04]  /*13a0*/  STG.E.128 desc[UR18][R2.64+0x3010], R16 ;  /* 0x0030101002007986 */ /* 0x0085e8000c101d12 */
[----:B----4-:R2:W-:Y:S04]  /*13b0*/  STG.E.64 desc[UR18][R2.64+0x3020], R32 ;  /* 0x0030202002007986 */ /* 0x0105e8000c101b12 */
[----:B0-----:R-:W3:Y:S04]  /*13c0*/  LDG.E.128 R4, desc[UR18][R22.64+0x3000] ;  /* 0x0030001216047981 */ /* 0x001ee8000c1e1d00 */
[----:B-1----:R-:W4:Y:S04]  /*13d0*/  LDG.E.128 R8, desc[UR18][R22.64+0x3010] ;  /* 0x0030101216087981 */ /* 0x002f28000c1e1d00 */
[----:B------:R-:W5:Y:S01]  /*13e0*/  LDG.E.64 R24, desc[UR18][R20.64+0xc00] ;  /* 0x000c001214187981 */ /* 0x000f62000c1e1b00 */
[----:B------:R-:W-:-:S03]  /*13f0*/  UIADD3 UR4, UPT, UPT, UR4, 0x4, URZ ;  /* 0x0000000404047890 */ /* 0x000fc6000fffe0ff */
[----:B---3--:R2:W-:Y:S04]  /*1400*/  STG.E.128 desc[UR18][R2.64+0x4800], R4 ;  /* 0x0048000402007986 */ /* 0x0085e8000c101d12 */
[----:B----4-:R2:W-:Y:S04]  /*1410*/  STG.E.128 desc[UR18][R2.64+0x4810], R8 ;  /* 0x0048100802007986 */ /* 0x0105e8000c101d12 */
[----:B-----5:R2:W-:Y:S02]  /*1420*/  STG.E.64 desc[UR18][R2.64+0x4820], R24 ;  /* 0x0048201802007986 */ /* 0x0205e4000c101b12 */
.L_x_421:
[----:B------:R-:W-:-:S13]  /*1430*/  ISETP.NE.AND P0, PT, RZ, UR5, PT ;  /* 0x00000005ff007c0c */ /* 0x000fda000bf05270 */
[----:B------:R-:W-:Y:S05]  /*1440*/  @!P0 EXIT ;  /* 0x000000000000894d */ /* 0x000fea0003800000 */
[----:B------:R-:W-:-:S09]  /*1450*/  UISETP.NE.AND UP0, UPT, UR5, 0x1, UPT ;  /* 0x000000010500788c */ /* 0x000fd2000bf05270 */
[----:B------:R-:W-:Y:S05]  /*1460*/  BRA.U !UP0, `(.L_x_422) ;  /* 0x00000001084c7547 */ /* 0x000fea000b800000 */
[----:B------:R-:W-:-:S04]  /*1470*/  MOV R21, UR4 ;  /* 0x0000000400157c02 */ /* 0x000fc80008000f00 */
[----:B0-----:R-:W-:-:S05]  /*1480*/  LEA R21, R21, R0, 0x7 ;  /* 0x0000000015157211 */ /* 0x001fca00078e38ff */
[----:B------:R-:W-:-:S04]  /*1490*/  IMAD.WIDE R22, R21, 0x20, R28 ;  /* 0x0000002015167825 */ /* 0x000fc800078e021c */
[----:B--2---:R-:W-:Y:S01]  /*14a0*/  IMAD.WIDE R2, R21, 0x8, R26 ;  /* 0x0000000815027825 */ /* 0x004fe200078e021a */
[----:B-1----:R-:W2:Y:S04]  /*14b0*/  LDG.E.128 R8, desc[UR18][R22.64] ;  /* 0x0000001216087981 */ /* 0x002ea8000c1e1d00 */
[----:B------:R-:W3:Y:S04]  /*14c0*/  LDG.E.128 R4, desc[UR18][R22.64+0x10] ;  /* 0x0000101216047981 */ /* 0x000ee8000c1e1d00 */
[----:B------:R-:W4:Y:S01]  /*14d0*/  LDG.E.64 R24, desc[UR18][R2.64] ;  /* 0x0000001202187981 */ /* 0x000f22000c1e1b00 */
[----:B------:R-:W-:-:S04]  /*14e0*/  IMAD.MOV.U32 R20, RZ, RZ, 0x30 ;  /* 0x00000030ff147424 */ /* 0x000fc800078e00ff */
[----:B------:R-:W-:-:S05]  /*14f0*/  IMAD.WIDE R20, R21, R20, UR6 ;  /* 0x0000000615147e25 */ /* 0x000fca000f8e0214 */
[----:B--2---:R0:W-:Y:S04]  /*1500*/  STG.E.128 desc[UR18][R20.64], R8 ;  /* 0x0000000814007986 */ /* 0x0041e8000c101d12 */
[----:B---3--:R0:W-:Y:S04]  /*1510*/  STG.E.128 desc[UR18][R20.64+0x10], R4 ;  /* 0x0000100414007986 */ /* 0x0081e8000c101d12 */
[----:B----4-:R0:W-:Y:S04]  /*1520*/  STG.E.64 desc[UR18][R20.64+0x20], R24 ;  /* 0x0000201814007986 */ /* 0x0101e8000c101b12 */
[----:B------:R-:W2:Y:S04]  /*1530*/  LDG.E.128 R12, desc[UR18][R22.64+0x1000] ;  /* 0x00100012160c7981 */ /* 0x000ea8000c1e1d00 */
[----:B------:R-:W3:Y:S04]  /*1540*/  LDG.E.128 R16, desc[UR18][R22.64+0x1010] ;  /* 0x0010101216107981 */ /* 0x000ee8000c1e1d00 */
[----:B------:R-:W4:Y:S01]  /*1550*/  LDG.E.64 R30, desc[UR18][R2.64+0x400] ;  /* 0x00040012021e7981 */ /* 0x000f22000c1e1b00 */
[----:B------:R-:W-:-:S03]  /*1560*/  UIADD3 UR4, UPT, UPT, UR4, 0x2, URZ ;  /* 0x0000000204047890 */ /* 0x000fc6000fffe0ff */
[----:B--2---:R0:W-:Y:S04]  /*1570*/  STG.E.128 desc[UR18][R20.64+0x1800], R12 ;  /* 0x0018000c14007986 */ /* 0x0041e8000c101d12 */
[----:B---3--:R0:W-:Y:S04]  /*1580*/  STG.E.128 desc[UR18][R20.64+0x1810], R16 ;  /* 0x0018101014007986 */ /* 0x0081e8000c101d12 */
[----:B----4-:R0:W-:Y:S02]  /*1590*/  STG.E.64 desc[UR18][R20.64+0x1820], R30 ;  /* 0x0018201e14007986 */ /* 0x0101e4000c101b12 */
.L_x_422:
[----:B------:R-:W-:-:S04]  /*15a0*/  ULOP3.LUT UR16, UR16, 0x1, URZ, 0xc0, !UPT ;  /* 0x0000000110107892 */ /* 0x000fc8000f8ec0ff */
[----:B------:R-:W-:-:S06]  /*15b0*/  UISETP.NE.U32.AND UP0, UPT, UR16, 0x1, UPT ;  /* 0x000000011000788c */ /* 0x000fcc000bf05070 */
[----:B------:R-:W-:-:S13]  /*15c0*/  PLOP3.LUT P0, PT, PT, PT, UP0, 0x80, 0x8 ;  /* 0x000000000008781c */ /* 0x000fda0003f0f008 */
[----:B------:R-:W-:Y:S05]  /*15d0*/  @P0 EXIT ;  /* 0x000000000000094d */ /* 0x000fea0003800000 */
[----:B--2---:R-:W-:-:S04]  /*15e0*/  MOV R3, UR4 ;  /* 0x0000000400037c02 */ /* 0x004fc80008000f00 */
[----:B0-----:R-:W-:-:S05]  /*15f0*/  LEA R3, R3, R0, 0x7 ;  /* 0x0000000003037211 */ /* 0x001fca00078e38ff */
[----:B------:R-:W-:-:S04]  /*1600*/  IMAD.WIDE R26, R3, 0x8, R26 ;  /* 0x00000008031a7825 */ /* 0x000fc800078e021a */
[----:B------:R-:W-:Y:S02]  /*1610*/  IMAD.WIDE R28, R3, 0x20, R28 ;  /* 0x00000020031c7825 */ /* 0x000fe400078e021c */
[----:B------:R-:W2:Y:S04]  /*1620*/  LDG.E.64 R26, desc[UR18][R26.64] ;  /* 0x000000121a1a7981 */ /* 0x000ea8000c1e1b00 */
[----:B------:R-:W3:Y:S04]  /*1630*/  LDG.E.128 R4, desc[UR18][R28.64] ;  /* 0x000000121c047981 */ /* 0x000ee8000c1e1d00 */
[----:B-1----:R-:W4:Y:S01]  /*1640*/  LDG.E.128 R8, desc[UR18][R28.64+0x10] ;  /* 0x000010121c087981 */ /* 0x002f22000c1e1d00 */
[----:B------:R-:W-:-:S05]  /*1650*/  MOV R2, 0x30 ;  /* 0x0000003000027802 */ /* 0x000fca0000000f00 */
[----:B------:R-:W-:-:S05]  /*1660*/  IMAD.WIDE R2, R3, R2, UR6 ;  /* 0x0000000603027e25 */ /* 0x000fca000f8e0202 */
[----:B--2---:R-:W-:Y:S04]  /*1670*/  STG.E.64 desc[UR18][R2.64+0x20], R26 ;  /* 0x0000201a02007986 */ /* 0x004fe8000c101b12 */
[----:B---3--:R-:W-:Y:S04]  /*1680*/  STG.E.128 desc[UR18][R2.64], R4 ;  /* 0x0000000402007986 */ /* 0x008fe8000c101d12 */
[----:B----4-:R-:W-:Y:S01]  /*1690*/  STG.E.128 desc[UR18][R2.64+0x10], R8 ;  /* 0x0000100802007986 */ /* 0x010fe2000c101d12 */
[----:B------:R-:W-:Y:S05]  /*16a0*/  EXIT ;  /* 0x000000000000794d */ /* 0x000fea0003800000 */
.L_x_423:
        /* <DEDUP_REMOVED lines=13> */
.L_x_459:


//--------------------- .text._ZN3cub18CUB_300001_SM_10006detail9transform16transform_kernelINS2_10policy_hubILb1EN4cuda3std3__45tupleIJN6thrust24THRUST_300001_SM_1000_NS12zip_iteratorINS8_IJNSA_10device_ptrI8aes_pairEENSC_ImEEEEEEEEEEE10policy1000EiNS7_10__identityENSA_7pointerINS8_IJSD_mEEENSA_8cuda_cub3tagENSA_11use_defaultESQ_EEJSH_EEEvT0_iT1_T2_DpNS2_10kernel_argIT3_EE --------------------------
	.section	.text._ZN3cub18CUB_300001_SM_10006detail9transform16transform_kernelINS2_10policy_hubILb1EN4cuda3std3__45tupleIJN6thrust24THRUST_300001_SM_1000_NS12zip_iteratorINS8_IJNSA_10device_ptrI8aes_pairEENSC_ImEEEEEEEEEEE10policy1000EiNS7_10__identityENSA_7pointerINS8_IJSD_mEEENSA_8cuda_cub3tagENSA_11use_defaultESQ_EEJSH_EEEvT0_iT1_T2_DpNS2_10kernel_argIT3_EE,"ax",@progbits
	.align	128
        .global         _ZN3cub18CUB_300001_SM_10006detail9transform16transform_kernelINS2_10policy_hubILb1EN4cuda3std3__45tupleIJN6thrust24THRUST_300001_SM_1000_NS12zip_iteratorINS8_IJNSA_10device_ptrI8aes_pairEENSC_ImEEEEEEEEEEE10policy1000EiNS7_10__identityENSA_7pointerINS8_IJSD_mEEENSA_8cuda_cub3tagENSA_11use_defaultESQ_EEJSH_EEEvT0_iT1_T2_DpNS2_10kernel_argIT3_EE
        .type           _ZN3cub18CUB_300001_SM_10006detail9transform16transform_kernelINS2_10policy_hubILb1EN4cuda3std3__45tupleIJN6thrust24THRUST_300001_SM_1000_NS12zip_iteratorINS8_IJNSA_10device_ptrI8aes_pairEENSC_ImEEEEEEEEEEE10policy1000EiNS7_10__identityENSA_7pointerINS8_IJSD_mEEENSA_8cuda_cub3tagENSA_11use_defaultESQ_EEJSH_EEEvT0_iT1_T2_DpNS2_10kernel_argIT3_EE,@function
        .size           _ZN3cub18CUB_300001_SM_10006detail9transform16transform_kernelINS2_10policy_hubILb1EN4cuda3std3__45tupleIJN6thrust24THRUST_300001_SM_1000_NS12zip_iteratorINS8_IJNSA_10device_ptrI8aes_pairEENSC_ImEEEEEEEEEEE10policy1000EiNS7_10__identityENSA_7pointerINS8_IJSD_mEEENSA_8cuda_cub3tagENSA_11use_defaultESQ_EEJSH_EEEvT0_iT1_T2_DpNS2_10kernel_argIT3_EE,(.L_x_460 - _ZN3cub18CUB_300001_SM_10006detail9transform16transform_kernelINS2_10policy_hubILb1EN4cuda3std3__45tupleIJN6thrust24THRUST_300001_SM_1000_NS12zip_iteratorINS8_IJNSA_10device_ptrI8aes_pairEENSC_ImEEEEEEEEEEE10policy1000EiNS7_10__identityENSA_7pointerINS8_IJSD_mEEENSA_8cuda_cub3tagENSA_11use_defaultESQ_EEJSH_EEEvT0_iT1_T2_DpNS2_10kernel_argIT3_EE)
        .other          _ZN3cub18CUB_300001_SM_10006detail9transform16transform_kernelINS2_10policy_hubILb1EN4cuda3std3__45tupleIJN6thrust24THRUST_300001_SM_1000_NS12zip_iteratorINS8_IJNSA_10device_ptrI8aes_pairEENSC_ImEEEEEEEEEEE10policy1000EiNS7_10__identityENSA_7pointerINS8_IJSD_mEEENSA_8cuda_cub3tagENSA_11use_defaultESQ_EEJSH_EEEvT0_iT1_T2_DpNS2_10kernel_argIT3_EE,@"STO_CUDA_ENTRY STV_DEFAULT"
_ZN3cub18CUB_300001_SM_10006detail9transform16transform_kernelINS2_10policy_hubILb1EN4cuda3std3__45tupleIJN6thrust24THRUST_300001_SM_1000_NS12zip_iteratorINS8_IJNSA_10device_ptrI8aes_pairEENSC_ImEEEEEEEEEEE10policy1000EiNS7_10__identityENSA_7pointerINS8_IJSD_mEEENSA_8cuda_cub3tagENSA_11use_defaultESQ_EEJSH_EEEvT0_iT1_T2_DpNS2_10kernel_argIT3_EE:
.text._ZN3cub18CUB_300001_SM_10006detail9transform16transform_kernelINS2_10policy_hubILb1EN4cuda3std3__45tupleIJN6thrust24THRUST_300001_SM_1000_NS12zip_iteratorINS8_IJNSA_10device_ptrI8aes_pairEENSC_ImEEEEEEEEEEE10policy1000EiNS7_10__identityENSA_7pointerINS8_IJSD_mEEENSA_8cuda_cub3tagENSA_11use_defaultESQ_EEJSH_EEEvT0_iT1_T2_DpNS2_10kernel_argIT3_EE:
[----:B------:R-:W-:Y:S08]  /*0000*/  LDC R1, c[0x0][0x37c] ;  /* 0x0000df00ff017b82 */ /* 0x000ff00000000800 */
[----:B------:R-:W0:Y:S01]  /*0010*/  S2UR UR12, SR_CTAID.X ;  /* 0x00000000000c79c3 */ /* 0x000e220000002500 */
[----:B------:R-:W1:Y:S01]  /*0020*/  LDCU.64 UR14, c[0x0][0x380] ;  /* 0x00007000ff0e77ac */ /* 0x000e620008000a00 */
[----:B------:R-:W2:Y:S01]  /*0030*/  LDCU.128 UR8, c[0x0][0x390] ;  /* 0x00007200ff0877ac */ /* 0x000ea20008000c00 */
[----:B------:R-:W3:Y:S01]  /*0040*/  LDCU.64 UR6, c[0x0][0x3a0] ;  /* 0x00007400ff0677ac */ /* 0x000ee20008000a00 */
[----:B------:R-:W4:Y:S01]  /*0050*/  LDCU.64 UR18, c[0x0][0x358] ;  /* 0x00006b00ff1277ac */ /* 0x000f220008000a00 */
[----:B-1----:R-:W-:-:S04]  /*0060*/  USHF.L.U32 UR16, UR15, 0x7, URZ ;  /* 0x000000070f107899 */ /* 0x002fc800080006ff */
[----:B0-----:R-:W-:-:S04]  /*0070*/  UIMAD UR12, UR16, UR12, URZ ;  /* 0x0000000c100c72a4 */ /* 0x001fc8000f8e02ff */
[----:B------:R-:W-:Y:S02]  /*0080*/  UIADD3 UR13, UPT, UPT, -UR12, UR14, URZ ;  /* 0x0000000e0c0d7290 */ /* 0x000fe4000fffe1ff */
[----:B--2---:R-:W-:Y:S02]  /*0090*/  UIMAD.WIDE UR4, UR12, 0x20, UR10 ;  /* 0x000000200c0478a5 */ /* 0x004fe4000f8e020a */
[----:B------:R-:W-:Y:S02]  /*00a0*/  UISETP.LT.AND UP0, UPT, UR16, UR13, UPT ;  /* 0x0000000d1000728c */ /* 0x000fe4000bf01270 */
[----:B------:R-:W-:Y:S02]  /*00b0*/  UIMAD.WIDE UR8, UR12, 0x30, UR8 ;  /* 0x000000300c0878a5 */ /* 0x000fe4000f8e0208 */
[----:B------:R-:W-:Y:S02]  /*00c0*/  USEL UR11, UR16, UR13, UP0 ;  /* 0x0000000d100b7287 */ /* 0x000fe40008000000 */
[----:B------:R-:W-:-:S02]  /*00d0*/  UISETP.GT.AND UP0, UPT, UR16, UR13, UPT ;  /* 0x0000000d1000728c */ /* 0x000fc4000bf04270 */
[----:B---3--:R-:W-:-:S07]  /*00e0*/  UIMAD.WIDE UR6, UR12, 0x8, UR6 ;  /* 0x000000080c0678a5 */ /* 0x008fce000f8e0206 */
[----:B----4-:R-:W-:Y:S05]  /*00f0*/  BRA.U UP0, `(.L_x_424) ;  /* 0x0000000900b87547 */ /* 0x010fea000b800000 */
[----:B------:R-:W-:-:S06]  /*0100*/  UISETP.GE.AND UP0, UPT, UR15, 0x1, UPT ;  /* 0x000000010f00788c */ /* 0x000fcc000bf06270 */
[----:B------:R-:W-:-:S13]  /*0110*/  PLOP3.LUT P0, PT, PT, PT, UP0, 0x80, 0x8 ;  /* 0x000000000008781c */ /* 0x000fda0003f0f008 */
[----:B------:R-:W-:Y:S05]  /*0120*/  @!P0 EXIT ;  /* 0x000000000000894d */ /* 0x000fea0003800000 */
[----:B------:R-:W0:Y:S01]  /*0130*/  S2R R0, SR_TID.X ;  /* 0x0000000000007919 */ /* 0x000e220000002100 */
[----:B------:R-:W-:Y:S01]  /*0140*/  UISETP.GE.U32.AND UP0, UPT, UR15, 0x8, UPT ;  /* 0x000000080f00788c */ /* 0x000fe2000bf06070 */
[----:B------:R-:W-:-:S08]  /*0150*/  HFMA2 R18, -RZ, RZ, 0, 0 ;  /* 0x00000000ff127431 */ /* 0x000fd000000001ff */
[----:B------:R-:W-:Y:S05]  /*0160*/  BRA.U !UP0, `(.L_x_425) ;  /* 0x00000005085c7547 */ /* 0x000fea000b800000 */
[----:B------:R-:W-:Y:S01]  /*0170*/  IMAD.MOV.U32 R3, RZ, RZ, 0x20 ;  /* 0x00000020ff037424 */ /* 0x000fe200078e00ff */
[----:B------:R-:W-:Y:S01]  /*0180*/  MOV R25, 0x30 ;  /* 0x0000003000197802 */ /* 0x000fe20000000f00 */
[----:B------:R-:W-:Y:S01]  /*0190*/  IMAD.MOV.U32 R5, RZ, RZ, 0x8 ;  /* 0x00000008ff057424 */ /* 0x000fe200078e00ff */
[----:B------:R-:W-:Y:S01]  /*01a0*/  ULOP3.LUT UR10, UR15, 0x7ffffff8, URZ, 0xc0, !UPT ;  /* 0x7ffffff80f0a7892 */ /* 0x000fe2000f8ec0ff */
[C---:B0-----:R-:W-:Y:S01]  /*01b0*/  IMAD.WIDE.U32 R2, R0.reuse, R3, UR4 ;  /* 0x0000000400027e25 */ /* 0x041fe2000f8e0003 */
[----:B------:R-:W-:Y:S02]  /*01c0*/  UIADD3 UR17, UP0, UPT, UR8, 0x4810, URZ ;  /* 0x0000481008117890 */ /* 0x000fe4000ff1e0ff */
[----:B------:R-:W-:Y:S01]  /*01d0*/  UIADD3 UR14, UP1, UPT, UR4, 0x3010, URZ ;  /* 0x00003010040e7890 */ /* 0x000fe2000ff3e0ff */
[----:B------:R-:W-:Y:S01]  /*01e0*/  IMAD.WIDE.U32 R4, R0, R5, UR6 ;  /* 0x0000000600047e25 */ /* 0x000fe2000f8e0005 */
[----:B------:R-:W-:Y:S01]  /*01f0*/  IADD3 R6, P0, PT, R2, 0x10, RZ ;  /* 0x0000001002067810 */ /* 0x000fe20007f1e0ff */
[----:B------:R-:W-:-:S02]  /*0200*/  UIADD3 UR12, UP2, UPT, UR6, 0xc00, URZ ;  /* 0x00000c00060c7890 */ /* 0x000fc4000ff5e0ff */
[C---:B------:R-:W-:Y:S01]  /*0210*/  IMAD.WIDE.U32 R24, R0.reuse, R25, UR8 ;  /* 0x0000000800187e25 */ /* 0x040fe2000f8e0019 */
[----:B------:R-:W-:Y:S01]  /*0220*/  MOV R2, R5 ;  /* 0x0000000500027202 */ /* 0x000fe20000000f00 */
[----:B------:R-:W-:Y:S02]  /*0230*/  UIADD3.X UR20, UPT, UPT, URZ, UR9, URZ, UP0, !UPT ;  /* 0x00000009ff147290 */ /* 0x000fe400087fe4ff */
[----:B------:R-:W-:Y:S01]  /*0240*/  IMAD.X R7, RZ, RZ, R3, P0 ;  /* 0x000000ffff077224 */ /* 0x000fe200000e0603 */
[----:B------:R-:W-:Y:S01]  /*0250*/  IADD3 R3, PT, PT, R0, 0x80, RZ ;  /* 0x0000008000037810 */ /* 0x000fe20007ffe0ff */
[----:B------:R-:W-:Y:S02]  /*0260*/  UIADD3.X UR16, UPT, UPT, URZ, UR5, URZ, UP1, !UPT ;  /* 0x00000005ff107290 */ /* 0x000fe40008ffe4ff */
[----:B------:R-:W-:Y:S02]  /*0270*/  UIADD3.X UR13, UPT, UPT, URZ, UR7, URZ, UP2, !UPT ;  /* 0x00000007ff0d7290 */ /* 0x000fe400097fe4ff */
[----:B------:R-:W-:-:S12]  /*0280*/  UIADD3 UR11, UPT, UPT, -UR10, URZ, URZ ;  /* 0x000000ff0a0b7290 */ /* 0x000fd8000fffe1ff */
.L_x_426:
[----:B------:R-:W-:Y:S01]  /*0290*/  IMAD.MOV.U32 R5, RZ, RZ, R2 ;  /* 0x000000ffff057224 */ /* 0x000fe200078e0002 */
[----:B--2---:R-:W2:Y:S04]  /*02a0*/  LDG.E.128 R8, desc[UR18][R6.64+-0x10] ;  /* 0xfffff01206087981 */ /* 0x004ea8000c1e1d00 */
[----:B------:R-:W3:Y:S04]  /*02b0*/  LDG.E.128 R12, desc[UR18][R6.64] ;  /* 0x00000012060c7981 */ /* 0x000ee8000c1e1d00 */
[----:B------:R-:W4:Y:S01]  /*02c0*/  LDG.E.64 R16, desc[UR18][R4.64] ;  /* 0x0000001204107981 */ /* 0x000f22000c1e1b00 */
[----:B------:R-:W-:Y:S01]  /*02d0*/  MOV R28, UR14 ;  /* 0x0000000e001c7c02 */ /* 0x000fe20008000f00 */
[----:B------:R-:W-:Y:S01]  /*02e0*/  IMAD.U32 R29, RZ, RZ, UR16 ;  /* 0x00000010ff1d7e24 */ /* 0x000fe2000f8e00ff */
[----:B------:R-:W-:Y:S01]  /*02f0*/  MOV R26, UR12 ;  /* 0x0000000c001a7c02 */ /* 0x000fe20008000f00 */
[----:B------:R-:W-:-:S02]  /*0300*/  IMAD.U32 R27, RZ, RZ, UR13 ;  /* 0x0000000dff1b7e24 */ /* 0x000fc4000f8e00ff */
        /* <DEDUP_REMOVED lines=8> */
[----:B------:R-:W-:Y:S01]  /*0390*/  MOV R30, UR17 ;  /* 0x00000011001e7c02 */ /* 0x000fe20008000f00 */
[----:B------:R-:W-:-:S04]  /*03a0*/  IMAD.U32 R31, RZ, RZ, UR20 ;  /* 0x00000014ff1f7e24 */ /* 0x000fc8000f8e00ff */
[----:B------:R-:W-:-:S05]  /*03b0*/  IMAD.WIDE R30, R3, 0x30, R30 ;  /* 0x00000030031e7825 */ /* 0x000fca00078e021e */
[----:B--2---:R-:W-:Y:S04]  /*03c0*/  STG.E.64 desc[UR18][R30.64+-0x47f0], R32 ;  /* 0xffb810201e007986 */ /* 0x004fe8000c101b12 */
[----:B---3--:R0:W-:Y:S04]  /*03d0*/  STG.E.128 desc[UR18][R30.64+-0x4810], R8 ;  /* 0xffb7f0081e007986 */ /* 0x0081e8000c101d12 */
[----:B----4-:R1:W-:Y:S04]  /*03e0*/  STG.E.128 desc[UR18][R30.64+-0x4800], R12 ;  /* 0xffb8000c1e007986 */ /* 0x0103e8000c101d12 */
        /* <DEDUP_REMOVED lines=9> */
[----:B--2---:R-:W-:Y:S04]  /*0480*/  STG.E.128 desc[UR18][R30.64+-0x1810], R16 ;  /* 0xffe7f0101e007986 */ /* 0x004fe8000c101d12 */
[----:B---3--:R-:W-:Y:S04]  /*0490*/  STG.E.128 desc[UR18][R30.64+-0x1800], R20 ;  /* 0xffe800141e007986 */ /* 0x008fe8000c101d12 */
[----:B----4-:R-:W-:Y:S04]  /*04a0*/  STG.E.64 desc[UR18][R30.64+-0x17f0], R36 ;  /* 0xffe810241e007986 */ /* 0x010fe8000c101b12 */
[----:B0-----:R-:W2:Y:S04]  /*04b0*/  LDG.E.128 R8, desc[UR18][R28.64+-0x10] ;  /* 0xfffff0121c087981 */ /* 0x001ea8000c1e1d00 */
[----:B-1----:R-:W3:Y:S04]  /*04c0*/  LDG.E.128 R12, desc[UR18][R28.64] ;  /* 0x000000121c0c7981 */ /* 0x002ee8000c1e1d00 */
[----:B------:R-:W4:Y:S04]  /*04d0*/  LDG.E.64 R32, desc[UR18][R26.64] ;  /* 0x000000121a207981 */ /* 0x000f28000c1e1b00 */
        /* <DEDUP_REMOVED lines=18> */
[----:B------:R-:W-:-:S04]  /*0600*/  UIADD3 UR11, UPT, UPT, UR11, 0x8, URZ ;  /* 0x000000080b0b7890 */ /* 0x000fc8000fffe0ff */
[----:B------:R-:W-:Y:S01]  /*0610*/  UISETP.NE.AND UP0, UPT, UR11, URZ, UPT ;  /* 0x000000ff0b00728c */ /* 0x000fe2000bf05270 */
[----:B------:R-:W-:Y:S02]  /*0620*/  IADD3 R6, P2, PT, R6, 0x8000, RZ ;  /* 0x0000800006067810 */ /* 0x000fe40007f5e0ff */
[----:B------:R-:W-:Y:S02]  /*0630*/  IADD3 R4, P1, PT, R4, 0x2000, RZ ;  /* 0x0000200004047810 */ /* 0x000fe40007f3e0ff */
[----:B------:R-:W-:Y:S01]  /*0640*/  IADD3 R24, P0, PT, R24, 0xc000, RZ ;  /* 0x0000c00018187810 */ /* 0x000fe20007f1e0ff */
[----:B------:R-:W-:Y:S01]  /*0650*/  IMAD.X R7, RZ, RZ, R7, P2 ;  /* 0x000000ffff077224 */ /* 0x000fe200010e0607 */
[----:B------:R-:W-:Y:S01]  /*0660*/  IADD3.X R2, PT, PT, RZ, R2, RZ, P1, !PT ;  /* 0x00000002ff027210 */ /* 0x000fe20000ffe4ff */
[----:B------:R-:W-:Y:S01]  /*0670*/  VIADD R3, R3, 0x400 ;  /* 0x0000040003037836 */ /* 0x000fe20000000000 */
[----:B------:R-:W-:Y:S01]  /*0680*/  IADD3.X R25, PT, PT, RZ, R25, RZ, P0, !PT ;  /* 0x00000019ff197210 */ /* 0x000fe200007fe4ff */
[----:B---3--:R2:W-:Y:S04]  /*0690*/  STG.E.128 desc[UR18][R30.64+0x47f0], R8 ;  /* 0x0047f0081e007986 */ /* 0x0085e8000c101d12 */
[----:B----4-:R2:W-:Y:S04]  /*06a0*/  STG.E.128 desc[UR18][R30.64+0x4800], R12 ;  /* 0x0048000c1e007986 */ /* 0x0105e8000c101d12 */
[----:B-----5:R2:W-:Y:S01]  /*06b0*/  STG.E.64 desc[UR18][R30.64+0x4810], R32 ;  /* 0x004810201e007986 */ /* 0x0205e2000c101b12 */
[----:B------:R-:W-:Y:S05]  /*06c0*/  BRA.U UP0, `(.L_x_426) ;  /* 0xfffffff900f07547 */ /* 0x000fea000b83ffff */
[----:B--2---:R-:W-:-:S07]  /*06d0*/  MOV R18, UR10 ;  /* 0x0000000a00127c02 */ /* 0x004fce0008000f00 */
.L_x_425:
[----:B------:R-:W-:-:S06]  /*06e0*/  ULOP3.LUT UP0, UR10, UR15, 0x7, URZ, 0xc0, !UPT ;  /* 0x000000070f0a7892 */ /* 0x000fcc000f80c0ff */
[----:B------:R-:W-:-:S13]  /*06f0*/  PLOP3.LUT P0, PT, PT, PT, UP0, 0x80, 0x8 ;  /* 0x000000000008781c */ /* 0x000fda0003f0f008 */
[----:B------:R-:W-:Y:S05]  /*0700*/  @!P0 EXIT ;  /* 0x000000000000894d */ /* 0x000fea0003800000 */
[----:B------:R-:W-:Y:S02]  /*0710*/  UISETP.GE.U32.AND UP0, UPT, UR10, 0x4, UPT ;  /* 0x000000040a00788c */ /* 0x000fe4000bf06070 */
[----:B------:R-:W-:-:S07]  /*0720*/  ULOP3.LUT UR10, UR15, 0x3, URZ, 0xc0, !UPT ;  /* 0x000000030f0a7892 */ /* 0x000fce000f8ec0ff */
[----:B------:R-:W-:Y:S05]  /*0730*/  BRA.U !UP0, `(.L_x_427) ;  /* 0x0000000108807547 */ /* 0x000fea000b800000 */
[----:B------:R-:W-:Y:S01]  /*0740*/  MOV R25, 0x20 ;  /* 0x0000002000197802 */ /* 0x000fe20000000f00 */
[----:B0-----:R-:W-:Y:S02]  /*0750*/  IMAD R2, R18, 0x80, R0 ;  /* 0x0000008012027824 */ /* 0x001fe400078e0200 */
[----:B------:R-:W-:Y:S02]  /*0760*/  IMAD.MOV.U32 R17, RZ, RZ, 0x8 ;  /* 0x00000008ff117424 */ /* 0x000fe400078e00ff */
[----:B------:R-:W-:-:S04]  /*0770*/  IMAD.WIDE R24, R2, R25, UR4 ;  /* 0x0000000402187e25 */ /* 0x000fc8000f8e0219 */
[----:B------:R-:W-:Y:S01]  /*0780*/  IMAD.WIDE R16, R2, R17, UR6 ;  /* 0x0000000602107e25 */ /* 0x000fe2000f8e0211 */
[----:B------:R-:W2:Y:S04]  /*0790*/  LDG.E.128 R4, desc[UR18][R24.64] ;  /* 0x0000001218047981 */ /* 0x000ea8000c1e1d00 */
[----:B------:R-:W3:Y:S04]  /*07a0*/  LDG.E.128 R8, desc[UR18][R24.64+0x10] ;  /* 0x0000101218087981 */ /* 0x000ee8000c1e1d00 */
[----:B------:R-:W4:Y:S01]  /*07b0*/  LDG.E.64 R26, desc[UR18][R16.64] ;  /* 0x00000012101a7981 */ /* 0x000f22000c1e1b00 */
[----:B------:R-:W-:-:S05]  /*07c0*/  HFMA2 R3, -RZ, RZ, 0, 2.86102294921875e-06 ;  /* 0x00000030ff037431 */ /* 0x000fca00000001ff */
[----:B------:R-:W-:-:S05]  /*07d0*/  IMAD.WIDE R2, R2, R3, UR8 ;  /* 0x0000000802027e25 */ /* 0x000fca000f8e0203 */
[----:B--2---:R0:W-:Y:S04]  /*07e0*/  STG.E.128 desc[UR18][R2.64], R4 ;  /* 0x0000000402007986 */ /* 0x0041e8000c101d12 */
[----:B---3--:R1:W-:Y:S04]  /*07f0*/  STG.E.128 desc[UR18][R2.64+0x10], R8 ;  /* 0x0000100802007986 */ /* 0x0083e8000c101d12 */
[----:B----4-:R2:W-:Y:S04]  /*0800*/  STG.E.64 desc[UR18][R2.64+0x20], R26 ;  /* 0x0000201a02007986 */ /* 0x0105e8000c101b12 */
[----:B------:R-:W3:Y:S04]  /*0810*/  LDG.E.64 R36, desc[UR18][R16.64+0x400] ;  /* 0x0004001210247981 */ /* 0x000ee8000c1e1b00 */
[----:B0-----:R-:W4:Y:S04]  /*0820*/  LDG.E.128 R4, desc[UR18][R24.64+0x1000] ;  /* 0x0010001218047981 */ /* 0x001f28000c1e1d00 */
[----:B-1----:R-:W5:Y:S04]  /*0830*/  LDG.E.128 R8, desc[UR18][R24.64+0x1010] ;  /* 0x0010101218087981 */ /* 0x002f68000c1e1d00 */
[----:B---3--:R-:W-:Y:S04]  /*0840*/  STG.E.64 desc[UR18][R2.64+0x1820], R36 ;  /* 0x0018202402007986 */ /* 0x008fe8000c101b12 */
[----:B----4-:R0:W-:Y:S04]  /*0850*/  STG.E.128 desc[UR18][R2.64+0x1800], R4 ;  /* 0x0018000402007986 */ /* 0x0101e8000c101d12 */
[----:B-----5:R1:W-:Y:S04]  /*0860*/  STG.E.128 desc[UR18][R2.64+0x1810], R8 ;  /* 0x0018100802007986 */ /* 0x0203e8000c101d12 */
[----:B------:R-:W3:Y:S04]  /*0870*/  LDG.E.128 R12, desc[UR18][R24.64+0x2000] ;  /* 0x00200012180c7981 */ /* 0x000ee8000c1e1d00 */
[----:B------:R-:W4:Y:S04]  /*0880*/  LDG.E.128 R20, desc[UR18][R24.64+0x2010] ;  /* 0x0020101218147981 */ /* 0x000f28000c1e1d00 */
[----:B--2---:R-:W2:Y:S04]  /*0890*/  LDG.E.64 R26, desc[UR18][R16.64+0x800] ;  /* 0x00080012101a7981 */ /* 0x004ea8000c1e1b00 */
[----:B---3--:R1:W-:Y:S04]  /*08a0*/  STG.E.128 desc[UR18][R2.64+0x3000], R12 ;  /* 0x0030000c02007986 */ /* 0x0083e8000c101d12 */
[----:B----4-:R1:W-:Y:S04]  /*08b0*/  STG.E.128 desc[UR18][R2.64+0x3010], R20 ;  /* 0x0030101402007986 */ /* 0x0103e8000c101d12 */
[----:B--2---:R1:W-:Y:S04]  /*08c0*/  STG.E.64 desc[UR18][R2.64+0x3020], R26 ;  /* 0x0030201a02007986 */ /* 0x0043e8000c101b12 */
[----:B------:R-:W2:Y:S04]  /*08d0*/  LDG.E.128 R28, desc[UR18][R24.64+0x3000] ;  /* 0x00300012181c7981 */ /* 0x000ea8000c1e1d00 */
[----:B------:R-:W3:Y:S04]  /*08e0*/  LDG.E.128 R32, desc[UR18][R24.64+0x3010] ;  /* 0x0030101218207981 */ /* 0x000ee8000c1e1d00 */
[----:B0-----:R-:W4:Y:S01]  /*08f0*/  LDG.E.64 R4, desc[UR18][R16.64+0xc00] ;  /* 0x000c001210047981 */ /* 0x001f22000c1e1b00 */
[----:B------:R-:W-:-:S03]  /*0900*/  IADD3 R18, PT, PT, R18, 0x4, RZ ;  /* 0x0000000412127810 */ /* 0x000fc60007ffe0ff */
[----:B--2---:R1:W-:Y:S04]  /*0910*/  STG.E.128 desc[UR18][R2.64+0x4800], R28 ;  /* 0x0048001c02007986 */ /* 0x0043e8000c101d12 */
[----:B---3--:R1:W-:Y:S04]  /*0920*/  STG.E.128 desc[UR18][R2.64+0x4810], R32 ;  /* 0x0048102002007986 */ /* 0x0083e8000c101d12 */
[----:B----4-:R1:W-:Y:S02]  /*0930*/  STG.E.64 desc[UR18][R2.64+0x4820], R4 ;  /* 0x0048200402007986 */ /* 0x0103e4000c101b12 */
.L_x_427:
[----:B------:R-:W-:-:S13]  /*0940*/  ISETP.NE.AND P0, PT, RZ, UR10, PT ;  /* 0x0000000aff007c0c */ /* 0x000fda000bf05270 */
[----:B------:R-:W-:Y:S05]  /*0950*/  @!P0 EXIT ;  /* 0x000000000000894d */ /* 0x000fea0003800000 */
[----:B------:R-:W-:-:S09]  /*0960*/  UISETP.NE.AND UP0, UPT, UR10, 0x1, UPT ;  /* 0x000000010a00788c */ /* 0x000fd2000bf05270 */
[----:B------:R-:W-:Y:S05]  /*0970*/  BRA.U !UP0, `(.L_x_428) ;  /* 0x0000000108507547 */ /* 0x000fea000b800000 */
[----:B------:R-:W-:Y:S01]  /*0980*/  HFMA2 R17, -RZ, RZ, 0, 4.76837158203125e-07 ;  /* 0x00000008ff117431 */ /* 0x000fe200000001ff */
[----:B------:R-:W-:Y:S01]  /*0990*/  MOV R25, 0x20 ;  /* 0x0000002000197802 */ /* 0x000fe20000000f00 */
[----:B01----:R-:W-:-:S04]  /*09a0*/  IMAD R2, R18, 0x80, R0 ;  /* 0x0000008012027824 */ /* 0x003fc800078e0200 */
[----:B------:R-:W-:-:S04]  /*09b0*/  IMAD.WIDE R24, R2, R25, UR4 ;  /* 0x0000000402187e25 */ /* 0x000fc8000f8e0219 */
[----:B------:R-:W-:Y:S01]  /*09c0*/  IMAD.WIDE R16, R2, R17, UR6 ;  /* 0x0000000602107e25 */ /* 0x000fe2000f8e0211 */
[----:B------:R-:W2:Y:S04]  /*09d0*/  LDG.E.128 R4, desc[UR18][R24.64] ;  /* 0x0000001218047981 */ /* 0x000ea8000c1e1d00 */
[----:B------:R-:W3:Y:S04]  /*09e0*/  LDG.E.128 R8, desc[UR18][R24.64+0x10] ;  /* 0x0000101218087981 */ /* 0x000ee8000c1e1d00 */
[----:B------:R-:W4:Y:S01]  /*09f0*/  LDG.E.64 R26, desc[UR18][R16.64] ;  /* 0x00000012101a7981 */ /* 0x000f22000c1e1b00 */
[----:B------:R-:W-:-:S04]  /*0a00*/  IMAD.MOV.U32 R3, RZ, RZ, 0x30 ;  /* 0x00000030ff037424 */ /* 0x000fc800078e00ff */
[----:B------:R-:W-:-:S05]  /*0a10*/  IMAD.WIDE R2, R2, R3, UR8 ;  /* 0x0000000802027e25 */ /* 0x000fca000f8e0203 */
[----:B--2---:R2:W-:Y:S04]  /*0a20*/  STG.E.128 desc[UR18][R2.64], R4 ;  /* 0x0000000402007986 */ /* 0x0045e8000c101d12 */
[----:B---3--:R2:W-:Y:S04]  /*0a30*/  STG.E.128 desc[UR18][R2.64+0x10], R8 ;  /* 0x0000100802007986 */ /* 0x0085e8000c101d12 */
[----:B----4-:R2:W-:Y:S04]  /*0a40*/  STG.E.64 desc[UR18][R2.64+0x20], R26 ;  /* 0x0000201a02007986 */ /* 0x0105e8000c101b12 */
[----:B------:R-:W3:Y:S04]  /*0a50*/  LDG.E.128 R12, desc[UR18][R24.64+0x1000] ;  /* 0x00100012180c7981 */ /* 0x000ee8000c1e1d00 */
[----:B------:R-:W4:Y:S04]  /*0a60*/  LDG.E.128 R20, desc[UR18][R24.64+0x1010] ;  /* 0x0010101218147981 */ /* 0x000f28000c1e1d00 */
[----:B------:R-:W5:Y:S01]  /*0a70*/  LDG.E.64 R28, desc[UR18][R16.64+0x400] ;  /* 0x00040012101c7981 */ /* 0x000f62000c1e1b00 */
[----:B------:R-:W-:-:S03]  /*0a80*/  IADD3 R18, PT, PT, R18, 0x2, RZ ;  /* 0x0000000212127810 */ /* 0x000fc60007ffe0ff */
[----:B---3--:R2:W-:Y:S04]  /*0a90*/  STG.E.128 desc[UR18][R2.64+0x1800], R12 ;  /* 0x0018000c02007986 */ /* 0x0085e8000c101d12 */
[----:B----4-:R2:W-:Y:S04]  /*0aa0*/  STG.E.128 desc[UR18][R2.64+0x1810], R20 ;  /* 0x0018101402007986 */ /* 0x0105e8000c101d12 */
[----:B-----5:R2:W-:Y:S02]  /*0ab0*/  STG.E.64 desc[UR18][R2.64+0x1820], R28 ;  /* 0x0018201c02007986 */ /* 0x0205e4000c101b12 */
.L_x_428:
[----:B------:R-:W-:-:S04]  /*0ac0*/  ULOP3.LUT UR10, UR15, 0x1, URZ, 0xc0, !UPT ;  /* 0x000000010f0a7892 */ /* 0x000fc8000f8ec0ff */
[----:B------:R-:W-:-:S06]  /*0ad0*/  UISETP.NE.U32.AND UP0, UPT, UR10, 0x1, UPT ;  /* 0x000000010a00788c */ /* 0x000fcc000bf05070 */
[----:B------:R-:W-:-:S13]  /*0ae0*/  PLOP3.LUT P0, PT, PT, PT, UP0, 0x80, 0x8 ;  /* 0x000000000008781c */ /* 0x000fda0003f0f008 */
[----:B------:R-:W-:Y:S05]  /*0af0*/  @P0 EXIT ;  /* 0x000000000000094d */ /* 0x000fea0003800000 */
[----:B0-----:R-:W-:Y:S01]  /*0b00*/  LEA R0, R18, R0, 0x7 ;  /* 0x0000000012007211 */ /* 0x001fe200078e38ff */
[----:B-12---:R-:W-:Y:S01]  /*0b10*/  IMAD.MOV.U32 R3, RZ, RZ, 0x20 ;  /* 0x00000020ff037424 */ /* 0x006fe200078e00ff */
[----:B------:R-:W-:-:S03]  /*0b20*/  MOV R13, 0x8 ;  /* 0x00000008000d7802 */ /* 0x000fc60000000f00 */
[----:B------:R-:W-:-:S04]  /*0b30*/  IMAD.WIDE R2, R0, R3, UR4 ;  /* 0x0000000400027e25 */ /* 0x000fc8000f8e0203 */
[----:B------:R-:W-:Y:S01]  /*0b40*/  IMAD.WIDE R12, R0, R13, UR6 ;  /* 0x00000006000c7e25 */ /* 0x000fe2000f8e020d */
[----:B------:R-:W2:Y:S04]  /*0b50*/  LDG.E.128 R4, desc[UR18][R2.64] ;  /* 0x0000001202047981 */ /* 0x000ea8000c1e1d00 */
[----:B------:R-:W3:Y:S04]  /*0b60*/  LDG.E.128 R8, desc[UR18][R2.64+0x10] ;  /* 0x0000101202087981 */ /* 0x000ee8000c1e1d00 */
[----:B------:R-:W4:Y:S01]  /*0b70*/  LDG.E.64 R12, desc[UR18][R12.64] ;  /* 0x000000120c0c7981 */ /* 0x000f22000c1e1b00 */
[----:B------:R-:W-:-:S05]  /*0b80*/  HFMA2 R15, -RZ, RZ, 0, 2.86102294921875e-06 ;  /* 0x00000030ff0f7431 */ /* 0x000fca00000001ff */
[----:B------:R-:W-:-:S05]  /*0b90*/  IMAD.WIDE R14, R0, R15, UR8 ;  /* 0x00000008000e7e25 */ /* 0x000fca000f8e020f */
[----:B--2---:R-:W-:Y:S04]  /*0ba0*/  STG.E.128 desc[UR18][R14.64], R4 ;  /* 0x000000040e007986 */ /* 0x004fe8000c101d12 */
[----:B---3--:R-:W-:Y:S04]  /*0bb0*/  STG.E.128 desc[UR18][R14.64+0x10], R8 ;  /* 0x000010080e007986 */ /* 0x008fe8000c101d12 */
[----:B----4-:R-:W-:Y:S01]  /*0bc0*/  STG.E.64 desc[UR18][R14.64+0x20], R12 ;  /* 0x0000200c0e007986 */ /* 0x010fe2000c101b12 */
[----:B------:R-:W-:Y:S05]  /*0bd0*/  EXIT ;  /* 0x000000000000794d */ /* 0x000fea0003800000 */
.L_x_424:
        /* <DEDUP_REMOVED lines=11> */
.L_x_432:
[----:B0-----:R-:W-:Y:S02]  /*0c90*/  IMAD R2, R4, 0x80, R0 ;  /* 0x0000008004027824 */ /* 0x001fe400078e0200 */
[----:B------:R-:W-:Y:S01]  /*0ca0*/  HFMA2 R17, -RZ, RZ, 0, 1.9073486328125e-06 ;  /* 0x00000020ff117431 */ /* 0x000fe200000001ff */
[----:B------:R-:W-:Y:S02]  /*0cb0*/  MOV R25, 0x8 ;  /* 0x0000000800197802 */ /* 0x000fe40000000f00 */
[----:B------:R-:W-:-:S13]  /*0cc0*/  ISETP.GE.AND P0, PT, R2, UR11, PT ;  /* 0x0000000b02007c0c */ /* 0x000fda000bf06270 */
[----:B------:R-:W-:-:S04]  /*0cd0*/  @!P0 IMAD.WIDE R24, R2, R25, UR6 ;  /* 0x0000000602188e25 */ /* 0x000fc8000f8e0219 */
[C---:B------:R-:W-:Y:S02]  /*0ce0*/  @!P0 IMAD.WIDE R16, R2.reuse, R17, UR4 ;  /* 0x0000000402108e25 */ /* 0x040fe4000f8e0211 */
[----:B------:R-:W2:Y:S04]  /*0cf0*/  @!P0 LDG.E.64 R24, desc[UR18][R24.64] ;  /* 0x0000001218188981 */ /* 0x000ea8000c1e1b00 */
[----:B------:R-:W3:Y:S04]  /*0d00*/  @!P0 LDG.E.128 R12, desc[UR18][R16.64] ;  /* 0x00000012100c8981 */ /* 0x000ee8000c1e1d00 */
[----:B------:R-:W4:Y:S01]  /*0d10*/  @!P0 LDG.E.128 R8, desc[UR18][R16.64+0x10] ;  /* 0x0000101210088981 */ /* 0x000f22000c1e1d00 */
[----:B------:R-:W-:-:S02]  /*0d20*/  VIADD R5, R2, 0x80 ;  /* 0x0000008002057836 */ /* 0x000fc40000000000 */
[----:B------:R-:W-:-:S03]  /*0d30*/  HFMA2 R33, -RZ, RZ, 0, 2.86102294921875e-06 ;  /* 0x00000030ff217431 */ /* 0x000fc600000001ff */
[----:B------:R-:W-:Y:S01]  /*0d40*/  ISETP.GE.AND P1, PT, R5, UR11, PT ;  /* 0x0000000b05007c0c */ /* 0x000fe2000bf26270 */
[----:B------:R-:W-:Y:S01]  /*0d50*/  IMAD.MOV.U32 R6, RZ, RZ, 0x8 ;  /* 0x00000008ff067424 */ /* 0x000fe200078e00ff */
[----:B------:R-:W-:Y:S01]  /*0d60*/  MOV R26, 0x20 ;  /* 0x00000020001a7802 */ /* 0x000fe20000000f00 */
[----:B------:R-:W-:-:S10]  /*0d70*/  @!P0 IMAD.WIDE R32, R2, R33, UR8 ;  /* 0x0000000802208e25 */ /* 0x000fd4000f8e0221 */
[----:B------:R-:W-:-:S04]  /*0d80*/  @!P1 IMAD.WIDE R6, R5, R6, UR6 ;  /* 0x0000000605069e25 */ /* 0x000fc8000f8e0206 */
[----:B------:R-:W-:Y:S01]  /*0d90*/  @!P1 IMAD.WIDE R26, R5, R26, UR4 ;  /* 0x00000004051a9e25 */ /* 0x000fe2000f8e021a */
[----:B--2---:R0:W-:Y:S04]  /*0da0*/  @!P0 STG.E.64 desc[UR18][R32.64+0x20], R24 ;  /* 0x0000201820008986 */ /* 0x0041e8000c101b12 */
[----:B---3--:R-:W-:Y:S04]  /*0db0*/  @!P0 STG.E.128 desc[UR18][R32.64], R12 ;  /* 0x0000000c20008986 */ /* 0x008fe8000c101d12 */
[----:B----4-:R1:W-:Y:S04]  /*0dc0*/  @!P0 STG.E.128 desc[UR18][R32.64+0x10], R8 ;  /* 0x0000100820008986 */ /* 0x0103e8000c101d12 */
[----:B------:R-:W2:Y:S04]  /*0dd0*/  @!P1 LDG.E.128 R16, desc[UR18][R26.64] ;  /* 0x000000121a109981 */ /* 0x000ea8000c1e1d00 */
[----:B------:R-:W3:Y:S04]  /*0de0*/  @!P1 LDG.E.128 R20, desc[UR18][R26.64+0x10] ;  /* 0x000010121a149981 */ /* 0x000ee8000c1e1d00 */
[----:B------:R-:W4:Y:S01]  /*0df0*/  @!P1 LDG.E.64 R6, desc[UR18][R6.64] ;  /* 0x0000001206069981 */ /* 0x000f22000c1e1b00 */
[----:B------:R-:W-:Y:S01]  /*0e00*/  IADD3 R28, PT, PT, R2, 0x100, RZ ;  /* 0x00000100021c7810 */ /* 0x000fe20007ffe0ff */
[----:B------:R-:W-:-:S03]  /*0e10*/  HFMA2 R34, -RZ, RZ, 0, 2.86102294921875e-06 ;  /* 0x00000030ff227431 */ /* 0x000fc600000001ff */
[----:B------:R-:W-:Y:S02]  /*0e20*/  ISETP.GE.AND P0, PT, R28, UR11, PT ;  /* 0x0000000b1c007c0c */ /* 0x000fe4000bf06270 */
[----:B------:R-:W-:Y:S01]  /*0e30*/  MOV R29, 0x8 ;  /* 0x00000008001d7802 */ /* 0x000fe20000000f00 */
[----:B------:R-:W-:Y:S02]  /*0e40*/  IMAD.MOV.U32 R31, RZ, RZ, 0x20 ;  /* 0x00000020ff1f7424 */ /* 0x000fe400078e00ff */
[----:B------:R-:W-:-:S08]  /*0e50*/  @!P1 IMAD.WIDE R34, R5, R34, UR8 ;  /* 0x0000000805229e25 */ /* 0x000fd0000f8e0222 */
[----:B0-----:R-:W-:-:S04]  /*0e60*/  @!P0 IMAD.WIDE R24, R28, R29, UR6 ;  /* 0x000000061c188e25 */ /* 0x001fc8000f8e021d */
[----:B------:R-:W-:Y:S01]  /*0e70*/  @!P0 IMAD.WIDE R30, R28, R31, UR4 ;  /* 0x000000041c1e8e25 */ /* 0x000fe2000f8e021f */
[----:B--2---:R0:W-:Y:S04]  /*0e80*/  @!P1 STG.E.128 desc[UR18][R34.64], R16 ;  /* 0x0000001022009986 */ /* 0x0041e8000c101d12 */
[----:B---3--:R0:W-:Y:S04]  /*0e90*/  @!P1 STG.E.128 desc[UR18][R34.64+0x10], R20 ;  /* 0x0000101422009986 */ /* 0x0081e8000c101d12 */
[----:B----4-:R0:W-:Y:S04]  /*0ea0*/  @!P1 STG.E.64 desc[UR18][R34.64+0x20], R6 ;  /* 0x0000200622009986 */ /* 0x0101e8000c101b12 */
[----:B-1----:R-:W2:Y:S04]  /*0eb0*/  @!P0 LDG.E.128 R8, desc[UR18][R30.64] ;  /* 0x000000121e088981 */ /* 0x002ea8000c1e1d00 */
[----:B------:R-:W3:Y:S04]  /*0ec0*/  @!P0 LDG.E.128 R12, desc[UR18][R30.64+0x10] ;  /* 0x000010121e0c8981 */ /* 0x000ee8000c1e1d00 */
[----:B------:R-:W4:Y:S01]  /*0ed0*/  @!P0 LDG.E.64 R24, desc[UR18][R24.64] ;  /* 0x0000001218188981 */ /* 0x000f22000c1e1b00 */
[----:B------:R-:W-:Y:S01]  /*0ee0*/  HFMA2 R29, -RZ, RZ, 0, 2.86102294921875e-06 ;  /* 0x00000030ff1d7431 */ /* 0x000fe200000001ff */
[----:B------:R-:W-:-:S04]  /*0ef0*/  IADD3 R2, PT, PT, R2, 0x180, RZ ;  /* 0x0000018002027810 */ /* 0x000fc80007ffe0ff */
[----:B------:R-:W-:Y:S01]  /*0f00*/  @!P0 IMAD.WIDE R28, R28, R29, UR8 ;  /* 0x000000081c1c8e25 */ /* 0x000fe2000f8e021d */
[----:B------:R-:W-:Y:S03]  /*0f10*/  BSSY.RECONVERGENT B0, `(.L_x_430) ;  /* 0x0000014000007945 */ /* 0x000fe60003800200 */
[----:B------:R-:W-:-:S05]  /*0f20*/  VIADD R4, R4, 0x4 ;  /* 0x0000000404047836 */ /* 0x000fca0000000000 */
[----:B------:R-:W-:Y:S01]  /*0f30*/  ISETP.NE.AND P1, PT, R4, R3, PT ;  /* 0x000000030400720c */ /* 0x000fe20003f25270 */
[----:B--2---:R0:W-:Y:S04]  /*0f40*/  @!P0 STG.E.128 desc[UR18][R28.64], R8 ;  /* 0x000000081c008986 */ /* 0x0041e8000c101d12 */
[----:B---3--:R0:W-:Y:S04]  /*0f50*/  @!P0 STG.E.128 desc[UR18][R28.64+0x10], R12 ;  /* 0x0000100c1c008986 */ /* 0x0081e8000c101d12 */
[----:B----4-:R0:W-:Y:S01]  /*0f60*/  @!P0 STG.E.64 desc[UR18][R28.64+0x20], R24 ;  /* 0x000020181c008986 */ /* 0x0101e2000c101b12 */
[----:B------:R-:W-:-:S13]  /*0f70*/  ISETP.GE.AND P0, PT, R2, UR11, PT ;  /* 0x0000000b02007c0c */ /* 0x000fda000bf06270 */
[----:B0-----:R-:W-:Y:S05]  /*0f80*/  @P0 BRA `(.L_x_431) ;  /* 0x0000000000300947 */ /* 0x001fea0003800000 */
[----:B------:R-:W-:Y:S01]  /*0f90*/  MOV R7, 0x20 ;  /* 0x0000002000077802 */ /* 0x000fe20000000f00 */
[----:B------:R-:W-:-:S04]  /*0fa0*/  IMAD.MOV.U32 R17, RZ, RZ, 0x8 ;  /* 0x00000008ff117424 */ /* 0x000fc800078e00ff */
[----:B------:R-:W-:-:S04]  /*0fb0*/  IMAD.WIDE R16, R2, R17, UR6 ;  /* 0x0000000602107e25 */ /* 0x000fc8000f8e0211 */
[----:B------:R-:W-:Y:S02]  /*0fc0*/  IMAD.WIDE R6, R2, R7, UR4 ;  /* 0x0000000402067e25 */ /* 0x000fe4000f8e0207 */
        /* <DEDUP_REMOVED lines=8> */
.L_x_431:
[----:B------:R-:W-:Y:S05]  /*1050*/  BSYNC.RECONVERGENT B0 ;  /* 0x0000000000007941 */ /* 0x000fea0003800200 */
.L_x_430:
[----:B------:R-:W-:Y:S05]  /*1060*/  @P1 BRA `(.L_x_432) ;  /* 0xfffffffc00081947 */ /* 0x000fea000383ffff */
.L_x_429:
        /* <DEDUP_REMOVED lines=8> */
[----:B------:R-:W-:Y:S01]  /*10f0*/  IMAD.MOV.U32 R17, RZ, RZ, 0x20 ;  /* 0x00000020ff117424 */ /* 0x000fe200078e00ff */
[----:B------:R-:W-:Y:S02]  /*1100*/  MOV R15, 0x8 ;  /* 0x00000008000f7802 */ /* 0x000fe40000000f00 */
[----:B------:R-:W-:-:S13]  /*1110*/  ISETP.GE.AND P0, PT, R24, UR11, PT ;  /* 0x0000000b18007c0c */ /* 0x000fda000bf06270 */
[----:B------:R-:W-:-:S04]  /*1120*/  @!P0 IMAD.WIDE R14, R24, R15, UR6 ;  /* 0x00000006180e8e25 */ /* 0x000fc8000f8e020f */
[C---:B------:R-:W-:Y:S02]  /*1130*/  @!P0 IMAD.WIDE R16, R24.reuse, R17, UR4 ;  /* 0x0000000418108e25 */ /* 0x040fe4000f8e0211 */
[----:B------:R-:W2:Y:S04]  /*1140*/  @!P0 LDG.E.64 R14, desc[UR18][R14.64] ;  /* 0x000000120e0e8981 */ /* 0x000ea8000c1e1b00 */
[----:B------:R-:W3:Y:S04]  /*1150*/  @!P0 LDG.E.128 R8, desc[UR18][R16.64] ;  /* 0x0000001210088981 */ /* 0x000ee8000c1e1d00 */
[----:B------:R-:W4:Y:S01]  /*1160*/  @!P0 LDG.E.128 R4, desc[UR18][R16.64+0x10] ;  /* 0x0000101210048981 */ /* 0x000f22000c1e1d00 */
[----:B------:R-:W-:-:S04]  /*1170*/  IADD3 R2, PT, PT, R24, 0x80, RZ ;  /* 0x0000008018027810 */ /* 0x000fc80007ffe0ff */
[----:B------:R-:W-:Y:S01]  /*1180*/  ISETP.GE.AND P1, PT, R2, UR11, PT ;  /* 0x0000000b02007c0c */ /* 0x000fe2000bf26270 */
[----:B------:R-:W-:Y:S01]  /*1190*/  HFMA2 R27, -RZ, RZ, 0, 1.9073486328125e-06 ;  /* 0x00000020ff1b7431 */ /* 0x000fe200000001ff */
[----:B------:R-:W-:Y:S01]  /*11a0*/  MOV R13, 0x8 ;  /* 0x00000008000d7802 */ /* 0x000fe20000000f00 */
[----:B------:R-:W-:-:S04]  /*11b0*/  IMAD.MOV.U32 R25, RZ, RZ, 0x30 ;  /* 0x00000030ff197424 */ /* 0x000fc800078e00ff */
[----:B------:R-:W-:-:S06]  /*11c0*/  @!P0 IMAD.WIDE R24, R24, R25, UR8 ;  /* 0x0000000818188e25 */ /* 0x000fcc000f8e0219 */
[----:B------:R-:W-:-:S04]  /*11d0*/  @!P1 IMAD.WIDE R12, R2, R13, UR6 ;  /* 0x00000006020c9e25 */ /* 0x000fc8000f8e020d */
[----:B------:R-:W-:Y:S01]  /*11e0*/  @!P1 IMAD.WIDE R26, R2, R27, UR4 ;  /* 0x00000004021a9e25 */ /* 0x000fe2000f8e021b */
[----:B--2---:R1:W-:Y:S04]  /*11f0*/  @!P0 STG.E.64 desc[UR18][R24.64+0x20], R14 ;  /* 0x0000200e18008986 */ /* 0x0043e8000c101b12 */
[----:B---3--:R1:W-:Y:S04]  /*1200*/  @!P0 STG.E.128 desc[UR18][R24.64], R8 ;  /* 0x0000000818008986 */ /* 0x0083e8000c101d12 */
[----:B----4-:R1:W-:Y:S04]  /*1210*/  @!P0 STG.E.128 desc[UR18][R24.64+0x10], R4 ;  /* 0x0000100418008986 */ /* 0x0103e8000c101d12 */
[----:B------:R-:W2:Y:S04]  /*1220*/  @!P1 LDG.E.128 R16, desc[UR18][R26.64] ;  /* 0x000000121a109981 */ /* 0x000ea8000c1e1d00 */
[----:B------:R-:W3:Y:S04]  /*1230*/  @!P1 LDG.E.128 R20, desc[UR18][R26.64+0x10] ;  /* 0x000010121a149981 */ /* 0x000ee8000c1e1d00 */
[----:B------:R-:W4:Y:S01]  /*1240*/  @!P1 LDG.E.64 R12, desc[UR18][R12.64] ;  /* 0x000000120c0c9981 */ /* 0x000f22000c1e1b00 */
[----:B------:R-:W-:-:S04]  /*1250*/  IMAD.MOV.U32 R29, RZ, RZ, 0x30 ;  /* 0x00000030ff1d7424 */ /* 0x000fc800078e00ff */
[----:B------:R-:W-:Y:S01]  /*1260*/  @!P1 IMAD.WIDE R28, R2, R29, UR8 ;  /* 0x00000008021c9e25 */ /* 0x000fe2000f8e021d */
[----:B------:R-:W-:-:S04]  /*1270*/  IADD3 R3, PT, PT, R3, 0x2, RZ ;  /* 0x0000000203037810 */ /* 0x000fc80007ffe0ff */
[----:B--2---:R1:W-:Y:S04]  /*1280*/  @!P1 STG.E.128 desc[UR18][R28.64], R16 ;  /* 0x000000101c009986 */ /* 0x0043e8000c101d12 */
[----:B---3--:R1:W-:Y:S04]  /*1290*/  @!P1 STG.E.128 desc[UR18][R28.64+0x10], R20 ;  /* 0x000010141c009986 */ /* 0x0083e8000c101d12 */
[----:B----4-:R1:W-:Y:S02]  /*12a0*/  @!P1 STG.E.64 desc[UR18][R28.64+0x20], R12 ;  /* 0x0000200c1c009986 */ /* 0x0103e4000c101b12 */
.L_x_433:
[----:B------:R-:W-:Y:S05]  /*12b0*/  @P2 EXIT ;  /* 0x000000000000294d */ /* 0x000fea0003800000 */
[----:B0-----:R-:W-:-:S04]  /*12c0*/  LEA R0, R3, R0, 0x7 ;  /* 0x0000000003007211 */ /* 0x001fc800078e38ff */
[----:B------:R-:W-:-:S13]  /*12d0*/  ISETP.GE.AND P0, PT, R0, UR11, PT ;  /* 0x0000000b00007c0c */ /* 0x000fda000bf06270 */
[----:B------:R-:W-:Y:S05]  /*12e0*/  @P0 EXIT ;  /* 0x000000000000094d */ /* 0x000fea0003800000 */
[----:B-1----:R-:W-:Y:S02]  /*12f0*/  HFMA2 R13, -RZ, RZ, 0, 4.76837158203125e-07 ;  /* 0x00000008ff0d7431 */ /* 0x002fe400000001ff */
[----:B------:R-:W-:-:S04]  /*1300*/  IMAD.MOV.U32 R3, RZ, RZ, 0x20 ;  /* 0x00000020ff037424 */ /* 0x000fc800078e00ff */
[----:B------:R-:W-:-:S04]  /*1310*/  IMAD.WIDE R2, R0, R3, UR4 ;  /* 0x0000000400027e25 */ /* 0x000fc8000f8e0203 */
[----:B------:R-:W-:Y:S01]  /*1320*/  IMAD.WIDE R12, R0, R13, UR6 ;  /* 0x00000006000c7e25 */ /* 0x000fe2000f8e020d */
[----:B------:R-:W2:Y:S04]  /*1330*/  LDG.E.128 R4, desc[UR18][R2.64] ;  /* 0x0000001202047981 */ /* 0x000ea8000c1e1d00 */
[----:B------:R-:W3:Y:S04]  /*1340*/  LDG.E.128 R8, desc[UR18][R2.64+0x10] ;  /* 0x0000101202087981 */ /* 0x000ee8000c1e1d00 */
[----:B------:R-:W4:Y:S01]  /*1350*/  LDG.E.64 R12, desc[UR18][R12.64] ;  /* 0x000000120c0c7981 */ /* 0x000f22000c1e1b00 */
[----:B------:R-:W-:-:S05]  /*1360*/  MOV R15, 0x30 ;  /* 0x00000030000f7802 */ /* 0x000fca0000000f00 */
[----:B------:R-:W-:-:S05]  /*1370*/  IMAD.WIDE R14, R0, R15, UR8 ;  /* 0x00000008000e7e25 */ /* 0x000fca000f8e020f */
[----:B--2---:R-:W-:Y:S04]  /*1380*/  STG.E.128 desc[UR18][R14.64], R4 ;  /* 0x000000040e007986 */ /* 0x004fe8000c101d12 */
[----:B---3--:R-:W-:Y:S04]  /*1390*/  STG.E.128 desc[UR18][R14.64+0x10], R8 ;  /* 0x000010080e007986 */ /* 0x008fe8000c101d12 */
[----:B----4-:R-:W-:Y:S01]  /*13a0*/  STG.E.64 desc[UR18][R14.64+0x20], R12 ;  /* 0x0000200c0e007986 */ /* 0x010fe2000c101b12 */
[----:B------:R-:W-:Y:S05]  /*13b0*/  EXIT ;  /* 0x000000000000794d */ /* 0x000fea0003800000 */
.L_x_434:
        /* <DEDUP_REMOVED lines=12> */
.L_x_460:


//--------------------- .text._ZN3cub18CUB_300001_SM_10006detail11EmptyKernelIvEEvv --------------------------
	.section	.text._ZN3cub18CUB_300001_SM_10006detail11EmptyKernelIvEEvv,"ax",@progbits
	.align	128
        .global         _ZN3cub18CUB_300001_SM_10006detail11EmptyKernelIvEEvv
        .type           _ZN3cub18CUB_300001_SM_10006detail11EmptyKernelIvEEvv,@function
        .size           _ZN3cub18CUB_300001_SM_10006detail11EmptyKernelIvEEvv,(.L_x_461 - _ZN3cub18CUB_300001_SM_10006detail11EmptyKernelIvEEvv)
        .other          _ZN3cub18CUB_300001_SM_10006detail11EmptyKernelIvEEvv,@"STO_CUDA_ENTRY STV_DEFAULT"
_ZN3cub18CUB_300001_SM_10006detail11EmptyKernelIvEEvv:
.text._ZN3cub18CUB_300001_SM_10006detail11EmptyKernelIvEEvv:
[----:B------:R-:W-:Y:S01]  /*0000*/  LDC R1, c[0x0][0x37c] ;  /* 0x0000df00ff017b82 */ /* 0x000fe20000000800 */
[----:B------:R-:W-:Y:S05]  /*0010*/  EXIT ;  /* 0x000000000000794d */ /* 0x000fea0003800000 */
.L_x_435:
        /* <DEDUP_REMOVED lines=14> */
.L_x_461:


//--------------------- .text._Z18check_pairs_kernelv --------------------------
	.section	.text._Z18check_pairs_kernelv,"ax",@progbits
	.align	128
        .global         _Z18check_pairs_kernelv
        .type           _Z18check_pairs_kernelv,@function
        .size           _Z18check_pairs_kernelv,(.L_x_462 - _Z18check_pairs_kernelv)
        .other          _Z18check_pairs_kernelv,@"STO_CUDA_ENTRY STV_DEFAULT"
_Z18check_pairs_kernelv:
.text._Z18check_pairs_kernelv:
[----:B------:R-:W-:Y:S08]  /*0000*/  LDC R1, c[0x0][0x37c] ;  /* 0x0000df00ff017b82 */ /* 0x000ff00000000800 */
[----:B------:R-:W0:Y:S01]  /*0010*/  LDC.64 R2, c[0x4][0x20] ;  /* 0x01000800ff027b82 */ /* 0x000e220000000a00 */
[----:B------:R-:W0:Y:S02]  /*0020*/  LDCU.64 UR6, c[0x0][0x358] ;  /* 0x00006b00ff0677ac */ /* 0x000e240008000a00 */
[----:B0-----:R0:W2:Y:S05]  /*0030*/  LDG.E R3, desc[UR6][R2.64] ;  /* 0x0000000602037981 */ /* 0x0010aa000c1e1900 */
[----:B------:R-:W1:Y:S02]  /*0040*/  LDC R7, c[0x0][0x370] ;  /* 0x0000dc00ff077b82 */ /* 0x000e640000000800 */
[----:B-1----:R-:W1:Y:S01]  /*0050*/  I2F.U32.RP R0, R7 ;  /* 0x0000000700007306 */ /* 0x002e620000209000 */
[----:B------:R-:W-:-:S07]  /*0060*/  ISETP.NE.U32.AND P2, PT, R7, RZ, PT ;  /* 0x000000ff0700720c */ /* 0x000fce0003f45070 */
[----:B-1----:R-:W1:Y:S02]  /*0070*/  MUFU.RCP R0, R0 ;  /* 0x0000000000007308 */ /* 0x002e640000001000 */
[----:B-1----:R-:W-:Y:S02]  /*0080*/  VIADD R4, R0, 0xffffffe ;  /* 0x0ffffffe00047836 */ /* 0x002fe40000000000 */
[----:B------:R-:W1:Y:S04]  /*0090*/  S2R R0, SR_TID.X ;  /* 0x0000000000007919 */ /* 0x000e680000002100 */
[----:B------:R3:W4:Y:S02]  /*00a0*/  F2I.FTZ.U32.TRUNC.NTZ R5, R4 ;  /* 0x0000000400057305 */ /* 0x000724000021f000 */
[----:B---3--:R-:W-:-:S02]  /*00b0*/  IMAD.MOV.U32 R4, RZ, RZ, RZ ;  /* 0x000000ffff047224 */ /* 0x008fc400078e00ff */
[----:B----4-:R-:W-:-:S04]  /*00c0*/  IMAD.MOV R6, RZ, RZ, -R5 ;  /* 0x000000ffff067224 */ /* 0x010fc800078e0a05 */
[----:B------:R-:W-:Y:S02]  /*00d0*/  IMAD R9, R6, R7, RZ ;  /* 0x0000000706097224 */ /* 0x000fe400078e02ff */
[----:B------:R-:W1:Y:S02]  /*00e0*/  S2R R6, SR_CTAID.X ;  /* 0x0000000000067919 */ /* 0x000e640000002500 */
[----:B------:R-:W-:-:S06]  /*00f0*/  IMAD.HI.U32 R5, R5, R9, R4 ;  /* 0x0000000905057227 */ /* 0x000fcc00078e0004 */
[----:B------:R-:W-:-:S04]  /*0100*/  IMAD.HI.U32 R5, R5, 0x1000000, RZ ;  /* 0x0100000005057827 */ /* 0x000fc800078e00ff */
[----:B0-----:R-:W-:-:S04]  /*0110*/  IMAD.MOV R2, RZ, RZ, -R5 ;  /* 0x000000ffff027224 */ /* 0x001fc800078e0a05 */
[----:B------:R-:W-:-:S05]  /*0120*/  IMAD R2, R7, R2, 0x1000000 ;  /* 0x0100000007027424 */ /* 0x000fca00078e0202 */
[----:B------:R-:W-:-:S13]  /*0130*/  ISETP.GE.U32.AND P0, PT, R2, R7, PT ;  /* 0x000000070200720c */ /* 0x000fda0003f06070 */
[----:B------:R-:W-:Y:S01]  /*0140*/  @P0 IMAD.IADD R2, R2, 0x1, -R7 ;  /* 0x0000000102020824 */ /* 0x000fe200078e0a07 */
[----:B------:R-:W-:-:S04]  /*0150*/  @P0 IADD3 R5, PT, PT, R5, 0x1, RZ ;  /* 0x0000000105050810 */ /* 0x000fc80007ffe0ff */
[----:B------:R-:W-:-:S13]  /*0160*/  ISETP.GE.U32.AND P1, PT, R2, R7, PT ;  /* 0x000000070200720c */ /* 0x000fda0003f26070 */
[----:B------:R-:W-:Y:S01]  /*0170*/  @P1 VIADD R5, R5, 0x1 ;  /* 0x0000000105051836 */ /* 0x000fe20000000000 */
[----:B------:R-:W-:-:S05]  /*0180*/  @!P2 LOP3.LUT R5, RZ, R7, RZ, 0x33, !PT ;  /* 0x00000007ff05a212 */ /* 0x000fca00078e33ff */
[CC--:B-1----:R-:W-:Y:S02]  /*0190*/  IMAD R0, R5.reuse, R6.reuse, R0 ;  /* 0x0000000605007224 */ /* 0x0c2fe400078e0200 */
[----:B------:R-:W-:-:S05]  /*01a0*/  IMAD R25, R5, R6, R5 ;  /* 0x0000000605197224 */ /* 0x000fca00078e0205 */
[----:B------:R-:W-:-:S04]  /*01b0*/  ISETP.GE.U32.AND P0, PT, R0, R25, PT ;  /* 0x000000190000720c */ /* 0x000fc80003f06070 */
[----:B--2---:R-:W-:-:S13]  /*01c0*/  ISETP.NE.OR P0, PT, R3, RZ, P0 ;  /* 0x000000ff0300720c */ /* 0x004fda0000705670 */
[----:B------:R-:W-:Y:S05]  /*01d0*/  @P0 EXIT ;  /* 0x000000000000094d */ /* 0x000fea0003800000 */
[----:B------:R-:W0:Y:S01]  /*01e0*/  LDCU UR4, c[0x3][0x1000] ;  /* 0x00c20000ff0477ac */ /* 0x000e220008000800 */
[----:B------:R-:W1:Y:S01]  /*01f0*/  LDCU UR5, c[0x0][0x360] ;  /* 0x00006c00ff0577ac */ /* 0x000e620008000800 */
[----:B0-----:R-:W-:-:S12]  /*0200*/  UIADD3 UR4, UPT, UPT, -UR4, 0x80, URZ ;  /* 0x0000008004047890 */ /* 0x001fd8000fffe1ff */
.L_x_439:
[----:B------:R-:W0:Y:S01]  /*0210*/  LDC.64 R20, c[0x4][0x8] ;  /* 0x01000200ff147b82 */ /* 0x000e220000000a00 */
[----:B------:R-:W-:Y:S01]  /*0220*/  BSSY.RECONVERGENT B0, `(.L_x_436) ;  /* 0x000003a000007945 */ /* 0x000fe20003800200 */
[----:B------:R-:W-:-:S06]  /*0230*/  IMAD.MOV.U32 R4, RZ, RZ, R0 ;  /* 0x000000ffff047224 */ /* 0x000fcc00078e0000 */
[----:B--2---:R-:W2:Y:S01]  /*0240*/  LDC.64 R2, c[0x4][0x8] ;  /* 0x01000200ff027b82 */ /* 0x004ea20000000a00 */
[----:B0-----:R-:W-:-:S07]  /*0250*/  IMAD.WIDE.U32 R20, R0, 0x20, R20 ;  /* 0x0000002000147825 */ /* 0x001fce00078e0014 */
.L_x_438:
[----:B------:R-:W-:Y:S01]  /*0260*/  VIADD R22, R4, 0x1 ;  /* 0x0000000104167836 */ /* 0x000fe20000000000 */
[----:B------:R-:W-:-:S04]  /*0270*/  MOV R23, R4 ;  /* 0x0000000400177202 */ /* 0x000fc80000000f00 */
[----:B------:R-:W-:-:S13]  /*0280*/  ISETP.GE.U32.AND P0, PT, R22, R25, PT ;  /* 0x000000191600720c */ /* 0x000fda0003f06070 */
[----:B------:R-:W-:Y:S05]  /*0290*/  @P0 BRA `(.L_x_437) ;  /* 0x0000000000c80947 */ /* 0x000fea0003800000 */
[----:B--2---:R-:W-:Y:S01]  /*02a0*/  IMAD.WIDE.U32 R26, R23, 0x20, R2 ;  /* 0x00000020171a7825 */ /* 0x004fe200078e0002 */
[----:B------:R-:W2:Y:S04]  /*02b0*/  LDG.E.128 R4, desc[UR6][R20.64] ;  /* 0x0000000614047981 */ /* 0x000ea8000c1e1d00 */
[----:B------:R-:W3:Y:S04]  /*02c0*/  LDG.E.128 R8, desc[UR6][R20.64+0x10] ;  /* 0x0000100614087981 */ /* 0x000ee8000c1e1d00 */
[----:B------:R-:W2:Y:S04]  /*02d0*/  LDG.E.128 R12, desc[UR6][R26.64+0x30] ;  /* 0x000030061a0c7981 */ /* 0x000ea8000c1e1d00 */
[----:B------:R-:W3:Y:S01]  /*02e0*/  LDG.E.128 R16, desc[UR6][R26.64+0x20] ;  /* 0x000020061a107981 */ /* 0x000ee2000c1e1d00 */
[----:B--2---:R-:W-:-:S02]  /*02f0*/  IADD3 R4, P0, PT, R4, R12, RZ ;  /* 0x0000000c04047210 */ /* 0x004fc40007f1e0ff */
[----:B---3--:R-:W-:Y:S02]  /*0300*/  IADD3 R29, P1, PT, R8, R16, RZ ;  /* 0x00000010081d7210 */ /* 0x008fe40007f3e0ff */
[----:B------:R-:W-:Y:S02]  /*0310*/  IADD3.X R5, P0, PT, R5, R13, RZ, P0, !PT ;  /* 0x0000000d05057210 */ /* 0x000fe4000071e4ff */
[----:B------:R-:W-:Y:S02]  /*0320*/  LOP3.LUT R29, R29, R4, RZ, 0x3c, !PT ;  /* 0x000000041d1d7212 */ /* 0x000fe400078e3cff */
[----:B------:R-:W-:Y:S02]  /*0330*/  IADD3.X R4, P1, PT, R9, R17, RZ, P1, !PT ;  /* 0x0000001109047210 */ /* 0x000fe40000f3e4ff */
[----:B------:R-:W-:Y:S02]  /*0340*/  IADD3.X R6, P0, PT, R6, R14, RZ, P0, !PT ;  /* 0x0000000e06067210 */ /* 0x000fe4000071e4ff */
[----:B------:R-:W-:Y:S01]  /*0350*/  LOP3.LUT R8, R4, R5, RZ, 0x3c, !PT ;  /* 0x0000000504087212 */ /* 0x000fe200078e3cff */
[----:B------:R-:W-:Y:S01]  /*0360*/  POPC R29, R29 ;  /* 0x0000001d001d7309 */ /* 0x000fe20000000000 */
[----:B------:R-:W-:Y:S01]  /*0370*/  IADD3.X R5, P1, PT, R10, R18, RZ, P1, !PT ;  /* 0x000000120a057210 */ /* 0x000fe20000f3e4ff */
[----:B------:R-:W-:-:S03]  /*0380*/  IMAD.X R7, R7, 0x1, R15, P0 ;  /* 0x0000000107077824 */ /* 0x000fc600000e060f */
[----:B------:R-:W-:Y:S01]  /*0390*/  LOP3.LUT R5, R5, R6, RZ, 0x3c, !PT ;  /* 0x0000000605057212 */ /* 0x000fe200078e3cff */
[----:B------:R-:W-:Y:S02]  /*03a0*/  IMAD.X R4, R11, 0x1, R19, P1 ;  /* 0x000000010b047824 */ /* 0x000fe400008e0613 */
[----:B------:R-:W-:Y:S03]  /*03b0*/  POPC R8, R8 ;  /* 0x0000000800087309 */ /* 0x000fe60000000000 */
[----:B------:R-:W-:-:S05]  /*03c0*/  LOP3.LUT R7, R4, R7, RZ, 0x3c, !PT ;  /* 0x0000000704077212 */ /* 0x000fca00078e3cff */
[----:B------:R-:W0:Y:S08]  /*03d0*/  POPC R5, R5 ;  /* 0x0000000500057309 */ /* 0x000e300000000000 */
[----:B------:R-:W2:Y:S01]  /*03e0*/  POPC R4, R7 ;  /* 0x0000000700047309 */ /* 0x000ea20000000000 */
[----:B0-----:R-:W-:-:S05]  /*03f0*/  IADD3 R29, PT, PT, R5, R29, R8 ;  /* 0x0000001d051d7210 */ /* 0x001fca0007ffe008 */
[----:B--2---:R-:W-:-:S05]  /*0400*/  IMAD.IADD R4, R29, 0x1, R4 ;  /* 0x000000011d047824 */ /* 0x004fca00078e0204 */
[----:B------:R-:W-:Y:S02]  /*0410*/  ISETP.GT.U32.AND P0, PT, R4, UR4, PT ;  /* 0x0000000404007c0c */ /* 0x000fe4000bf04070 */
[----:B------:R-:W-:-:S11]  /*0420*/  MOV R4, R22 ;  /* 0x0000001600047202 */ /* 0x000fd60000000f00 */
[----:B------:R-:W-:Y:S05]  /*0430*/  @P0 BRA `(.L_x_438) ;  /* 0xfffffffc00880947 */ /* 0x000fea000383ffff */
[----:B------:R-:W0:Y:S01]  /*0440*/  S2R R7, SR_LANEID ;  /* 0x0000000000077919 */ /* 0x000e220000000000 */
[----:B------:R-:W-:Y:S01]  /*0450*/  VOTEU.ANY UR8, UPT, PT ;  /* 0x0000000000087886 */ /* 0x000fe200038e0100 */
[----:B------:R-:W2:Y:S01]  /*0460*/  LDC.64 R2, c[0x4][0x20] ;  /* 0x01000800ff027b82 */ /* 0x000ea20000000a00 */
[----:B------:R-:W0:Y:S08]  /*0470*/  FLO.U32 R6, UR8 ;  /* 0x0000000800067d00 */ /* 0x000e3000080e0000 */
[----:B------:R-:W2:Y:S01]  /*0480*/  POPC R5, UR8 ;  /* 0x0000000800057d09 */ /* 0x000ea20008000000 */
[----:B0-----:R-:W-:-:S13]  /*0490*/  ISETP.EQ.U32.AND P0, PT, R6, R7, PT ;  /* 0x000000070600720c */ /* 0x001fda0003f02070 */
[----:B--2---:R-:W2:Y:S01]  /*04a0*/  @P0 ATOMG.E.ADD.STRONG.GPU PT, R3, desc[UR6][R2.64], R5 ;  /* 0x80000005020309a8 */ /* 0x004ea200081ef106 */
[----:B------:R-:W0:Y:S02]  /*04b0*/  S2R R7, SR_LTMASK ;  /* 0x0000000000077919 */ /* 0x000e240000003900 */
[----:B0-----:R-:W-:-:S06]  /*04c0*/  LOP3.LUT R7, R7, UR8, RZ, 0xc0, !PT ;  /* 0x0000000807077c12 */ /* 0x001fcc000f8ec0ff */
[----:B------:R-:W0:Y:S01]  /*04d0*/  POPC R7, R7 ;  /* 0x0000000700077309 */ /* 0x000e220000000000 */
[----:B--2---:R-:W0:Y:S02]  /*04e0*/  SHFL.IDX PT, R4, R3, R6, 0x1f ;  /* 0x00001f0603047589 */ /* 0x004e2400000e0000 */
[----:B0-----:R-:W-:-:S05]  /*04f0*/  IMAD.IADD R4, R4, 0x1, R7 ;  /* 0x0000000104047824 */ /* 0x001fca00078e0207 */
[----:B------:R-:W-:-:S13]  /*0500*/  ISETP.NE.AND P0, PT, R4, RZ, PT ;  /* 0x000000ff0400720c */ /* 0x000fda0003f05270 */
[----:B-1----:R-:W-:Y:S05]  /*0510*/  @P0 EXIT ;  /* 0x000000000000094d */ /* 0x002fea0003800000 */
[----:B------:R-:W0:Y:S02]  /*0520*/  LDC.64 R6, c[0x4][0x10] ;  /* 0x01000400ff067b82 */ /* 0x000e240000000a00 */
[----:B0-----:R-:W-:-:S06]  /*0530*/  IMAD.WIDE.U32 R2, R0, 0x8, R6 ;  /* 0x0000000800027825 */ /* 0x001fcc00078e0006 */
[----:B------:R-:W2:Y:S01]  /*0540*/  LDG.E.64 R2, desc[UR6][R2.64] ;  /* 0x0000000602027981 */ /* 0x000ea2000c1e1b00 */
[----:B------:R-:W2:Y:S01]  /*0550*/  LDC.64 R4, c[0x4][0x28] ;  /* 0x01000a00ff047b82 */ /* 0x000ea20000000a00 */
[----:B------:R-:W-:-:S07]  /*0560*/  IMAD.WIDE.U32 R6, R23, 0x8, R6 ;  /* 0x0000000817067825 */ /* 0x000fce00078e0006 */
[----:B------:R-:W0:Y:S01]  /*0570*/  LDC.64 R8, c[0x4][0x30] ;  /* 0x01000c00ff087b82 */ /* 0x000e220000000a00 */
[----:B--2---:R-:W-:Y:S04]  /*0580*/  STG.E.64 desc[UR6][R4.64], R2 ;  /* 0x0000000204007986 */ /* 0x004fe8000c101b06 */
[----:B------:R-:W0:Y:S04]  /*0590*/  LDG.E.64 R6, desc[UR6][R6.64+0x8] ;  /* 0x0000080606067981 */ /* 0x000e28000c1e1b00 */
[----:B0-----:R-:W-:Y:S01]  /*05a0*/  STG.E.64 desc[UR6][R8.64], R6 ;  /* 0x0000000608007986 */ /* 0x001fe2000c101b06 */
[----:B------:R-:W-:Y:S05]  /*05b0*/  EXIT ;  /* 0x000000000000794d */ /* 0x000fea0003800000 */
.L_x_437:
[----:B-1----:R-:W-:Y:S05]  /*05c0*/  BSYNC.RECONVERGENT B0 ;  /* 0x0000000000007941 */ /* 0x002fea0003800200 */
.L_x_436:
[----:B------:R-:W-:-:S05]  /*05d0*/  VIADD R0, R0, UR5 ;  /* 0x0000000500007c36 */ /* 0x000fca0008000000 */
[----:B------:R-:W-:-:S13]  /*05e0*/  ISETP.GE.U32.AND P0, PT, R0, R25, PT ;  /* 0x000000190000720c */ /* 0x000fda0003f06070 */
[----:B------:R-:W-:Y:S05]  /*05f0*/  @!P0 BRA `(.L_x_439) ;  /* 0xfffffffc00048947 */ /* 0x000fea000383ffff */
[----:B------:R-:W-:Y:S05]  /*0600*/  EXIT ;  /* 0x000000000000794d */ /* 0x000fea0003800000 */
.L_x_440:
        /* <DEDUP_REMOVED lines=15> */
.L_x_462:


//--------------------- .text._Z18compute_aes_kernelm --------------------------
	.section	.text._Z18compute_aes_kernelm,"ax",@progbits
	.align	128
        .global         _Z18compute_aes_kernelm
        .type           _Z18compute_aes_kernelm,@function
        .size           _Z18compute_aes_kernelm,(.L_x_463 - _Z18compute_aes_kernelm)
        .other          _Z18compute_aes_kernelm,@"STO_CUDA_ENTRY STV_DEFAULT"
_Z18compute_aes_kernelm:
.text._Z18compute_aes_kernelm:
[----:B------:R-:W-:Y:S01]  /*0000*/  LDC R1, c[0x0][0x37c] ;  /* 0x0000df00ff017b82 */ /* 0x000fe20000000800 */
[----:B------:R-:W0:Y:S01]  /*0010*/  S2R R138, SR_TID.X ;  /* 0x00000000008a7919 */ /* 0x000e220000002100 */
[----:B------:R-:W1:Y:S01]  /*0020*/  LDCU.64 UR10, c[0x0][0x358] ;  /* 0x00006b00ff0a77ac */ /* 0x000e620008000a00 */
[----:B------:R-:W-:Y:S01]  /*0030*/  BSSY.RECONVERGENT B0, `(.L_x_441) ;  /* 0x0000036000007945 */ /* 0x000fe20003800200 */
[----:B0-----:R-:W-:-:S13]  /*0040*/  ISETP.NE.AND P0, PT, R138, RZ, PT ;  /* 0x000000ff8a00720c */ /* 0x001fda0003f05270 */
[----:B-1----:R-:W-:Y:S05]  /*0050*/  @P0 BRA `(.L_x_442) ;  /* 0x0000000000cc0947 */ /* 0x002fea0003800000 */
[----:B------:R-:W0:Y:S01]  /*0060*/  S2UR UR9, SR_CgaCtaId ;  /* 0x00000000000979c3 */ /* 0x000e220000008800 */
[----:B------:R-:W-:Y:S01]  /*0070*/  UMOV UR5, 0x400 ;  /* 0x0000040000057882 */ /* 0x000fe20000000000 */
[----:B------:R-:W-:Y:S01]  /*0080*/  IMAD.MOV.U32 R2, RZ, RZ, RZ ;  /* 0x000000ffff027224 */ /* 0x000fe200078e00ff */
[----:B------:R-:W-:Y:S01]  /*0090*/  UMOV UR4, URZ ;  /* 0x000000ff00047c82 */ /* 0x000fe20008000000 */
[----:B0-----:R-:W-:-:S07]  /*00a0*/  ULEA UR6, UR9, UR5, 0x18 ;  /* 0x0000000509067291 */ /* 0x001fce000f8ec0ff */
[----:B------:R-:W-:-:S05]  /*00b0*/  UMOV UR7, UR6 ;  /* 0x0000000600077c82 */ /* 0x000fca0008000000 */
.L_x_443:
[----:B0-----:R0:W1:Y:S01]  /*00c0*/  LDC R0, c[0x3][R2] ;  /* 0x00c0000002007b82 */ /* 0x0010620000000800 */
[----:B------:R-:W-:Y:S02]  /*00d0*/  UISETP.GE.U32.AND UP0, UPT, UR4, 0x3ff, UPT ;  /* 0x000003ff0400788c */ /* 0x000fe4000bf06070 */
[----:B------:R-:W-:Y:S01]  /*00e0*/  UIADD3 UR8, UPT, UPT, UR4, 0x1, URZ ;  /* 0x0000000104087890 */ /* 0x000fe2000fffe0ff */
[----:B0-----:R-:W-:-:S06]  /*00f0*/  VIADD R2, R2, 0x4 ;  /* 0x0000000402027836 */ /* 0x001fcc0000000000 */
[----:B------:R-:W-:Y:S01]  /*0100*/  UMOV UR4, UR8 ;  /* 0x0000000800047c82 */ /* 0x000fe20008000000 */
[----:B-1----:R0:W-:Y:S01]  /*0110*/  STS [UR7], R0 ;  /* 0x00000000ff007988 */ /* 0x0021e20008000807 */
[----:B------:R-:W-:Y:S01]  /*0120*/  UIADD3 UR7, UPT, UPT, UR7, 0x4, URZ ;  /* 0x0000000407077890 */ /* 0x000fe2000fffe0ff */
[----:B------:R-:W-:Y:S11]  /*0130*/  BRA.U !UP0, `(.L_x_443) ;  /* 0xfffffffd08e07547 */ /* 0x000ff6000b83ffff */
[----:B------:R-:W-:Y:S01]  /*0140*/  UIADD3 UR5, UPT, UPT, UR5, 0x1000, URZ ;  /* 0x0000100005057890 */ /* 0x000fe2000fffe0ff */
[----:B------:R-:W1:Y:S03]  /*0150*/  LDCU.64 UR12, c[0x4][URZ] ;  /* 0x01000000ff0c77ac */ /* 0x000e660008000a00 */
[----:B------:R-:W-:Y:S01]  /*0160*/  ULEA UR5, UR9, UR5, 0x18 ;  /* 0x0000000509057291 */ /* 0x000fe2000f8ec0ff */
[----:B------:R-:W-:-:S11]  /*0170*/  UMOV UR4, URZ ;  /* 0x000000ff00047c82 */ /* 0x000fd60008000000 */
.L_x_444:
[----:B-1----:R-:W-:Y:S02]  /*0180*/  IMAD.U32 R2, RZ, RZ, UR12 ;  /* 0x0000000cff027e24 */ /* 0x002fe4000f8e00ff */
[----:B------:R-:W-:-:S05]  /*0190*/  IMAD.U32 R3, RZ, RZ, UR13 ;  /* 0x0000000dff037e24 */ /* 0x000fca000f8e00ff */
[----:B--2---:R-:W2:Y:S01]  /*01a0*/  LDG.E.128 R4, desc[UR10][R2.64] ;  /* 0x0000000a02047981 */ /* 0x004ea2000c1e1d00 */
[----:B------:R-:W-:Y:S02]  /*01b0*/  UIADD3 UR12, UP0, UPT, UR12, 0x10, URZ ;  /* 0x000000100c0c7890 */ /* 0x000fe4000ff1e0ff */
[----:B------:R-:W-:Y:S02]  /*01c0*/  UIADD3 UR7, UPT, UPT, UR4, 0x1, URZ ;  /* 0x0000000104077890 */ /* 0x000fe4000fffe0ff */
[----:B------:R-:W-:Y:S02]  /*01d0*/  UIADD3.X UR13, UPT, UPT, URZ, UR13, URZ, UP0, !UPT ;  /* 0x0000000dff0d7290 */ /* 0x000fe400087fe4ff */
[----:B------:R-:W-:-:S03]  /*01e0*/  UISETP.GE.U32.AND UP0, UPT, UR4, 0x1d, UPT ;  /* 0x0000001d0400788c */ /* 0x000fc6000bf06070 */
[----:B------:R-:W-:Y:S01]  /*01f0*/  UMOV UR4, UR7 ;  /* 0x0000000700047c82 */ /* 0x000fe20008000000 */
[----:B--2---:R2:W-:Y:S01]  /*0200*/  STS.128 [UR5], R4 ;  /* 0x00000004ff007988 */ /* 0x0045e20008000c05 */
[----:B------:R-:W-:-:S04]  /*0210*/  UIADD3 UR5, UPT, UPT, UR5, 0x10, URZ ;  /* 0x0000001005057890 */ /* 0x000fc8000fffe0ff */
[----:B------:R-:W-:Y:S08]  /*0220*/  BRA.U !UP0, `(.L_x_444) ;  /* 0xfffffffd08d47547 */ /* 0x000ff0000b83ffff */
[----:B--2---:R-:W0:Y:S08]  /*0230*/  LDC R5, c[0x0][0x370] ;  /* 0x0000dc00ff057b82 */ /* 0x004e300000000800 */
[----:B------:R-:W1:Y:S01]  /*0240*/  S2UR UR4, SR_CTAID.X ;  /* 0x00000000000479c3 */ /* 0x000e620000002500 */
[----:B0-----:R-:W0:Y:S01]  /*0250*/  I2F.U32.RP R0, R5 ;  /* 0x0000000500007306 */ /* 0x001e220000209000 */
[----:B------:R-:W-:-:S07]  /*0260*/  ISETP.NE.U32.AND P2, PT, R5, RZ, PT ;  /* 0x000000ff0500720c */ /* 0x000fce0003f45070 */
[----:B0-----:R-:W0:Y:S02]  /*0270*/  MUFU.RCP R0, R0 ;  /* 0x0000000000007308 */ /* 0x001e240000001000 */
[----:B0-----:R-:W-:-:S06]  /*0280*/  VIADD R2, R0, 0xffffffe ;  /* 0x0ffffffe00027836 */ /* 0x001fcc0000000000 */
[----:B------:R0:W2:Y:S02]  /*0290*/  F2I.FTZ.U32.TRUNC.NTZ R3, R2 ;  /* 0x0000000200037305 */ /* 0x0000a4000021f000 */
[----:B0-----:R-:W-:Y:S02]  /*02a0*/  IMAD.MOV.U32 R2, RZ, RZ, RZ ;  /* 0x000000ffff027224 */ /* 0x001fe400078e00ff */
[----:B--2---:R-:W-:-:S04]  /*02b0*/  IMAD.MOV R4, RZ, RZ, -R3 ;  /* 0x000000ffff047224 */ /* 0x004fc800078e0a03 */
[----:B------:R-:W-:-:S04]  /*02c0*/  IMAD R7, R4, R5, RZ ;  /* 0x0000000504077224 */ /* 0x000fc800078e02ff */
[----:B------:R-:W-:-:S06]  /*02d0*/  IMAD.HI.U32 R3, R3, R7, R2 ;  /* 0x0000000703037227 */ /* 0x000fcc00078e0002 */
[----:B------:R-:W-:-:S04]  /*02e0*/  IMAD.HI.U32 R3, R3, 0x1000000, RZ ;  /* 0x0100000003037827 */ /* 0x000fc800078e00ff */
[----:B------:R-:W-:-:S04]  /*02f0*/  IMAD.MOV R4, RZ, RZ, -R3 ;  /* 0x000000ffff047224 */ /* 0x000fc800078e0a03 */
[----:B------:R-:W-:-:S05]  /*0300*/  IMAD R4, R5, R4, 0x1000000 ;  /* 0x0100000005047424 */ /* 0x000fca00078e0204 */
[----:B------:R-:W-:-:S13]  /*0310*/  ISETP.GE.U32.AND P0, PT, R4, R5, PT ;  /* 0x000000050400720c */ /* 0x000fda0003f06070 */
[----:B------:R-:W-:Y:S02]  /*0320*/  @P0 IMAD.IADD R4, R4, 0x1, -R5 ;  /* 0x0000000104040824 */ /* 0x000fe400078e0a05 */
[----:B------:R-:W-:-:S03]  /*0330*/  @P0 VIADD R3, R3, 0x1 ;  /* 0x0000000103030836 */ /* 0x000fc60000000000 */
[----:B------:R-:W-:-:S13]  /*0340*/  ISETP.GE.U32.AND P1, PT, R4, R5, PT ;  /* 0x000000050400720c */ /* 0x000fda0003f26070 */
[----:B------:R-:W-:Y:S01]  /*0350*/  @P1 VIADD R3, R3, 0x1 ;  /* 0x0000000103031836 */ /* 0x000fe20000000000 */
[----:B------:R-:W-:-:S05]  /*0360*/  @!P2 LOP3.LUT R3, RZ, R5, RZ, 0x33, !PT ;  /* 0x00000005ff03a212 */ /* 0x000fca00078e33ff */
[----:B-1----:R-:W-:-:S05]  /*0370*/  IMAD R3, R3, UR4, RZ ;  /* 0x0000000403037c24 */ /* 0x002fca000f8e02ff */
[----:B------:R0:W-:Y:S02]  /*0380*/  STS [UR6+0x11e0], R3 ;  /* 0x0011e003ff007988 */ /* 0x0001e40008000806 */
.L_x_442:
[----:B------:R-:W-:Y:S05]  /*0390*/  BSYNC.RECONVERGENT B0 ;  /* 0x0000000000007941 */ /* 0x000fea0003800200 */
.L_x_441:
[----:B------:R-:W1:Y:S08]  /*03a0*/  LDC R124, c[0x0][0x370] ;  /* 0x0000dc00ff7c7b82 */ /* 0x000e700000000800 */
[----:B------:R-:W-:Y:S06]  /*03b0*/  BAR.SYNC.DEFER_BLOCKING 0x0 ;  /* 0x0000000000007b1d */ /* 0x000fec0000010000 */
[----:B------:R-:W-:-:S02]  /*03c0*/  UMOV UR4, 0x400 ;  /* 0x0000040000047882 */ /* 0x000fc40000000000 */
[----:B------:R-:W2:Y:S01]  /*03d0*/  S2UR UR5, SR_CgaCtaId ;  /* 0x00000000000579c3 */ /* 0x000ea20000008800 */
[----:B------:R-:W3:Y:S01]  /*03e0*/  S2R R137, SR_CTAID.X ;  /* 0x0000000000897919 */ /* 0x000ee20000002500 */
[----:B------:R-:W4:Y:S01]  /*03f0*/  LDCU.64 UR6, c[0x0][0x380] ;  /* 0x00007000ff0677ac */ /* 0x000f220008000a00 */
[----:B-1----:R-:W1:Y:S01]  /*0400*/  I2F.U32.RP R0, R124 ;  /* 0x0000007c00007306 */ /* 0x002e620000209000 */
[----:B------:R-:W-:Y:S01]  /*0410*/  ISETP.NE.U32.AND P2, PT, R124, RZ, PT ;  /* 0x000000ff7c00720c */ /* 0x000fe20003f45070 */
[----:B--2---:R-:W-:-:S06]  /*0420*/  ULEA UR4, UR5, UR4, 0x18 ;  /* 0x0000000405047291 */ /* 0x004fcc000f8ec0ff */
[----:B-1----:R-:W1:Y:S03]  /*0430*/  MUFU.RCP R0, R0 ;  /* 0x0000000000007308 */ /* 0x002e660000001000 */
[----:B------:R-:W2:Y:S04]  /*0440*/  LDS.128 R112, [UR4+0x1000] ;  /* 0x00100004ff707984 */ /* 0x000ea80008000c00 */
[----:B------:R-:W5:Y:S04]  /*0450*/  LDS.128 R108, [UR4+0x10f0] ;  /* 0x0010f004ff6c7984 */ /* 0x000f680008000c00 */
[----:B------:R-:W-:Y:S04]  /*0460*/  LDS.128 R120, [UR4+0x1100] ;  /* 0x00110004ff787984 */ /* 0x000fe80008000c00 */
[----:B------:R-:W-:Y:S01]  /*0470*/  LDS.128 R116, [UR4+0x1010] ;  /* 0x00101004ff747984 */ /* 0x000fe20008000c00 */
[----:B-1----:R-:W-:-:S03]  /*0480*/  VIADD R2, R0, 0xffffffe ;  /* 0x0ffffffe00027836 */ /* 0x002fc60000000000 */
[----:B------:R-:W-:Y:S01]  /*0490*/  LDS.128 R104, [UR4+0x10e0] ;  /* 0x0010e004ff687984 */ /* 0x000fe20008000c00 */
[----:B0-----:R0:W1:Y:S03]  /*04a0*/  F2I.FTZ.U32.TRUNC.NTZ R3, R2 ;  /* 0x0000000200037305 */ /* 0x001066000021f000 */
[----:B------:R-:W-:Y:S04]  /*04b0*/  LDS.128 R100, [UR4+0x11d0] ;  /* 0x0011d004ff647984 */ /* 0x000fe80008000c00 */
[----:B------:R-:W-:Y:S01]  /*04c0*/  LDS.128 R96, [UR4+0x1020] ;  /* 0x00102004ff607984 */ /* 0x000fe20008000c00 */
[----:B0-----:R-:W-:-:S03]  /*04d0*/  IMAD.MOV.U32 R2, RZ, RZ, RZ ;  /* 0x000000ffff027224 */ /* 0x001fc600078e00ff */
[----:B------:R-:W-:Y:S04]  /*04e0*/  LDS.128 R92, [UR4+0x1030] ;  /* 0x00103004ff5c7984 */ /* 0x000fe80008000c00 */
[----:B------:R-:W-:Y:S01]  /*04f0*/  LDS.128 R88, [UR4+0x1040] ;  /* 0x00104004ff587984 */ /* 0x000fe20008000c00 */
[----:B-1----:R-:W-:-:S03]  /*0500*/  IMAD.MOV R5, RZ, RZ, -R3 ;  /* 0x000000ffff057224 */ /* 0x002fc600078e0a03 */
[----:B------:R-:W-:Y:S01]  /*0510*/  LDS.128 R84, [UR4+0x1050] ;  /* 0x00105004ff547984 */ /* 0x000fe20008000c00 */
[----:B------:R-:W-:Y:S01]  /*0520*/  IMAD R5, R5, R124, RZ ;  /* 0x0000007c05057224 */ /* 0x000fe200078e02ff */
[----:B--2---:R-:W-:Y:S01]  /*0530*/  SHF.R.U32.HI R126, RZ, 0xe, R112 ;  /* 0x0000000eff7e7819 */ /* 0x004fe20000011670 */
[----:B------:R-:W-:Y:S01]  /*0540*/  IMAD.SHL.U32 R125, R113, 0x4, RZ ;  /* 0x00000004717d7824 */ /* 0x000fe200078e00ff */
[----:B------:R-:W-:Y:S01]  /*0550*/  SHF.R.U32.HI R127, RZ, 0x16, R113 ;  /* 0x00000016ff7f7819 */ /* 0x000fe20000011671 */
[----:B------:R-:W-:Y:S01]  /*0560*/  IMAD.HI.U32 R3, R3, R5, R2 ;  /* 0x0000000503037227 */ /* 0x000fe200078e0002 */
[----:B------:R-:W-:Y:S01]  /*0570*/  SHF.R.U32.HI R2, RZ, 0x6, R113 ;  /* 0x00000006ff027819 */ /* 0x000fe20000011671 */
[----:B------:R-:W-:Y:S01]  /*0580*/  LDS.128 R80, [UR4+0x1060] ;  /* 0x00106004ff507984 */ /* 0x000fe20008000c00 */
[--C-:B-----5:R-:W-:Y:S01]  /*0590*/  SHF.R.U32.HI R136, RZ, 0x16, R109.reuse ;  /* 0x00000016ff887819 */ /* 0x120fe2000001166d */
[----:B------:R-:W-:Y:S01]  /*05a0*/  IMAD.SHL.U32 R133, R109, 0x4, RZ ;  /* 0x000000046d857824 */ /* 0x000fe200078e00ff */
[--C-:B------:R-:W-:Y:S01]  /*05b0*/  SHF.R.U32.HI R132, RZ, 0x6, R109.reuse ;  /* 0x00000006ff847819 */ /* 0x100fe2000001166d */
[----:B------:R-:W-:Y:S01]  /*05c0*/  IMAD.SHL.U32 R131, R108, 0x4, RZ ;  /* 0x000000046c837824 */ /* 0x000fe200078e00ff */
[----:B------:R-:W-:Y:S01]  /*05d0*/  SHF.R.U32.HI R142, RZ, 0xe, R109 ;  /* 0x0000000eff8e7819 */ /* 0x000fe2000001166d */
[----:B------:R-:W-:Y:S01]  /*05e0*/  IMAD.SHL.U32 R0, R112, 0x4, RZ ;  /* 0x0000000470007824 */ /* 0x000fe200078e00ff */
[----:B------:R-:W-:Y:S01]  /*05f0*/  SHF.R.U32.HI R135, RZ, 0xe, R108 ;  /* 0x0000000eff877819 */ /* 0x000fe2000001166c */
[----:B------:R-:W-:Y:S01]  /*0600*/  LDS.128 R76, [UR4+0x1070] ;  /* 0x00107004ff4c7984 */ /* 0x000fe20008000c00 */
[----:B------:R-:W-:Y:S01]  /*0610*/  LOP3.LUT R109, R126, 0x3fc, RZ, 0xc0, !PT ;  /* 0x000003fc7e6d7812 */ /* 0x000fe200078ec0ff */
[----:B------:R-:W-:Y:S01]  /*0620*/  IMAD.HI.U32 R126, R3, 0x1000000, RZ ;  /* 0x01000000037e7827 */ /* 0x000fe200078e00ff */
[----:B------:R-:W-:Y:S01]  /*0630*/  LOP3.LUT R128, R127, 0x3fc, RZ, 0xc0, !PT ;  /* 0x000003fc7f807812 */ /* 0x000fe200078ec0ff */
[----:B------:R-:W-:Y:S01]  /*0640*/  LDS.128 R72, [UR4+0x1080] ;  /* 0x00108004ff487984 */ /* 0x000fe20008000c00 */
[----:B------:R-:W-:-:S02]  /*0650*/  LOP3.LUT R127, R2, 0x3fc, RZ, 0xc0, !PT ;  /* 0x000003fc027f7812 */ /* 0x000fc400078ec0ff */
[----:B------:R-:W-:Y:S01]  /*0660*/  LOP3.LUT R2, R125, 0x3fc, RZ, 0xc0, !PT ;  /* 0x000003fc7d027812 */ /* 0x000fe200078ec0ff */
[----:B------:R-:W-:Y:S01]  /*0670*/  IMAD.MOV R125, RZ, RZ, -R126 ;  /* 0x000000ffff7d7224 */ /* 0x000fe200078e0a7e */
[----:B------:R-:W-:Y:S01]  /*0680*/  LOP3.LUT R139, R135, 0x3fc, RZ, 0xc0, !PT ;  /* 0x000003fc878b7812 */ /* 0x000fe200078ec0ff */
[----:B------:R-:W-:Y:S01]  /*0690*/  LDS R128, [R128+UR4+0xc00] ;  /* 0x000c000480807984 */ /* 0x000fe20008000800 */
[----:B------:R-:W-:Y:S01]  /*06a0*/  LOP3.LUT R140, R136, 0x3fc, RZ, 0xc0, !PT ;  /* 0x000003fc888c7812 */ /* 0x000fe200078ec0ff */
[----:B------:R-:W-:Y:S01]  /*06b0*/  IMAD R125, R124, R125, 0x1000000 ;  /* 0x010000007c7d7424 */ /* 0x000fe200078e027d */
[----:B------:R-:W-:Y:S01]  /*06c0*/  SHF.R.U32.HI R130, RZ, 0xe, R113 ;  /* 0x0000000eff827819 */ /* 0x000fe20000011671 */
[----:B------:R-:W-:Y:S01]  /*06d0*/  LDS.128 R68, [UR4+0x1090] ;  /* 0x00109004ff447984 */ /* 0x000fe20008000c00 */
[----:B------:R-:W-:Y:S02]  /*06e0*/  SHF.R.U32.HI R129, RZ, 0x6, R112 ;  /* 0x00000006ff817819 */ /* 0x000fe40000011670 */
[--C-:B------:R-:W-:Y:S01]  /*06f0*/  SHF.R.U32.HI R134, RZ, 0x16, R108.reuse ;  /* 0x00000016ff867819 */ /* 0x100fe2000001166c */
[----:B------:R-:W-:Y:S01]  /*0700*/  LDS R139, [R139+UR4+0x800] ;  /* 0x000800048b8b7984 */ /* 0x000fe20008000800 */
[----:B------:R-:W-:-:S02]  /*0710*/  SHF.R.U32.HI R141, RZ, 0x6, R108 ;  /* 0x00000006ff8d7819 */ /* 0x000fc4000001166c */
[----:B------:R-:W-:Y:S01]  /*0720*/  LOP3.LUT R108, R130, 0x3fc, RZ, 0xc0, !PT ;  /* 0x000003fc826c7812 */ /* 0x000fe200078ec0ff */
[----:B------:R-:W0:Y:S01]  /*0730*/  LDS R140, [R140+UR4+0xc00] ;  /* 0x000c00048c8c7984 */ /* 0x000e220008000800 */
[----:B------:R-:W-:Y:S02]  /*0740*/  LOP3.LUT R130, R129, 0x3fc, RZ, 0xc0, !PT ;  /* 0x000003fc81827812 */ /* 0x000fe400078ec0ff */
[----:B------:R-:W-:Y:S01]  /*0750*/  SHF.R.U32.HI R113, RZ, 0x16, R112 ;  /* 0x00000016ff717819 */ /* 0x000fe20000011670 */
[----:B------:R-:W1:Y:S01]  /*0760*/  LDS R129, [R109+UR4+0x800] ;  /* 0x000800046d817984 */ /* 0x000e620008000800 */
[----:B------:R-:W-:Y:S02]  /*0770*/  ISETP.GE.U32.AND P0, PT, R125, R124, PT ;  /* 0x0000007c7d00720c */ /* 0x000fe40003f06070 */
[----:B------:R-:W-:Y:S01]  /*0780*/  LOP3.LUT R112, R113, 0x3fc, RZ, 0xc0, !PT ;  /* 0x000003fc71707812 */ /* 0x000fe200078ec0ff */
[----:B------:R-:W2:Y:S01]  /*0790*/  LDS.128 R64, [UR4+0x10a0] ;  /* 0x0010a004ff407984 */ /* 0x000ea20008000c00 */
[----:B------:R-:W-:-:S02]  /*07a0*/  LOP3.LUT R0, R0, 0x3fc, RZ, 0xc0, !PT ;  /* 0x000003fc00007812 */ /* 0x000fc400078ec0ff */
[----:B------:R-:W-:Y:S01]  /*07b0*/  LOP3.LUT R113, R131, 0x3fc, RZ, 0xc0, !PT ;  /* 0x000003fc83717812 */ /* 0x000fe200078ec0ff */
[----:B------:R-:W2:Y:S01]  /*07c0*/  LDS.128 R60, [UR4+0x10b0] ;  /* 0x0010b004ff3c7984 */ /* 0x000ea20008000c00 */
[----:B------:R-:W-:Y:S02]  /*07d0*/  LOP3.LUT R132, R132, 0x3fc, RZ, 0xc0, !PT ;  /* 0x000003fc84847812 */ /* 0x000fe400078ec0ff */
[----:B------:R-:W-:Y:S01]  /*07e0*/  LOP3.LUT R133, R133, 0x3fc, RZ, 0xc0, !PT ;  /* 0x000003fc85857812 */ /* 0x000fe200078ec0ff */
[----:B------:R-:W2:Y:S01]  /*07f0*/  LDS.128 R56, [UR4+0x10c0] ;  /* 0x0010c004ff387984 */ /* 0x000ea20008000c00 */
[----:B------:R-:W-:Y:S01]  /*0800*/  LOP3.LUT R136, R142, 0x3fc, RZ, 0xc0, !PT ;  /* 0x000003fc8e887812 */ /* 0x000fe200078ec0ff */
[----:B------:R-:W-:Y:S01]  /*0810*/  @P0 IMAD.IADD R125, R125, 0x1, -R124 ;  /* 0x000000017d7d0824 */ /* 0x000fe200078e0a7c */
[----:B------:R-:W-:Y:S01]  /*0820*/  LOP3.LUT R134, R134, 0x3fc, RZ, 0xc0, !PT ;  /* 0x000003fc86867812 */ /* 0x000fe200078ec0ff */
[----:B------:R-:W2:Y:S01]  /*0830*/  LDS.128 R52, [UR4+0x10d0] ;  /* 0x0010d004ff347984 */ /* 0x000ea20008000c00 */
[----:B------:R-:W-:Y:S01]  /*0840*/  LOP3.LUT R135, R141, 0x3fc, RZ, 0xc0, !PT ;  /* 0x000003fc8d877812 */ /* 0x000fe200078ec0ff */
[----:B------:R-:W-:Y:S01]  /*0850*/  @P0 VIADD R126, R126, 0x1 ;  /* 0x000000017e7e0836 */ /* 0x000fe20000000000 */
[-C--:B------:R-:W-:Y:S01]  /*0860*/  ISETP.GE.U32.AND P1, PT, R125, R124.reuse, PT ;  /* 0x0000007c7d00720c */ /* 0x080fe20003f26070 */
[----:B------:R-:W2:Y:S04]  /*0870*/  LDS.128 R48, [UR4+0x1110] ;  /* 0x00111004ff307984 */ /* 0x000ea80008000c00 */
[----:B------:R-:W2:Y:S04]  /*0880*/  LDS.128 R44, [UR4+0x1120] ;  /* 0x00112004ff2c7984 */ /* 0x000ea80008000c00 */
[----:B------:R-:W2:Y:S04]  /*0890*/  LDS.128 R40, [UR4+0x1130] ;  /* 0x00113004ff287984 */ /* 0x000ea80008000c00 */
[----:B------:R-:W2:Y:S01]  /*08a0*/  LDS.128 R36, [UR4+0x1140] ;  /* 0x00114004ff247984 */ /* 0x000ea20008000c00 */
[----:B------:R-:W-:Y:S01]  /*08b0*/  @P1 VIADD R126, R126, 0x1 ;  /* 0x000000017e7e1836 */ /* 0x000fe20000000000 */
[----:B------:R-:W-:-:S02]  /*08c0*/  @!P2 LOP3.LUT R126, RZ, R124, RZ, 0x33, !PT ;  /* 0x0000007cff7ea212 */ /* 0x000fc400078e33ff */
[----:B------:R-:W2:Y:S01]  /*08d0*/  LDS.128 R32, [UR4+0x1150] ;  /* 0x00115004ff207984 */ /* 0x000ea20008000c00 */
[----:B0-----:R-:W-:-:S03]  /*08e0*/  LOP3.LUT R122, R122, R139, R140, 0x96, !PT ;  /* 0x0000008b7a7a7212 */ /* 0x001fc600078e968c */
[----:B------:R-:W0:Y:S01]  /*08f0*/  LDS.128 R28, [UR4+0x1160] ;  /* 0x00116004ff1c7984 */ /* 0x000e220008000c00 */
[----:B-1----:R-:W-:-:S03]  /*0900*/  LOP3.LUT R118, R118, R129, R128, 0x96, !PT ;  /* 0x0000008176767212 */ /* 0x002fc600078e9680 */
[----:B------:R-:W1:Y:S04]  /*0910*/  LDS.128 R24, [UR4+0x1170] ;  /* 0x00117004ff187984 */ /* 0x000e680008000c00 */
[----:B------:R-:W0:Y:S04]  /*0920*/  LDS.128 R20, [UR4+0x1180] ;  /* 0x00118004ff147984 */ /* 0x000e280008000c00 */
[----:B------:R-:W0:Y:S04]  /*0930*/  LDS.128 R16, [UR4+0x1190] ;  /* 0x00119004ff107984 */ /* 0x000e280008000c00 */
[----:B------:R-:W0:Y:S04]  /*0940*/  LDS.128 R12, [UR4+0x11a0] ;  /* 0x0011a004ff0c7984 */ /* 0x000e280008000c00 */
[----:B------:R-:W0:Y:S04]  /*0950*/  LDS.128 R8, [UR4+0x11b0] ;  /* 0x0011b004ff087984 */ /* 0x000e280008000c00 */
[----:B------:R-:W0:Y:S04]  /*0960*/  LDS.128 R4, [UR4+0x11c0] ;  /* 0x0011c004ff047984 */ /* 0x000e280008000c00 */
[----:B------:R-:W0:Y:S04]  /*0970*/  LDS R0, [R0+UR4] ;  /* 0x0000000400007984 */ /* 0x000e280008000800 */
[----:B------:R0:W0:Y:S04]  /*0980*/  LDS R3, [R127+UR4+0x400] ;  /* 0x000400047f037984 */ /* 0x0000280008000800 */
[----:B------:R-:W0:Y:S04]  /*0990*/  LDS R2, [R2+UR4] ;  /* 0x0000000402027984 */ /* 0x000e280008000800 */
[----:B------:R-:W0:Y:S04]  /*09a0*/  LDS R108, [R108+UR4+0x800] ;  /* 0x000800046c6c7984 */ /* 0x000e280008000800 */
[----:B------:R-:W0:Y:S04]  /*09b0*/  LDS R112, [R112+UR4+0xc00] ;  /* 0x000c000470707984 */ /* 0x000e280008000800 */
[----:B------:R0:W0:Y:S04]  /*09c0*/  LDS R109, [R130+UR4+0x400] ;  /* 0x00040004826d7984 */ /* 0x0000280008000800 */
[----:B------:R-:W0:Y:S04]  /*09d0*/  LDS R113, [R113+UR4] ;  /* 0x0000000471717984 */ /* 0x000e280008000800 */
[----:B------:R-:W0:Y:S04]  /*09e0*/  LDS R132, [R132+UR4+0x400] ;  /* 0x0004000484847984 */ /* 0x000e280008000800 */
[----:B------:R-:W0:Y:S04]  /*09f0*/  LDS R133, [R133+UR4] ;  /* 0x0000000485857984 */ /* 0x000e280008000800 */
[----:B------:R-:W0:Y:S04]  /*0a00*/  LDS R134, [R134+UR4+0xc00] ;  /* 0x000c000486867984 */ /* 0x000e280008000800 */
[----:B------:R-:W0:Y:S04]  /*0a10*/  LDS R135, [R135+UR4+0x400] ;  /* 0x0004000487877984 */ /* 0x000e280008000800 */
[----:B------:R-:W0:Y:S01]  /*0a20*/  LDS R136, [R136+UR4+0x800] ;  /* 0x0008000488887984 */ /* 0x000e220008000800 */
[----:B------:R-:W3:Y:S02]  /*0a30*/  LDCU UR4, c[0x0][0x360] ;  /* 0x00006c00ff0477ac */ /* 0x000ee40008000800 */
[----:B---3--:R-:W-:-:S02]  /*0a40*/  IMAD R125, R137, UR4, RZ ;  /* 0x00000004897d7c24 */ /* 0x008fc4000f8e02ff */
[----:B------:R-:W-:-:S03]  /*0a50*/  IMAD R137, R126, R137, R126 ;  /* 0x000000897e897224 */ /* 0x000fc600078e027e */
[----:B----4-:R-:W-:-:S04]  /*0a60*/  IADD3 R138, P0, P1, R125, UR6, R138 ;  /* 0x000000067d8a7c10 */ /* 0x010fc8000f91e08a */
[----:B-12---:R-:W-:-:S09]  /*0a70*/  IADD3.X R139, PT, PT, RZ, UR7, RZ, P0, P1 ;  /* 0x00000007ff8b7c10 */ /* 0x006fd200087e24ff */
.L_x_447:
[----:B------:R-:W1:Y:S01]  /*0a80*/  S2UR UR7, SR_CgaCtaId ;  /* 0x00000000000779c3 */ /* 0x000e620000008800 */
[----:B------:R-:W2:Y:S01]  /*0a90*/  BREV R125, R139 ;  /* 0x0000008b007d7301 */ /* 0x000ea20000000000 */
[----:B------:R-:W-:Y:S01]  /*0aa0*/  UMOV UR6, 0x400 ;  /* 0x0000040000067882 */ /* 0x000fe20000000000 */
[----:B------:R-:W-:Y:S06]  /*0ab0*/  BSSY.RECONVERGENT B0, `(.L_x_445) ;  /* 0x0000624000007945 */ /* 0x000fec0003800200 */
[----:B------:R-:W0:Y:S01]  /*0ac0*/  BREV R124, R138 ;  /* 0x0000008a007c7301 */ /* 0x000e220000000000 */
[----:B--2---:R-:W-:-:S02]  /*0ad0*/  LOP3.LUT R126, R125, R114, RZ, 0x3c, !PT ;  /* 0x000000727d7e7212 */ /* 0x004fc400078e3cff */
[----:B------:R-:W-:Y:S02]  /*0ae0*/  LOP3.LUT R125, R110, R125, RZ, 0x3c, !PT ;  /* 0x0000007d6e7d7212 */ /* 0x000fe400078e3cff */
[--C-:B------:R-:W-:Y:S01]  /*0af0*/  SHF.R.U32.HI R142, RZ, 0x16, R126.reuse ;  /* 0x00000016ff8e7819 */ /* 0x100fe2000001167e */
[----:B------:R-:W-:Y:S01]  /*0b00*/  IMAD.SHL.U32 R131, R126, 0x4, RZ ;  /* 0x000000047e837824 */ /* 0x000fe200078e00ff */
[--C-:B------:R-:W-:Y:S02]  /*0b10*/  SHF.R.U32.HI R128, RZ, 0xe, R126.reuse ;  /* 0x0000000eff807819 */ /* 0x100fe4000001167e */
[----:B0-----:R-:W-:Y:S01]  /*0b20*/  LOP3.LUT R127, R115, R124, RZ, 0x3c, !PT ;  /* 0x0000007c737f7212 */ /* 0x001fe200078e3cff */
[----:B-1----:R-:W-:Y:S01]  /*0b30*/  ULEA UR4, UR7, UR6, 0x18 ;  /* 0x0000000607047291 */ /* 0x002fe2000f8ec0ff */
[----:B------:R-:W-:Y:S02]  /*0b40*/  SHF.R.U32.HI R129, RZ, 0x6, R126 ;  /* 0x00000006ff817819 */ /* 0x000fe4000001167e */
[----:B------:R-:W-:-:S02]  /*0b50*/  SHF.R.U32.HI R130, RZ, 0xe, R127 ;  /* 0x0000000eff827819 */ /* 0x000fc4000001167f */
[--C-:B------:R-:W-:Y:S02]  /*0b60*/  SHF.R.U32.HI R141, RZ, 0x6, R127.reuse ;  /* 0x00000006ff8d7819 */ /* 0x100fe4000001167f */
[----:B------:R-:W-:Y:S01]  /*0b70*/  SHF.R.U32.HI R126, RZ, 0x16, R127 ;  /* 0x00000016ff7e7819 */ /* 0x000fe2000001167f */
[----:B------:R-:W-:Y:S01]  /*0b80*/  IMAD.SHL.U32 R127, R127, 0x4, RZ ;  /* 0x000000047f7f7824 */ /* 0x000fe200078e00ff */
[----:B------:R-:W-:Y:S02]  /*0b90*/  LOP3.LUT R145, R142, 0x3fc, RZ, 0xc0, !PT ;  /* 0x000003fc8e917812 */ /* 0x000fe400078ec0ff */
[----:B------:R-:W-:Y:S02]  /*0ba0*/  LOP3.LUT R128, R128, 0x3fc, RZ, 0xc0, !PT ;  /* 0x000003fc80807812 */ /* 0x000fe400078ec0ff */
[----:B------:R-:W-:Y:S02]  /*0bb0*/  LOP3.LUT R129, R129, 0x3fc, RZ, 0xc0, !PT ;  /* 0x000003fc81817812 */ /* 0x000fe400078ec0ff */
[----:B------:R-:W-:Y:S01]  /*0bc0*/  LOP3.LUT R130, R130, 0x3fc, RZ, 0xc0, !PT ;  /* 0x000003fc82827812 */ /* 0x000fe200078ec0ff */
[----:B------:R-:W-:Y:S01]  /*0bd0*/  LDS R145, [R145+UR4+0xc00] ;  /* 0x000c000491917984 */ /* 0x000fe20008000800 */
[----:B------:R-:W-:-:S02]  /*0be0*/  LOP3.LUT R142, R141, 0x3fc, RZ, 0xc0, !PT ;  /* 0x000003fc8d8e7812 */ /* 0x000fc400078ec0ff */
[----:B------:R-:W-:Y:S01]  /*0bf0*/  LOP3.LUT R140, R131, 0x3fc, RZ, 0xc0, !PT ;  /* 0x000003fc838c7812 */ /* 0x000fe200078ec0ff */
[----:B------:R-:W0:Y:S01]  /*0c00*/  LDS R128, [R128+UR4+0x800] ;  /* 0x0008000480807984 */ /* 0x000e220008000800 */
[----:B------:R-:W-:Y:S02]  /*0c10*/  LOP3.LUT R126, R126, 0x3fc, RZ, 0xc0, !PT ;  /* 0x000003fc7e7e7812 */ /* 0x000fe400078ec0ff */
[----:B------:R-:W-:Y:S01]  /*0c20*/  LOP3.LUT R143, R127, 0x3fc, RZ, 0xc0, !PT ;  /* 0x000003fc7f8f7812 */ /* 0x000fe200078ec0ff */
[----:B------:R-:W-:Y:S01]  /*0c30*/  LDS R129, [R129+UR4+0x400] ;  /* 0x0004000481817984 */ /* 0x000fe20008000800 */
[----:B------:R-:W-:-:S03]  /*0c40*/  LOP3.LUT R124, R111, R124, RZ, 0x3c, !PT ;  /* 0x0000007c6f7c7212 */ /* 0x000fc600078e3cff */
[----:B------:R-:W1:Y:S04]  /*0c50*/  LDS R130, [R130+UR4+0x800] ;  /* 0x0008000482827984 */ /* 0x000e680008000800 */
[----:B------:R-:W-:Y:S04]  /*0c60*/  LDS R141, [R140+UR4] ;  /* 0x000000048c8d7984 */ /* 0x000fe80008000800 */
[----:B------:R-:W2:Y:S04]  /*0c70*/  LDS R142, [R142+UR4+0x400] ;  /* 0x000400048e8e7984 */ /* 0x000ea80008000800 */
[----:B------:R-:W3:Y:S04]  /*0c80*/  LDS R143, [R143+UR4] ;  /* 0x000000048f8f7984 */ /* 0x000ee80008000800 */
[----:B------:R-:W4:Y:S01]  /*0c90*/  LDS R126, [R126+UR4+0xc00] ;  /* 0x000c00047e7e7984 */ /* 0x000f220008000800 */
[----:B0-----:R-:W-:-:S02]  /*0ca0*/  LOP3.LUT R127, R128, R3, R0, 0x96, !PT ;  /* 0x00000003807f7212 */ /* 0x001fc400078e9600 */
[----:B-1----:R-:W-:-:S04]  /*0cb0*/  LOP3.LUT R131, R130, R129, R2, 0x96, !PT ;  /* 0x0000008182837212 */ /* 0x002fc800078e9602 */
[----:B------:R-:W-:Y:S02]  /*0cc0*/  LOP3.LUT R131, R131, R112, R117, 0x96, !PT ;  /* 0x0000007083837212 */ /* 0x000fe400078e9675 */
[----:B--2---:R-:W-:Y:S02]  /*0cd0*/  LOP3.LUT R141, R118, R142, R141, 0x96, !PT ;  /* 0x0000008e768d7212 */ /* 0x004fe400078e968d */
[----:B------:R-:W-:Y:S02]  /*0ce0*/  SHF.R.U32.HI R129, RZ, 0x6, R131 ;  /* 0x00000006ff817819 */ /* 0x000fe40000011683 */
[----:B---3--:R-:W-:Y:S02]  /*0cf0*/  LOP3.LUT R144, R143, R109, R108, 0x96, !PT ;  /* 0x0000006d8f907212 */ /* 0x008fe400078e966c */
[----:B------:R-:W-:Y:S02]  /*0d00*/  SHF.R.U32.HI R143, RZ, 0x16, R141 ;  /* 0x00000016ff8f7819 */ /* 0x000fe4000001168d */
[----:B----4-:R-:W-:Y:S01]  /*0d10*/  LOP3.LUT R127, R116, R127, R126, 0x96, !PT ;  /* 0x0000007f747f7212 */ /* 0x010fe200078e967e */
[----:B------:R-:W-:Y:S01]  /*0d20*/  IMAD.SHL.U32 R126, R141, 0x4, RZ ;  /* 0x000000048d7e7824 */ /* 0x000fe200078e00ff */
[----:B------:R-:W-:Y:S01]  /*0d30*/  LOP3.LUT R144, R119, R144, R145, 0x96, !PT ;  /* 0x0000009077907212 */ /* 0x000fe200078e9691 */
[----:B------:R-:W-:Y:S01]  /*0d40*/  IMAD.SHL.U32 R145, R131, 0x4, RZ ;  /* 0x0000000483917824 */ /* 0x000fe200078e00ff */
[--C-:B------:R-:W-:Y:S01]  /*0d50*/  SHF.R.U32.HI R130, RZ, 0xe, R141.reuse ;  /* 0x0000000eff827819 */ /* 0x100fe2000001168d */
[----:B------:R-:W-:Y:S01]  /*0d60*/  IMAD.SHL.U32 R128, R127, 0x4, RZ ;  /* 0x000000047f807824 */ /* 0x000fe200078e00ff */
[----:B------:R-:W-:-:S02]  /*0d70*/  SHF.R.U32.HI R140, RZ, 0x6, R141 ;  /* 0x00000006ff8c7819 */ /* 0x000fc4000001168d */
[--C-:B------:R-:W-:Y:S02]  /*0d80*/  SHF.R.U32.HI R149, RZ, 0x16, R131.reuse ;  /* 0x00000016ff957819 */ /* 0x100fe40000011683 */
[----:B------:R-:W-:Y:S02]  /*0d90*/  SHF.R.U32.HI R151, RZ, 0xe, R131 ;  /* 0x0000000eff977819 */ /* 0x000fe40000011683 */
[----:B------:R-:W-:Y:S02]  /*0da0*/  SHF.R.U32.HI R141, RZ, 0x16, R127 ;  /* 0x00000016ff8d7819 */ /* 0x000fe4000001167f */
[----:B------:R-:W-:Y:S02]  /*0db0*/  LOP3.LUT R131, R126, 0x3fc, RZ, 0xc0, !PT ;  /* 0x000003fc7e837812 */ /* 0x000fe400078ec0ff */
[----:B------:R-:W-:Y:S02]  /*0dc0*/  LOP3.LUT R126, R143, 0x3fc, RZ, 0xc0, !PT ;  /* 0x000003fc8f7e7812 */ /* 0x000fe400078ec0ff */
[----:B------:R-:W-:-:S02]  /*0dd0*/  SHF.R.U32.HI R146, RZ, 0xe, R144 ;  /* 0x0000000eff927819 */ /* 0x000fc40000011690 */
[--C-:B------:R-:W-:Y:S01]  /*0de0*/  SHF.R.U32.HI R147, RZ, 0x6, R144.reuse ;  /* 0x00000006ff937819 */ /* 0x100fe20000011690 */
[----:B------:R-:W-:Y:S01]  /*0df0*/  LDS R131, [R131+UR4] ;  /* 0x0000000483837984 */ /* 0x000fe20008000800 */
[----:B------:R-:W-:Y:S01]  /*0e00*/  SHF.R.U32.HI R143, RZ, 0x16, R144 ;  /* 0x00000016ff8f7819 */ /* 0x000fe20000011690 */
[----:B------:R-:W-:Y:S01]  /*0e10*/  IMAD.SHL.U32 R144, R144, 0x4, RZ ;  /* 0x0000000490907824 */ /* 0x000fe200078e00ff */
[--C-:B------:R-:W-:Y:S01]  /*0e20*/  SHF.R.U32.HI R148, RZ, 0xe, R127.reuse ;  /* 0x0000000eff947819 */ /* 0x100fe2000001167f */
[----:B------:R-:W-:Y:S01]  /*0e30*/  LDS R126, [R126+UR4+0xc00] ;  /* 0x000c00047e7e7984 */ /* 0x000fe20008000800 */
[----:B------:R-:W-:Y:S02]  /*0e40*/  SHF.R.U32.HI R150, RZ, 0x6, R127 ;  /* 0x00000006ff967819 */ /* 0x000fe4000001167f */
[----:B------:R-:W-:Y:S02]  /*0e50*/  LOP3.LUT R142, R130, 0x3fc, RZ, 0xc0, !PT ;  /* 0x000003fc828e7812 */ /* 0x000fe400078ec0ff */
[----:B------:R-:W-:-:S02]  /*0e60*/  LOP3.LUT R130, R140, 0x3fc, RZ, 0xc0, !PT ;  /* 0x000003fc8c827812 */ /* 0x000fc400078ec0ff */
[----:B------:R-:W-:Y:S02]  /*0e70*/  LOP3.LUT R127, R141, 0x3fc, RZ, 0xc0, !PT ;  /* 0x000003fc8d7f7812 */ /* 0x000fe400078ec0ff */
[----:B------:R-:W-:Y:S02]  /*0e80*/  LOP3.LUT R140, R128, 0x3fc, RZ, 0xc0, !PT ;  /* 0x000003fc808c7812 */ /* 0x000fe400078ec0ff */
[----:B------:R-:W-:Y:S01]  /*0e90*/  LOP3.LUT R141, R129, 0x3fc, RZ, 0xc0, !PT ;  /* 0x000003fc818d7812 */ /* 0x000fe200078ec0ff */
[----:B------:R-:W-:Y:S01]  /*0ea0*/  LDS R130, [R130+UR4+0x400] ;  /* 0x0004000482827984 */ /* 0x000fe20008000800 */
[----:B------:R-:W-:Y:S02]  /*0eb0*/  LOP3.LUT R145, R145, 0x3fc, RZ, 0xc0, !PT ;  /* 0x000003fc91917812 */ /* 0x000fe400078ec0ff */
[----:B------:R-:W-:Y:S01]  /*0ec0*/  LOP3.LUT R146, R146, 0x3fc, RZ, 0xc0, !PT ;  /* 0x000003fc92927812 */ /* 0x000fe200078ec0ff */
[----:B------:R-:W-:Y:S01]  /*0ed0*/  LDS R129, [R142+UR4+0x800] ;  /* 0x000800048e817984 */ /* 0x000fe20008000800 */
[----:B------:R-:W-:-:S02]  /*0ee0*/  LOP3.LUT R148, R148, 0x3fc, RZ, 0xc0, !PT ;  /* 0x000003fc94947812 */ /* 0x000fc400078ec0ff */
[----:B------:R-:W-:Y:S01]  /*0ef0*/  LOP3.LUT R151, R151, 0x3fc, RZ, 0xc0, !PT ;  /* 0x000003fc97977812 */ /* 0x000fe200078ec0ff */
[----:B------:R-:W-:Y:S01]  /*0f00*/  LDS R140, [R140+UR4] ;  /* 0x000000048c8c7984 */ /* 0x000fe20008000800 */
[----:B------:R-:W-:Y:S02]  /*0f10*/  LOP3.LUT R147, R147, 0x3fc, RZ, 0xc0, !PT ;  /* 0x000003fc93937812 */ /* 0x000fe400078ec0ff */
[----:B------:R-:W-:Y:S01]  /*0f20*/  LOP3.LUT R144, R144, 0x3fc, RZ, 0xc0, !PT ;  /* 0x000003fc90907812 */ /* 0x000fe200078ec0ff */
[----:B------:R-:W0:Y:S01]  /*0f30*/  LDS R141, [R141+UR4+0x400] ;  /* 0x000400048d8d7984 */ /* 0x000e220008000800 */
[----:B------:R-:W-:Y:S02]  /*0f40*/  LOP3.LUT R150, R150, 0x3fc, RZ, 0xc0, !PT ;  /* 0x000003fc96967812 */ /* 0x000fe400078ec0ff */
[----:B------:R-:W-:Y:S01]  /*0f50*/  LOP3.LUT R143, R143, 0x3fc, RZ, 0xc0, !PT ;  /* 0x000003fc8f8f7812 */ /* 0x000fe200078ec0ff */
[----:B------:R-:W-:Y:S01]  /*0f60*/  LDS R145, [R145+UR4] ;  /* 0x0000000491917984 */ /* 0x000fe20008000800 */
[----:B------:R-:W-:-:S03]  /*0f70*/  LOP3.LUT R128, R149, 0x3fc, RZ, 0xc0, !PT ;  /* 0x000003fc95807812 */ /* 0x000fc600078ec0ff */
[----:B------:R-:W1:Y:S04]  /*0f80*/  LDS R146, [R146+UR4+0x800] ;  /* 0x0008000492927984 */ /* 0x000e680008000800 */
[----:B------:R-:W-:Y:S04]  /*0f90*/  LDS R148, [R148+UR4+0x800] ;  /* 0x0008000494947984 */ /* 0x000fe80008000800 */
[----:B------:R-:W2:Y:S04]  /*0fa0*/  LDS R142, [R147+UR4+0x400] ;  /* 0x00040004938e7984 */ /* 0x000ea80008000800 */
[----:B------:R-:W-:Y:S04]  /*0fb0*/  LDS R149, [R150+UR4+0x400] ;  /* 0x0004000496957984 */ /* 0x000fe80008000800 */
[----:B------:R-:W-:Y:S04]  /*0fc0*/  LDS R151, [R151+UR4+0x800] ;  /* 0x0008000497977984 */ /* 0x000fe80008000800 */
[----:B------:R-:W3:Y:S04]  /*0fd0*/  LDS R144, [R144+UR4] ;  /* 0x0000000490907984 */ /* 0x000ee80008000800 */
[----:B------:R-:W4:Y:S04]  /*0fe0*/  LDS R143, [R143+UR4+0xc00] ;  /* 0x000c00048f8f7984 */ /* 0x000f280008000800 */
[----:B------:R-:W5:Y:S04]  /*0ff0*/  LDS R127, [R127+UR4+0xc00] ;  /* 0x000c00047f7f7984 */ /* 0x000f680008000800 */
[----:B------:R-:W5:Y:S01]  /*1000*/  LDS R128, [R128+UR4+0xc00] ;  /* 0x000c000480807984 */ /* 0x000f620008000800 */
[----:B0-----:R-:W-:-:S02]  /*1010*/  LOP3.LUT R129, R129, R141, R140, 0x96, !PT ;  /* 0x0000008d81817212 */ /* 0x001fc400078e968c */
[----:B-1----:R-:W-:Y:S02]  /*1020*/  LOP3.LUT R130, R146, R130, R145, 0x96, !PT ;  /* 0x0000008292827212 */ /* 0x002fe400078e9691 */
[----:B--2---:R-:W-:Y:S02]  /*1030*/  LOP3.LUT R131, R148, R142, R131, 0x96, !PT ;  /* 0x0000008e94837212 */ /* 0x004fe400078e9683 */
[----:B---3--:R-:W-:Y:S02]  /*1040*/  LOP3.LUT R140, R151, R149, R144, 0x96, !PT ;  /* 0x00000095978c7212 */ /* 0x008fe400078e9690 */
[----:B----4-:R-:W-:Y:S02]  /*1050*/  LOP3.LUT R129, R96, R129, R143, 0x96, !PT ;  /* 0x0000008160817212 */ /* 0x010fe400078e968f */
[----:B------:R-:W-:Y:S02]  /*1060*/  LOP3.LUT R140, R99, R140, R126, 0x96, !PT ;  /* 0x0000008c638c7212 */ /* 0x000fe400078e967e */
[----:B-----5:R-:W-:Y:S01]  /*1070*/  LOP3.LUT R130, R97, R130, R127, 0x96, !PT ;  /* 0x0000008261827212 */ /* 0x020fe200078e967f */
[----:B------:R-:W-:Y:S01]  /*1080*/  IMAD.SHL.U32 R127, R129, 0x4, RZ ;  /* 0x00000004817f7824 */ /* 0x000fe200078e00ff */
[----:B------:R-:W-:-:S02]  /*1090*/  SHF.R.U32.HI R144, RZ, 0xe, R140 ;  /* 0x0000000eff907819 */ /* 0x000fc4000001168c */
[----:B------:R-:W-:Y:S01]  /*10a0*/  LOP3.LUT R131, R98, R131, R128, 0x96, !PT ;  /* 0x0000008362837212 */ /* 0x000fe200078e9680 */
[----:B------:R-:W-:Y:S01]  /*10b0*/  IMAD.SHL.U32 R142, R130, 0x4, RZ ;  /* 0x00000004828e7824 */ /* 0x000fe200078e00ff */
[----:B------:R-:W-:Y:S02]  /*10c0*/  SHF.R.U32.HI R128, RZ, 0x6, R130 ;  /* 0x00000006ff807819 */ /* 0x000fe40000011682 */
[--C-:B------:R-:W-:Y:S01]  /*10d0*/  SHF.R.U32.HI R141, RZ, 0xe, R131.reuse ;  /* 0x0000000eff8d7819 */ /* 0x100fe20000011683 */
[----:B------:R-:W-:Y:S01]  /*10e0*/  IMAD.SHL.U32 R145, R131, 0x4, RZ ;  /* 0x0000000483917824 */ /* 0x000fe200078e00ff */
[--C-:B------:R-:W-:Y:S02]  /*10f0*/  SHF.R.U32.HI R143, RZ, 0x6, R131.reuse ;  /* 0x00000006ff8f7819 */ /* 0x100fe40000011683 */
[----:B------:R-:W-:Y:S02]  /*1100*/  SHF.R.U32.HI R151, RZ, 0x16, R131 ;  /* 0x00000016ff977819 */ /* 0x000fe40000011683 */
[----:B------:R-:W-:-:S02]  /*1110*/  SHF.R.U32.HI R147, RZ, 0xe, R129 ;  /* 0x0000000eff937819 */ /* 0x000fc40000011681 */
[--C-:B------:R-:W-:Y:S02]  /*1120*/  SHF.R.U32.HI R126, RZ, 0x16, R129.reuse ;  /* 0x00000016ff7e7819 */ /* 0x100fe40000011681 */
[----:B------:R-:W-:Y:S02]  /*1130*/  SHF.R.U32.HI R149, RZ, 0x6, R129 ;  /* 0x00000006ff957819 */ /* 0x000fe40000011681 */
[--C-:B------:R-:W-:Y:S02]  /*1140*/  SHF.R.U32.HI R148, RZ, 0x16, R130.reuse ;  /* 0x00000016ff947819 */ /* 0x100fe40000011682 */
[----:B------:R-:W-:Y:S02]  /*1150*/  SHF.R.U32.HI R150, RZ, 0xe, R130 ;  /* 0x0000000eff967819 */ /* 0x000fe40000011682 */
[--C-:B------:R-:W-:Y:S02]  /*1160*/  SHF.R.U32.HI R146, RZ, 0x6, R140.reuse ;  /* 0x00000006ff927819 */ /* 0x100fe4000001168c */
[----:B------:R-:W-:Y:S01]  /*1170*/  SHF.R.U32.HI R131, RZ, 0x16, R140 ;  /* 0x00000016ff837819 */ /* 0x000fe2000001168c */
[----:B------:R-:W-:Y:S01]  /*1180*/  IMAD.SHL.U32 R140, R140, 0x4, RZ ;  /* 0x000000048c8c7824 */ /* 0x000fe200078e00ff */
[----:B------:R-:W-:-:S02]  /*1190*/  LOP3.LUT R129, R127, 0x3fc, RZ, 0xc0, !PT ;  /* 0x000003fc7f817812 */ /* 0x000fc400078ec0ff */
[----:B------:R-:W-:Y:S02]  /*11a0*/  LOP3.LUT R130, R128, 0x3fc, RZ, 0xc0, !PT ;  /* 0x000003fc80827812 */ /* 0x000fe400078ec0ff */
[----:B------:R-:W-:Y:S02]  /*11b0*/  LOP3.LUT R141, R141, 0x3fc, RZ, 0xc0, !PT ;  /* 0x000003fc8d8d7812 */ /* 0x000fe400078ec0ff */
[----:B------:R-:W-:Y:S01]  /*11c0*/  LOP3.LUT R142, R142, 0x3fc, RZ, 0xc0, !PT ;  /* 0x000003fc8e8e7812 */ /* 0x000fe200078ec0ff */
[----:B------:R-:W-:Y:S01]  /*11d0*/  LDS R129, [R129+UR4] ;  /* 0x0000000481817984 */ /* 0x000fe20008000800 */
        /* <DEDUP_REMOVED lines=14> */
[----:B------:R-:W1:Y:S01]  /*12c0*/  LDS R144, [R144+UR4+0x800] ;  /* 0x0008000490907984 */ /* 0x000e620008000800 */
[----:B------:R-:W-:Y:S02]  /*12d0*/  LOP3.LUT R127, R148, 0x3fc, RZ, 0xc0, !PT ;  /* 0x000003fc947f7812 */ /* 0x000fe400078ec0ff */
[----:B------:R-:W-:Y:S01]  /*12e0*/  LOP3.LUT R128, R151, 0x3fc, RZ, 0xc0, !PT ;  /* 0x000003fc97807812 */ /* 0x000fe200078ec0ff */
[----:B------:R-:W-:Y:S04]  /*12f0*/  LDS R147, [R147+UR4+0x800] ;  /* 0x0008000493937984 */ /* 0x000fe80008000800 */
[----:B------:R-:W-:Y:S04]  /*1300*/  LDS R145, [R145+UR4] ;  /* 0x0000000491917984 */ /* 0x000fe80008000800 */
[----:B------:R-:W2:Y:S04]  /*1310*/  LDS R146, [R146+UR4+0x400] ;  /* 0x0004000492927984 */ /* 0x000ea80008000800 */
[----:B------:R-:W3:Y:S04]  /*1320*/  LDS R131, [R131+UR4+0xc00] ;  /* 0x000c000483837984 */ /* 0x000ee80008000800 */
[----:B------:R-:W-:Y:S04]  /*1330*/  LDS R149, [R149+UR4+0x400] ;  /* 0x0004000495957984 */ /* 0x000fe80008000800 */
[----:B------:R-:W-:Y:S04]  /*1340*/  LDS R150, [R150+UR4+0x800] ;  /* 0x0008000496967984 */ /* 0x000fe80008000800 */
[----:B------:R-:W4:Y:S01]  /*1350*/  LDS R140, [R140+UR4] ;  /* 0x000000048c8c7984 */ /* 0x000f220008000800 */
[----:B0-----:R-:W-:-:S03]  /*1360*/  LOP3.LUT R129, R141, R130, R129, 0x96, !PT ;  /* 0x000000828d817212 */ /* 0x001fc600078e9681 */
[----:B------:R-:W0:Y:S04]  /*1370*/  LDS R126, [R126+UR4+0xc00] ;  /* 0x000c00047e7e7984 */ /* 0x000e280008000800 */
[----:B------:R-:W5:Y:S04]  /*1380*/  LDS R127, [R127+UR4+0xc00] ;  /* 0x000c00047f7f7984 */ /* 0x000f680008000800 */
[----:B------:R-:W5:Y:S01]  /*1390*/  LDS R128, [R128+UR4+0xc00] ;  /* 0x000c000480807984 */ /* 0x000f620008000800 */
[----:B-1----:R-:W-:Y:S02]  /*13a0*/  LOP3.LUT R142, R144, R143, R142, 0x96, !PT ;  /* 0x0000008f908e7212 */ /* 0x002fe400078e968e */
[----:B--2---:R-:W-:-:S02]  /*13b0*/  LOP3.LUT R147, R147, R146, R145, 0x96, !PT ;  /* 0x0000009293937212 */ /* 0x004fc400078e9691 */
[----:B---3--:R-:W-:-:S04]  /*13c0*/  LOP3.LUT R129, R92, R129, R131, 0x96, !PT ;  /* 0x000000815c817212 */ /* 0x008fc800078e9683 */
[--C-:B------:R-:W-:Y:S02]  /*13d0*/  SHF.R.U32.HI R141, RZ, 0xe, R129.reuse ;  /* 0x0000000eff8d7819 */ /* 0x100fe40000011681 */
[--C-:B------:R-:W-:Y:S02]  /*13e0*/  SHF.R.U32.HI R130, RZ, 0x16, R129.reuse ;  /* 0x00000016ff827819 */ /* 0x100fe40000011681 */
[----:B------:R-:W-:Y:S02]  /*13f0*/  LOP3.LUT R146, R141, 0x3fc, RZ, 0xc0, !PT ;  /* 0x000003fc8d927812 */ /* 0x000fe400078ec0ff */
[----:B----4-:R-:W-:Y:S02]  /*1400*/  LOP3.LUT R150, R150, R149, R140, 0x96, !PT ;  /* 0x0000009596967212 */ /* 0x010fe400078e968c */
[----:B------:R-:W-:Y:S02]  /*1410*/  SHF.R.U32.HI R149, RZ, 0x6, R129 ;  /* 0x00000006ff957819 */ /* 0x000fe40000011681 */
[----:B------:R-:W-:Y:S01]  /*1420*/  LDS R146, [R146+UR4+0x800] ;  /* 0x0008000492927984 */ /* 0x000fe20008000800 */
[----:B0-----:R-:W-:Y:S01]  /*1430*/  LOP3.LUT R142, R93, R142, R126, 0x96, !PT ;  /* 0x0000008e5d8e7212 */ /* 0x001fe200078e967e */
[----:B------:R-:W-:Y:S01]  /*1440*/  IMAD.SHL.U32 R126, R129, 0x4, RZ ;  /* 0x00000004817e7824 */ /* 0x000fe200078e00ff */
[----:B------:R-:W-:-:S02]  /*1450*/  LOP3.LUT R149, R149, 0x3fc, RZ, 0xc0, !PT ;  /* 0x000003fc95957812 */ /* 0x000fc400078ec0ff */
[----:B-----5:R-:W-:Y:S01]  /*1460*/  LOP3.LUT R147, R94, R147, R127, 0x96, !PT ;  /* 0x000000935e937212 */ /* 0x020fe200078e967f */
[----:B------:R-:W-:Y:S01]  /*1470*/  IMAD.SHL.U32 R131, R142, 0x4, RZ ;  /* 0x000000048e837824 */ /* 0x000fe200078e00ff */
[----:B------:R-:W-:Y:S02]  /*1480*/  SHF.R.U32.HI R127, RZ, 0x6, R142 ;  /* 0x00000006ff7f7819 */ /* 0x000fe4000001168e */
[----:B------:R-:W-:Y:S01]  /*1490*/  LOP3.LUT R150, R95, R150, R128, 0x96, !PT ;  /* 0x000000965f967212 */ /* 0x000fe200078e9680 */
[----:B------:R-:W-:Y:S01]  /*14a0*/  IMAD.SHL.U32 R144, R147, 0x4, RZ ;  /* 0x0000000493907824 */ /* 0x000fe200078e00ff */
[--C-:B------:R-:W-:Y:S01]  /*14b0*/  SHF.R.U32.HI R148, RZ, 0x16, R142.reuse ;  /* 0x00000016ff947819 */ /* 0x100fe2000001168e */
[----:B------:R-:W-:Y:S01]  /*14c0*/  LDS R149, [R149+UR4+0x400] ;  /* 0x0004000495957984 */ /* 0x000fe20008000800 */
[----:B------:R-:W-:Y:S02]  /*14d0*/  SHF.R.U32.HI R151, RZ, 0xe, R142 ;  /* 0x0000000eff977819 */ /* 0x000fe4000001168e */
[----:B------:R-:W-:-:S02]  /*14e0*/  SHF.R.U32.HI R128, RZ, 0xe, R147 ;  /* 0x0000000eff807819 */ /* 0x000fc40000011693 */
[----:B------:R-:W-:Y:S02]  /*14f0*/  SHF.R.U32.HI R142, RZ, 0x6, R147 ;  /* 0x00000006ff8e7819 */ /* 0x000fe40000011693 */
[--C-:B------:R-:W-:Y:S02]  /*1500*/  SHF.R.U32.HI R143, RZ, 0xe, R150.reuse ;  /* 0x0000000eff8f7819 */ /* 0x100fe40000011696 */
[--C-:B------:R-:W-:Y:S02]  /*1510*/  SHF.R.U32.HI R145, RZ, 0x6, R150.reuse ;  /* 0x00000006ff917819 */ /* 0x100fe40000011696 */
[----:B------:R-:W-:Y:S01]  /*1520*/  SHF.R.U32.HI R140, RZ, 0x16, R150 ;  /* 0x00000016ff8c7819 */ /* 0x000fe20000011696 */
[----:B------:R-:W-:Y:S01]  /*1530*/  IMAD.SHL.U32 R150, R150, 0x4, RZ ;  /* 0x0000000496967824 */ /* 0x000fe200078e00ff */
[----:B------:R-:W-:Y:S02]  /*1540*/  LOP3.LUT R129, R126, 0x3fc, RZ, 0xc0, !PT ;  /* 0x000003fc7e817812 */ /* 0x000fe400078ec0ff */
[----:B------:R-:W-:-:S02]  /*1550*/  LOP3.LUT R126, R130, 0x3fc, RZ, 0xc0, !PT ;  /* 0x000003fc827e7812 */ /* 0x000fc400078ec0ff */
[----:B------:R-:W-:Y:S02]  /*1560*/  LOP3.LUT R141, R131, 0x3fc, RZ, 0xc0, !PT ;  /* 0x000003fc838d7812 */ /* 0x000fe400078ec0ff */
[----:B------:R-:W-:Y:S01]  /*1570*/  LOP3.LUT R130, R127, 0x3fc, RZ, 0xc0, !PT ;  /* 0x000003fc7f827812 */ /* 0x000fe200078ec0ff */
[----:B------:R-:W-:Y:S01]  /*1580*/  LDS R129, [R129+UR4] ;  /* 0x0000000481817984 */ /* 0x000fe20008000800 */
[----:B------:R-:W-:Y:S02]  /*1590*/  LOP3.LUT R131, R128, 0x3fc, RZ, 0xc0, !PT ;  /* 0x000003fc80837812 */ /* 0x000fe400078ec0ff */
[----:B------:R-:W-:Y:S01]  /*15a0*/  LOP3.LUT R142, R142, 0x3fc, RZ, 0xc0, !PT ;  /* 0x000003fc8e8e7812 */ /* 0x000fe200078ec0ff */
[----:B------:R-:W-:Y:S01]  /*15b0*/  LDS R141, [R141+UR4] ;  /* 0x000000048d8d7984 */ /* 0x000fe20008000800 */
[----:B------:R-:W-:Y:S02]  /*15c0*/  LOP3.LUT R144, R144, 0x3fc, RZ, 0xc0, !PT ;  /* 0x000003fc90907812 */ /* 0x000fe400078ec0ff */
[----:B------:R-:W-:Y:S01]  /*15d0*/  LOP3.LUT R143, R143, 0x3fc, RZ, 0xc0, !PT ;  /* 0x000003fc8f8f7812 */ /* 0x000fe200078ec0ff */
[----:B------:R-:W-:Y:S01]  /*15e0*/  LDS R130, [R130+UR4+0x400] ;  /* 0x0004000482827984 */ /* 0x000fe20008000800 */
[----:B------:R-:W-:-:S02]  /*15f0*/  LOP3.LUT R145, R145, 0x3fc, RZ, 0xc0, !PT ;  /* 0x000003fc91917812 */ /* 0x000fc400078ec0ff */
[----:B------:R-:W-:Y:S01]  /*1600*/  SHF.R.U32.HI R147, RZ, 0x16, R147 ;  /* 0x00000016ff937819 */ /* 0x000fe20000011693 */
[----:B------:R-:W0:Y:S01]  /*1610*/  LDS R131, [R131+UR4+0x800] ;  /* 0x0008000483837984 */ /* 0x000e220008000800 */
[----:B------:R-:W-:Y:S02]  /*1620*/  LOP3.LUT R151, R151, 0x3fc, RZ, 0xc0, !PT ;  /* 0x000003fc97977812 */ /* 0x000fe400078ec0ff */
[----:B------:R-:W-:Y:S01]  /*1630*/  LOP3.LUT R150, R150, 0x3fc, RZ, 0xc0, !PT ;  /* 0x000003fc96967812 */ /* 0x000fe200078ec0ff */
[----:B------:R-:W-:Y:S01]  /*1640*/  LDS R142, [R142+UR4+0x400] ;  /* 0x000400048e8e7984 */ /* 0x000fe20008000800 */
[----:B------:R-:W-:Y:S02]  /*1650*/  LOP3.LUT R140, R140, 0x3fc, RZ, 0xc0, !PT ;  /* 0x000003fc8c8c7812 */ /* 0x000fe400078ec0ff */
[----:B------:R-:W-:Y:S01]  /*1660*/  LOP3.LUT R127, R148, 0x3fc, RZ, 0xc0, !PT ;  /* 0x000003fc947f7812 */ /* 0x000fe200078ec0ff */
[----:B------:R-:W-:Y:S01]  /*1670*/  LDS R144, [R144+UR4] ;  /* 0x0000000490907984 */ /* 0x000fe20008000800 */
[----:B------:R-:W-:-:S03]  /*1680*/  LOP3.LUT R128, R147, 0x3fc, RZ, 0xc0, !PT ;  /* 0x000003fc93807812 */ /* 0x000fc600078ec0ff */
[----:B------:R-:W1:Y:S04]  /*1690*/  LDS R143, [R143+UR4+0x800] ;  /* 0x000800048f8f7984 */ /* 0x000e680008000800 */
[----:B------:R-:W2:Y:S04]  /*16a0*/  LDS R145, [R145+UR4+0x400] ;  /* 0x0004000491917984 */ /* 0x000ea80008000800 */
[----:B------:R-:W-:Y:S04]  /*16b0*/  LDS R151, [R151+UR4+0x800] ;  /* 0x0008000497977984 */ /* 0x000fe80008000800 */
[----:B------:R-:W3:Y:S04]  /*16c0*/  LDS R150, [R150+UR4] ;  /* 0x0000000496967984 */ /* 0x000ee80008000800 */
[----:B------:R-:W4:Y:S04]  /*16d0*/  LDS R140, [R140+UR4+0xc00] ;  /* 0x000c00048c8c7984 */ /* 0x000f280008000800 */
[----:B------:R-:W5:Y:S04]  /*16e0*/  LDS R126, [R126+UR4+0xc00] ;  /* 0x000c00047e7e7984 */ /* 0x000f680008000800 */
[----:B------:R-:W5:Y:S04]  /*16f0*/  LDS R127, [R127+UR4+0xc00] ;  /* 0x000c00047f7f7984 */ /* 0x000f680008000800 */
[----:B------:R-:W5:Y:S01]  /*1700*/  LDS R128, [R128+UR4+0xc00] ;  /* 0x000c000480807984 */ /* 0x000f620008000800 */
[----:B0-----:R-:W-:-:S02]  /*1710*/  LOP3.LUT R129, R131, R130, R129, 0x96, !PT ;  /* 0x0000008283817212 */ /* 0x001fc400078e9681 */
[----:B-1----:R-:W-:Y:S02]  /*1720*/  LOP3.LUT R130, R143, R142, R141, 0x96, !PT ;  /* 0x0000008e8f827212 */ /* 0x002fe400078e968d */
[----:B--2---:R-:W-:Y:S02]  /*1730*/  LOP3.LUT R131, R146, R145, R144, 0x96, !PT ;  /* 0x0000009192837212 */ /* 0x004fe400078e9690 */
[----:B---3--:R-:W-:Y:S02]  /*1740*/  LOP3.LUT R142, R151, R149, R150, 0x96, !PT ;  /* 0x00000095978e7212 */ /* 0x008fe400078e9696 */
[----:B----4-:R-:W-:Y:S02]  /*1750*/  LOP3.LUT R129, R88, R129, R140, 0x96, !PT ;  /* 0x0000008158817212 */ /* 0x010fe400078e968c */
[----:B-----5:R-:W-:-:S03]  /*1760*/  LOP3.LUT R130, R89, R130, R126, 0x96, !PT ;  /* 0x0000008259827212 */ /* 0x020fc600078e967e */
[----:B------:R-:W-:Y:S01]  /*1770*/  IMAD.SHL.U32 R126, R129, 0x4, RZ ;  /* 0x00000004817e7824 */ /* 0x000fe200078e00ff */
[----:B------:R-:W-:Y:S02]  /*1780*/  SHF.R.U32.HI R148, RZ, 0xe, R129 ;  /* 0x0000000eff947819 */ /* 0x000fe40000011681 */
[----:B------:R-:W-:Y:S01]  /*1790*/  LOP3.LUT R131, R90, R131, R127, 0x96, !PT ;  /* 0x000000835a837212 */ /* 0x000fe200078e967f */
[----:B------:R-:W-:Y:S01]  /*17a0*/  IMAD.SHL.U32 R141, R130, 0x4, RZ ;  /* 0x00000004828d7824 */ /* 0x000fe200078e00ff */
[----:B------:R-:W-:Y:S02]  /*17b0*/  SHF.R.U32.HI R127, RZ, 0x6, R130 ;  /* 0x00000006ff7f7819 */ /* 0x000fe40000011682 */
[----:B------:R-:W-:Y:S01]  /*17c0*/  LOP3.LUT R142, R91, R142, R128, 0x96, !PT ;  /* 0x0000008e5b8e7212 */ /* 0x000fe200078e9680 */
[----:B------:R-:W-:Y:S01]  /*17d0*/  IMAD.SHL.U32 R146, R131, 0x4, RZ ;  /* 0x0000000483927824 */ /* 0x000fe200078e00ff */
[----:B------:R-:W-:Y:S02]  /*17e0*/  SHF.R.U32.HI R128, RZ, 0xe, R131 ;  /* 0x0000000eff807819 */ /* 0x000fe40000011683 */
[----:B------:R-:W-:-:S02]  /*17f0*/  SHF.R.U32.HI R144, RZ, 0xe, R142 ;  /* 0x0000000eff907819 */ /* 0x000fc4000001168e */
[--C-:B------:R-:W-:Y:S02]  /*1800*/  SHF.R.U32.HI R147, RZ, 0x6, R142.reuse ;  /* 0x00000006ff937819 */ /* 0x100fe4000001168e */
[----:B------:R-:W-:Y:S01]  /*1810*/  SHF.R.U32.HI R140, RZ, 0x16, R142 ;  /* 0x00000016ff8c7819 */ /* 0x000fe2000001168e */
[----:B------:R-:W-:Y:S01]  /*1820*/  IMAD.SHL.U32 R142, R142, 0x4, RZ ;  /* 0x000000048e8e7824 */ /* 0x000fe200078e00ff */
[----:B------:R-:W-:Y:S02]  /*1830*/  SHF.R.U32.HI R145, RZ, 0x16, R129 ;  /* 0x00000016ff917819 */ /* 0x000fe40000011681 */
[----:B------:R-:W-:Y:S02]  /*1840*/  SHF.R.U32.HI R143, RZ, 0x6, R131 ;  /* 0x00000006ff8f7819 */ /* 0x000fe40000011683 */
[----:B------:R-:W-:Y:S02]  /*1850*/  SHF.R.U32.HI R150, RZ, 0x6, R129 ;  /* 0x00000006ff967819 */ /* 0x000fe40000011681 */
[----:B------:R-:W-:-:S02]  /*1860*/  SHF.R.U32.HI R149, RZ, 0x16, R130 ;  /* 0x00000016ff957819 */ /* 0x000fc40000011682 */
[----:B------:R-:W-:Y:S02]  /*1870*/  SHF.R.U32.HI R151, RZ, 0xe, R130 ;  /* 0x0000000eff977819 */ /* 0x000fe40000011682 */
[----:B------:R-:W-:Y:S02]  /*1880*/  SHF.R.U32.HI R152, RZ, 0x16, R131 ;  /* 0x00000016ff987819 */ /* 0x000fe40000011683 */
[----:B------:R-:W-:Y:S02]  /*1890*/  LOP3.LUT R129, R126, 0x3fc, RZ, 0xc0, !PT ;  /* 0x000003fc7e817812 */ /* 0x000fe400078ec0ff */
[----:B------:R-:W-:Y:S02]  /*18a0*/  LOP3.LUT R130, R127, 0x3fc, RZ, 0xc0, !PT ;  /* 0x000003fc7f827812 */ /* 0x000fe400078ec0ff */
[----:B------:R-:W-:Y:S02]  /*18b0*/  LOP3.LUT R131, R128, 0x3fc, RZ, 0xc0, !PT ;  /* 0x000003fc80837812 */ /* 0x000fe400078ec0ff */
[----:B------:R-:W-:Y:S01]  /*18c0*/  LOP3.LUT R148, R148, 0x3fc, RZ, 0xc0, !PT ;  /* 0x000003fc94947812 */ /* 0x000fe200078ec0ff */
[----:B------:R-:W-:Y:S01]  /*18d0*/  LDS R129, [R129+UR4] ;  /* 0x0000000481817984 */ /* 0x000fe20008000800 */
[----:B------:R-:W-:-:S02]  /*18e0*/  LOP3.LUT R141, R141, 0x3fc, RZ, 0xc0, !PT ;  /* 0x000003fc8d8d7812 */ /* 0x000fc400078ec0ff */
[----:B------:R-:W-:Y:S01]  /*18f0*/  LOP3.LUT R146, R146, 0x3fc, RZ, 0xc0, !PT ;  /* 0x000003fc92927812 */ /* 0x000fe200078ec0ff */
[----:B------:R-:W-:Y:S01]  /*1900*/  LDS R130, [R130+UR4+0x400] ;  /* 0x0004000482827984 */ /* 0x000fe20008000800 */
[----:B------:R-:W-:Y:S02]  /*1910*/  LOP3.LUT R144, R144, 0x3fc, RZ, 0xc0, !PT ;  /* 0x000003fc90907812 */ /* 0x000fe400078ec0ff */
[----:B------:R-:W-:Y:S01]  /*1920*/  LOP3.LUT R147, R147, 0x3fc, RZ, 0xc0, !PT ;  /* 0x000003fc93937812 */ /* 0x000fe200078ec0ff */
[----:B------:R-:W0:Y:S01]  /*1930*/  LDS R131, [R131+UR4+0x800] ;  /* 0x0008000483837984 */ /* 0x000e220008000800 */
        /* <DEDUP_REMOVED lines=8> */
[----:B------:R-:W-:Y:S01]  /*19c0*/  LDS R142, [R143+UR4+0x400] ;  /* 0x000400048f8e7984 */ /* 0x000fe20008000800 */
[----:B------:R-:W-:Y:S02]  /*19d0*/  LOP3.LUT R127, R149, 0x3fc, RZ, 0xc0, !PT ;  /* 0x000003fc957f7812 */ /* 0x000fe400078ec0ff */
[----:B------:R-:W-:Y:S01]  /*19e0*/  LOP3.LUT R128, R152, 0x3fc, RZ, 0xc0, !PT ;  /* 0x000003fc98807812 */ /* 0x000fe200078ec0ff */
[----:B------:R-:W-:Y:S04]  /*19f0*/  LDS R146, [R146+UR4] ;  /* 0x0000000492927984 */ /* 0x000fe80008000800 */
[----:B------:R-:W1:Y:S04]  /*1a00*/  LDS R144, [R144+UR4+0x800] ;  /* 0x0008000490907984 */ /* 0x000e680008000800 */
[----:B------:R-:W2:Y:S04]  /*1a10*/  LDS R147, [R147+UR4+0x400] ;  /* 0x0004000493937984 */ /* 0x000ea80008000800 */
[----:B------:R-:W-:Y:S04]  /*1a20*/  LDS R150, [R150+UR4+0x400] ;  /* 0x0004000496967984 */ /* 0x000fe80008000800 */
[----:B------:R-:W-:Y:S04]  /*1a30*/  LDS R151, [R151+UR4+0x800] ;  /* 0x0008000497977984 */ /* 0x000fe80008000800 */
[----:B------:R-:W3:Y:S04]  /*1a40*/  LDS R145, [R145+UR4] ;  /* 0x0000000491917984 */ /* 0x000ee80008000800 */
[----:B------:R-:W4:Y:S01]  /*1a50*/  LDS R140, [R140+UR4+0xc00] ;  /* 0x000c00048c8c7984 */ /* 0x000f220008000800 */
[----:B0-----:R-:W-:-:S03]  /*1a60*/  LOP3.LUT R129, R131, R130, R129, 0x96, !PT ;  /* 0x0000008283817212 */ /* 0x001fc600078e9681 */
[----:B------:R-:W0:Y:S04]  /*1a70*/  LDS R126, [R126+UR4+0xc00] ;  /* 0x000c00047e7e7984 */ /* 0x000e280008000800 */
[----:B------:R-:W5:Y:S04]  /*1a80*/  LDS R127, [R127+UR4+0xc00] ;  /* 0x000c00047f7f7984 */ /* 0x000f680008000800 */
[----:B------:R-:W5:Y:S01]  /*1a90*/  LDS R128, [R128+UR4+0xc00] ;  /* 0x000c000480807984 */ /* 0x000f620008000800 */
[----:B-1----:R-:W-:Y:S02]  /*1aa0*/  LOP3.LUT R142, R144, R142, R141, 0x96, !PT ;  /* 0x0000008e908e7212 */ /* 0x002fe400078e968d */
[----:B--2---:R-:W-:-:S02]  /*1ab0*/  LOP3.LUT R131, R148, R147, R146, 0x96, !PT ;  /* 0x0000009394837212 */ /* 0x004fc400078e9692 */
[----:B---3--:R-:W-:Y:S02]  /*1ac0*/  LOP3.LUT R150, R151, R150, R145, 0x96, !PT ;  /* 0x0000009697967212 */ /* 0x008fe400078e9691 */
[----:B----4-:R-:W-:Y:S02]  /*1ad0*/  LOP3.LUT R129, R84, R129, R140, 0x96, !PT ;  /* 0x0000008154817212 */ /* 0x010fe400078e968c */
[----:B0-----:R-:W-:-:S03]  /*1ae0*/  LOP3.LUT R142, R85, R142, R126, 0x96, !PT ;  /* 0x0000008e558e7212 */ /* 0x001fc600078e967e */
[----:B------:R-:W-:Y:S01]  /*1af0*/  IMAD.SHL.U32 R126, R129, 0x4, RZ ;  /* 0x00000004817e7824 */ /* 0x000fe200078e00ff */
[----:B------:R-:W-:Y:S02]  /*1b00*/  SHF.R.U32.HI R146, RZ, 0xe, R129 ;  /* 0x0000000eff927819 */ /* 0x000fe40000011681 */
[----:B-----5:R-:W-:Y:S01]  /*1b10*/  LOP3.LUT R131, R86, R131, R127, 0x96, !PT ;  /* 0x0000008356837212 */ /* 0x020fe200078e967f */
[----:B------:R-:W-:Y:S01]  /*1b20*/  IMAD.SHL.U32 R140, R142, 0x4, RZ ;  /* 0x000000048e8c7824 */ /* 0x000fe200078e00ff */
[--C-:B------:R-:W-:Y:S02]  /*1b30*/  SHF.R.U32.HI R143, RZ, 0x16, R129.reuse ;  /* 0x00000016ff8f7819 */ /* 0x100fe40000011681 */
[----:B------:R-:W-:Y:S01]  /*1b40*/  LOP3.LUT R150, R87, R150, R128, 0x96, !PT ;  /* 0x0000009657967212 */ /* 0x000fe200078e9680 */
[----:B------:R-:W-:Y:S01]  /*1b50*/  IMAD.SHL.U32 R145, R131, 0x4, RZ ;  /* 0x0000000483917824 */ /* 0x000fe200078e00ff */
[----:B------:R-:W-:Y:S02]  /*1b60*/  SHF.R.U32.HI R151, RZ, 0x6, R129 ;  /* 0x00000006ff977819 */ /* 0x000fe40000011681 */
[----:B------:R-:W-:-:S02]  /*1b70*/  SHF.R.U32.HI R144, RZ, 0xe, R150 ;  /* 0x0000000eff907819 */ /* 0x000fc40000011696 */
[--C-:B------:R-:W-:Y:S02]  /*1b80*/  SHF.R.U32.HI R147, RZ, 0x6, R150.reuse ;  /* 0x00000006ff937819 */ /* 0x100fe40000011696 */
[----:B------:R-:W-:Y:S01]  /*1b90*/  SHF.R.U32.HI R129, RZ, 0x16, R150 ;  /* 0x00000016ff817819 */ /* 0x000fe20000011696 */
[----:B------:R-:W-:Y:S01]  /*1ba0*/  IMAD.SHL.U32 R150, R150, 0x4, RZ ;  /* 0x0000000496967824 */ /* 0x000fe200078e00ff */
[--C-:B------:R-:W-:Y:S02]  /*1bb0*/  SHF.R.U32.HI R127, RZ, 0x6, R142.reuse ;  /* 0x00000006ff7f7819 */ /* 0x100fe4000001168e */
[--C-:B------:R-:W-:Y:S02]  /*1bc0*/  SHF.R.U32.HI R128, RZ, 0xe, R131.reuse ;  /* 0x0000000eff807819 */ /* 0x100fe40000011683 */
[----:B------:R-:W-:Y:S02]  /*1bd0*/  SHF.R.U32.HI R141, RZ, 0x6, R131 ;  /* 0x00000006ff8d7819 */ /* 0x000fe40000011683 */
[----:B------:R-:W-:-:S02]  /*1be0*/  SHF.R.U32.HI R152, RZ, 0xe, R142 ;  /* 0x0000000eff987819 */ /* 0x000fc4000001168e */
[----:B------:R-:W-:Y:S02]  /*1bf0*/  SHF.R.U32.HI R149, RZ, 0x16, R142 ;  /* 0x00000016ff957819 */ /* 0x000fe4000001168e */
[----:B------:R-:W-:Y:S02]  /*1c00*/  LOP3.LUT R130, R126, 0x3fc, RZ, 0xc0, !PT ;  /* 0x000003fc7e827812 */ /* 0x000fe400078ec0ff */
[----:B------:R-:W-:Y:S02]  /*1c10*/  LOP3.LUT R148, R146, 0x3fc, RZ, 0xc0, !PT ;  /* 0x000003fc92947812 */ /* 0x000fe400078ec0ff */
[----:B------:R-:W-:Y:S02]  /*1c20*/  SHF.R.U32.HI R153, RZ, 0x16, R131 ;  /* 0x00000016ff997819 */ /* 0x000fe40000011683 */
[----:B------:R-:W-:Y:S01]  /*1c30*/  LOP3.LUT R126, R143, 0x3fc, RZ, 0xc0, !PT ;  /* 0x000003fc8f7e7812 */ /* 0x000fe200078ec0ff */
[----:B------:R-:W-:Y:S01]  /*1c40*/  LDS R130, [R130+UR4] ;  /* 0x0000000482827984 */ /* 0x000fe20008000800 */
[----:B------:R-:W-:-:S02]  /*1c50*/  LOP3.LUT R142, R140, 0x3fc, RZ, 0xc0, !PT ;  /* 0x000003fc8c8e7812 */ /* 0x000fc400078ec0ff */
[----:B------:R-:W-:Y:S01]  /*1c60*/  LOP3.LUT R146, R145, 0x3fc, RZ, 0xc0, !PT ;  /* 0x000003fc91927812 */ /* 0x000fe200078ec0ff */
[----:B------:R-:W-:Y:S01]  /*1c70*/  LDS R148, [R148+UR4+0x800] ;  /* 0x0008000494947984 */ /* 0x000fe20008000800 */
        /* <DEDUP_REMOVED lines=12> */
[----:B------:R-:W-:Y:S02]  /*1d40*/  LOP3.LUT R128, R153, 0x3fc, RZ, 0xc0, !PT ;  /* 0x000003fc99807812 */ /* 0x000fe400078ec0ff */
[----:B------:R-:W-:Y:S01]  /*1d50*/  LOP3.LUT R127, R149, 0x3fc, RZ, 0xc0, !PT ;  /* 0x000003fc957f7812 */ /* 0x000fe200078ec0ff */
[----:B------:R-:W1:Y:S01]  /*1d60*/  LDS R145, [R145+UR4+0x800] ;  /* 0x0008000491917984 */ /* 0x000e620008000800 */
[----:B------:R-:W-:-:S03]  /*1d70*/  LOP3.LUT R141, R129, 0x3fc, RZ, 0xc0, !PT ;  /* 0x000003fc818d7812 */ /* 0x000fc600078ec0ff */
[----:B------:R-:W-:Y:S04]  /*1d80*/  LDS R129, [R151+UR4+0x400] ;  /* 0x0004000497817984 */ /* 0x000fe80008000800 */
[----:B------:R-:W-:Y:S04]  /*1d90*/  LDS R152, [R152+UR4+0x800] ;  /* 0x0008000498987984 */ /* 0x000fe80008000800 */
[----:B------:R-:W2:Y:S04]  /*1da0*/  LDS R150, [R150+UR4] ;  /* 0x0000000496967984 */ /* 0x000ea80008000800 */
[----:B------:R-:W-:Y:S04]  /*1db0*/  LDS R146, [R146+UR4] ;  /* 0x0000000492927984 */ /* 0x000fe80008000800 */
[----:B------:R-:W3:Y:S04]  /*1dc0*/  LDS R147, [R147+UR4+0x400] ;  /* 0x0004000493937984 */ /* 0x000ee80008000800 */
[----:B------:R-:W4:Y:S04]  /*1dd0*/  LDS R126, [R126+UR4+0xc00] ;  /* 0x000c00047e7e7984 */ /* 0x000f280008000800 */
[----:B------:R-:W5:Y:S04]  /*1de0*/  LDS R128, [R128+UR4+0xc00] ;  /* 0x000c000480807984 */ /* 0x000f680008000800 */
[----:B------:R-:W5:Y:S01]  /*1df0*/  LDS R141, [R141+UR4+0xc00] ;  /* 0x000c00048d8d7984 */ /* 0x000f620008000800 */
[----:B0-----:R-:W-:-:S02]  /*1e00*/  LOP3.LUT R131, R140, R131, R130, 0x96, !PT ;  /* 0x000000838c837212 */ /* 0x001fc400078e9682 */
[----:B------:R-:W-:Y:S01]  /*1e10*/  SHF.R.U32.HI R130, RZ, 0x6, R124 ;  /* 0x00000006ff827819 */ /* 0x000fe2000001167c */
[----:B------:R-:W0:Y:S01]  /*1e20*/  LDS R127, [R127+UR4+0xc00] ;  /* 0x000c00047f7f7984 */ /* 0x000e220008000800 */
[----:B-1----:R-:W-:Y:S02]  /*1e30*/  LOP3.LUT R142, R145, R143, R142, 0x96, !PT ;  /* 0x0000008f918e7212 */ /* 0x002fe400078e968e */
[----:B--2---:R-:W-:Y:S02]  /*1e40*/  LOP3.LUT R140, R152, R129, R150, 0x96, !PT ;  /* 0x00000081988c7212 */ /* 0x004fe400078e9696 */
[----:B------:R-:W-:-:S04]  /*1e50*/  SHF.R.U32.HI R129, RZ, 0xe, R124 ;  /* 0x0000000eff817819 */ /* 0x000fc8000001167c */
[----:B------:R-:W-:Y:S02]  /*1e60*/  LOP3.LUT R129, R129, 0x3fc, RZ, 0xc0, !PT ;  /* 0x000003fc81817812 */ /* 0x000fe400078ec0ff */
[----:B---3--:R-:W-:Y:S02]  /*1e70*/  LOP3.LUT R143, R148, R147, R146, 0x96, !PT ;  /* 0x00000093948f7212 */ /* 0x008fe400078e9692 */
[----:B----4-:R-:W-:Y:S02]  /*1e80*/  LOP3.LUT R149, R81, R142, R126, 0x96, !PT ;  /* 0x0000008e51957212 */ /* 0x010fe400078e967e */
[----:B------:R-:W-:Y:S01]  /*1e90*/  LDS R129, [R129+UR4+0x800] ;  /* 0x0008000481817984 */ /* 0x000fe20008000800 */
[--C-:B------:R-:W-:Y:S02]  /*1ea0*/  SHF.R.U32.HI R126, RZ, 0xe, R125.reuse ;  /* 0x0000000eff7e7819 */ /* 0x100fe4000001167d */
[----:B-----5:R-:W-:Y:S02]  /*1eb0*/  LOP3.LUT R140, R83, R140, R128, 0x96, !PT ;  /* 0x0000008c538c7212 */ /* 0x020fe400078e9680 */
[----:B------:R-:W-:-:S02]  /*1ec0*/  SHF.R.U32.HI R128, RZ, 0x6, R125 ;  /* 0x00000006ff807819 */ /* 0x000fc4000001167d */
[----:B------:R-:W-:Y:S01]  /*1ed0*/  LOP3.LUT R144, R80, R131, R141, 0x96, !PT ;  /* 0x0000008350907212 */ /* 0x000fe200078e968d */
[----:B------:R-:W-:Y:S01]  /*1ee0*/  IMAD.SHL.U32 R141, R124, 0x4, RZ ;  /* 0x000000047c8d7824 */ /* 0x000fe200078e00ff */
[----:B------:R-:W-:Y:S01]  /*1ef0*/  SHF.R.U32.HI R142, RZ, 0x16, R125 ;  /* 0x00000016ff8e7819 */ /* 0x000fe2000001167d */
[----:B------:R-:W-:Y:S01]  /*1f00*/  IMAD.SHL.U32 R131, R125, 0x4, RZ ;  /* 0x000000047d837824 */ /* 0x000fe200078e00ff */
[----:B0-----:R-:W-:Y:S01]  /*1f10*/  LOP3.LUT R148, R82, R143, R127, 0x96, !PT ;  /* 0x0000008f52947212 */ /* 0x001fe200078e967f */
[----:B------:R-:W-:Y:S01]  /*1f20*/  IMAD.SHL.U32 R143, R149, 0x4, RZ ;  /* 0x00000004958f7824 */ /* 0x000fe200078e00ff */
[----:B------:R-:W-:Y:S02]  /*1f30*/  SHF.R.U32.HI R127, RZ, 0x16, R124 ;  /* 0x00000016ff7f7819 */ /* 0x000fe4000001167c */
[----:B------:R-:W-:Y:S01]  /*1f40*/  LOP3.LUT R125, R126, 0x3fc, RZ, 0xc0, !PT ;  /* 0x000003fc7e7d7812 */ /* 0x000fe200078ec0ff */
[----:B------:R-:W-:Y:S01]  /*1f50*/  IMAD.SHL.U32 R160, R148, 0x4, RZ ;  /* 0x0000000494a07824 */ /* 0x000fe200078e00ff */
[----:B------:R-:W-:-:S02]  /*1f60*/  LOP3.LUT R126, R128, 0x3fc, RZ, 0xc0, !PT ;  /* 0x000003fc807e7812 */ /* 0x000fc400078ec0ff */
[----:B------:R-:W-:Y:S02]  /*1f70*/  LOP3.LUT R124, R127, 0x3fc, RZ, 0xc0, !PT ;  /* 0x000003fc7f7c7812 */ /* 0x000fe400078ec0ff */
[----:B------:R-:W-:Y:S01]  /*1f80*/  LOP3.LUT R128, R130, 0x3fc, RZ, 0xc0, !PT ;  /* 0x000003fc82807812 */ /* 0x000fe200078ec0ff */
[----:B------:R-:W-:Y:S01]  /*1f90*/  IMAD.SHL.U32 R130, R144, 0x4, RZ ;  /* 0x0000000490827824 */ /* 0x000fe200078e00ff */
[----:B------:R-:W-:Y:S01]  /*1fa0*/  LOP3.LUT R127, R142, 0x3fc, RZ, 0xc0, !PT ;  /* 0x000003fc8e7f7812 */ /* 0x000fe200078ec0ff */
[----:B------:R-:W0:Y:S01]  /*1fb0*/  LDS R126, [R126+UR4+0x400] ;  /* 0x000400047e7e7984 */ /* 0x000e220008000800 */
[----:B------:R-:W-:Y:S02]  /*1fc0*/  LOP3.LUT R150, R141, 0x3fc, RZ, 0xc0, !PT ;  /* 0x000003fc8d967812 */ /* 0x000fe400078ec0ff */
[----:B------:R-:W-:Y:S01]  /*1fd0*/  SHF.R.U32.HI R141, RZ, 0x6, R149 ;  /* 0x00000006ff8d7819 */ /* 0x000fe20000011695 */
[----:B------:R-:W1:Y:S01]  /*1fe0*/  LDS R125, [R125+UR4+0x800] ;  /* 0x000800047d7d7984 */ /* 0x000e620008000800 */
[----:B------:R-:W-:-:S02]  /*1ff0*/  SHF.R.U32.HI R142, RZ, 0xe, R148 ;  /* 0x0000000eff8e7819 */ /* 0x000fc40000011694 */
[----:B------:R-:W-:Y:S01]  /*2000*/  LOP3.LUT R131, R131, 0x3fc, RZ, 0xc0, !PT ;  /* 0x000003fc83837812 */ /* 0x000fe200078ec0ff */
[----:B------:R-:W-:Y:S01]  /*2010*/  LDS R128, [R128+UR4+0x400] ;  /* 0x0004000480807984 */ /* 0x000fe20008000800 */
[----:B------:R-:W-:Y:S02]  /*2020*/  LOP3.LUT R130, R130, 0x3fc, RZ, 0xc0, !PT ;  /* 0x000003fc82827812 */ /* 0x000fe400078ec0ff */
[----:B------:R-:W-:Y:S01]  /*2030*/  LOP3.LUT R141, R141, 0x3fc, RZ, 0xc0, !PT ;  /* 0x000003fc8d8d7812 */ /* 0x000fe200078ec0ff */
[----:B------:R-:W-:Y:S01]  /*2040*/  LDS R150, [R150+UR4] ;  /* 0x0000000496967984 */ /* 0x000fe20008000800 */
[----:B------:R-:W-:Y:S02]  /*2050*/  LOP3.LUT R142, R142, 0x3fc, RZ, 0xc0, !PT ;  /* 0x000003fc8e8e7812 */ /* 0x000fe400078ec0ff */
[----:B------:R-:W-:Y:S01]  /*2060*/  SHF.R.U32.HI R145, RZ, 0x6, R148 ;  /* 0x00000006ff917819 */ /* 0x000fe20000011694 */
[----:B------:R-:W2:Y:S01]  /*2070*/  LDS R131, [R131+UR4] ;  /* 0x0000000483837984 */ /* 0x000ea20008000800 */
[----:B------:R-:W-:-:S02]  /*2080*/  SHF.R.U32.HI R147, RZ, 0xe, R140 ;  /* 0x0000000eff937819 */ /* 0x000fc4000001168c */
[----:B------:R-:W-:Y:S01]  /*2090*/  LOP3.LUT R143, R143, 0x3fc, RZ, 0xc0, !PT ;  /* 0x000003fc8f8f7812 */ /* 0x000fe200078ec0ff */
[----:B------:R-:W-:Y:S01]  /*20a0*/  LDS R130, [R130+UR4] ;  /* 0x0000000482827984 */ /* 0x000fe20008000800 */
[----:B------:R-:W-:Y:S02]  /*20b0*/  LOP3.LUT R146, R145, 0x3fc, RZ, 0xc0, !PT ;  /* 0x000003fc91927812 */ /* 0x000fe400078ec0ff */
[----:B------:R-:W-:Y:S01]  /*20c0*/  LOP3.LUT R147, R147, 0x3fc, RZ, 0xc0, !PT ;  /* 0x000003fc93937812 */ /* 0x000fe200078ec0ff */
[----:B------:R-:W-:Y:S01]  /*20d0*/  LDS R141, [R141+UR4+0x400] ;  /* 0x000400048d8d7984 */ /* 0x000fe20008000800 */
[----:B------:R-:W-:Y:S02]  /*20e0*/  SHF.R.U32.HI R156, RZ, 0x16, R140 ;  /* 0x00000016ff9c7819 */ /* 0x000fe4000001168c */
[--C-:B------:R-:W-:Y:S01]  /*20f0*/  SHF.R.U32.HI R155, RZ, 0x16, R149.reuse ;  /* 0x00000016ff9b7819 */ /* 0x100fe20000011695 */
[----:B------:R-:W3:Y:S01]  /*2100*/  LDS R142, [R142+UR4+0x800] ;  /* 0x000800048e8e7984 */ /* 0x000ee20008000800 */
[----:B------:R-:W-:-:S02]  /*2110*/  SHF.R.U32.HI R149, RZ, 0xe, R149 ;  /* 0x0000000eff957819 */ /* 0x000fc40000011695 */
[----:B------:R-:W-:Y:S01]  /*2120*/  SHF.R.U32.HI R154, RZ, 0x16, R148 ;  /* 0x00000016ff9a7819 */ /* 0x000fe20000011694 */
[----:B------:R-:W4:Y:S01]  /*2130*/  LDS R124, [R124+UR4+0xc00] ;  /* 0x000c00047c7c7984 */ /* 0x000f220008000800 */
[----:B------:R-:W-:Y:S02]  /*2140*/  LOP3.LUT R160, R160, 0x3fc, RZ, 0xc0, !PT ;  /* 0x000003fca0a07812 */ /* 0x000fe400078ec0ff */
[----:B------:R-:W-:Y:S01]  /*2150*/  LOP3.LUT R149, R149, 0x3fc, RZ, 0xc0, !PT ;  /* 0x000003fc95957812 */ /* 0x000fe200078ec0ff */
[----:B------:R-:W5:Y:S01]  /*2160*/  LDS R127, [R127+UR4+0xc00] ;  /* 0x000c00047f7f7984 */ /* 0x000f620008000800 */
[----:B------:R-:W-:Y:S02]  /*2170*/  LOP3.LUT R155, R155, 0x3fc, RZ, 0xc0, !PT ;  /* 0x000003fc9b9b7812 */ /* 0x000fe400078ec0ff */
[----:B------:R-:W-:Y:S01]  /*2180*/  LOP3.LUT R154, R154, 0x3fc, RZ, 0xc0, !PT ;  /* 0x000003fc9a9a7812 */ /* 0x000fe200078ec0ff */
[----:B------:R-:W-:Y:S01]  /*2190*/  LDS R143, [R143+UR4] ;  /* 0x000000048f8f7984 */ /* 0x000fe20008000800 */
[----:B0-----:R-:W-:-:S02]  /*21a0*/  LOP3.LUT R126, R129, R126, R133, 0x96, !PT ;  /* 0x0000007e817e7212 */ /* 0x001fc400078e9685 */
[----:B------:R-:W-:Y:S01]  /*21b0*/  LOP3.LUT R156, R156, 0x3fc, RZ, 0xc0, !PT ;  /* 0x000003fc9c9c7812 */ /* 0x000fe200078ec0ff */
[----:B------:R-:W-:Y:S01]  /*21c0*/  LDS R146, [R146+UR4+0x400] ;  /* 0x0004000492927984 */ /* 0x000fe20008000800 */
[----:B-1----:R-:W-:Y:S02]  /*21d0*/  LOP3.LUT R125, R125, R132, R113, 0x96, !PT ;  /* 0x000000847d7d7212 */ /* 0x002fe400078e9671 */
[----:B------:R-:W-:Y:S01]  /*21e0*/  LOP3.LUT R126, R126, R134, R121, 0x96, !PT ;  /* 0x000000867e7e7212 */ /* 0x000fe200078e9679 */
[----:B------:R-:W0:Y:S03]  /*21f0*/  LDS R147, [R147+UR4+0x800] ;  /* 0x0008000493937984 */ /* 0x000e260008000800 */
[----:B------:R-:W-:Y:S01]  /*2200*/  SHF.R.U32.HI R153, RZ, 0xe, R126 ;  /* 0x0000000eff997819 */ /* 0x000fe2000001167e */
[----:B------:R-:W-:Y:S01]  /*2210*/  LDS R149, [R149+UR4+0x800] ;  /* 0x0008000495957984 */ /* 0x000fe20008000800 */
[----:B--2---:R-:W-:-:S03]  /*2220*/  LOP3.LUT R129, R122, R128, R131, 0x96, !PT ;  /* 0x000000807a817212 */ /* 0x004fc600078e9683 */
[----:B------:R-:W-:Y:S01]  /*2230*/  LDS R155, [R155+UR4+0xc00] ;  /* 0x000c00049b9b7984 */ /* 0x000fe20008000800 */
[----:B------:R-:W-:Y:S01]  /*2240*/  SHF.R.U32.HI R152, RZ, 0x16, R129 ;  /* 0x00000016ff987819 */ /* 0x000fe20000011681 */
[----:B------:R-:W-:Y:S02]  /*2250*/  IMAD.SHL.U32 R131, R129, 0x4, RZ ;  /* 0x0000000481837824 */ /* 0x000fe400078e00ff */
[----:B------:R-:W-:Y:S04]  /*2260*/  LDS R154, [R154+UR4+0xc00] ;  /* 0x000c00049a9a7984 */ /* 0x000fe80008000800 */
[----:B------:R-:W1:Y:S01]  /*2270*/  LDS R156, [R156+UR4+0xc00] ;  /* 0x000c00049c9c7984 */ /* 0x000e620008000800 */
[----:B---3--:R-:W-:Y:S02]  /*2280*/  LOP3.LUT R145, R142, R141, R130, 0x96, !PT ;  /* 0x0000008d8e917212 */ /* 0x008fe400078e9682 */
[----:B------:R-:W-:-:S02]  /*2290*/  LOP3.LUT R142, R150, R135, R136, 0x96, !PT ;  /* 0x00000087968e7212 */ /* 0x000fc400078e9688 */
[----:B----4-:R-:W-:Y:S02]  /*22a0*/  LOP3.LUT R125, R120, R125, R124, 0x96, !PT ;  /* 0x0000007d787d7212 */ /* 0x010fe400078e967c */
[----:B------:R-:W-:Y:S02]  /*22b0*/  SHF.R.U32.HI R124, RZ, 0xe, R129 ;  /* 0x0000000eff7c7819 */ /* 0x000fe40000011681 */
[----:B-----5:R-:W-:Y:S02]  /*22c0*/  LOP3.LUT R142, R123, R142, R127, 0x96, !PT ;  /* 0x0000008e7b8e7212 */ /* 0x020fe400078e967f */
[----:B------:R-:W-:Y:S01]  /*22d0*/  SHF.R.U32.HI R127, RZ, 0x6, R129 ;  /* 0x00000006ff7f7819 */ /* 0x000fe20000011681 */
[----:B------:R-:W-:Y:S01]  /*22e0*/  IMAD.SHL.U32 R129, R126, 0x4, RZ ;  /* 0x000000047e817824 */ /* 0x000fe200078e00ff */
[--C-:B------:R-:W-:Y:S01]  /*22f0*/  SHF.R.U32.HI R141, RZ, 0xe, R125.reuse ;  /* 0x0000000eff8d7819 */ /* 0x100fe2000001167d */
[----:B------:R-:W-:Y:S01]  /*2300*/  IMAD.SHL.U32 R158, R142, 0x4, RZ ;  /* 0x000000048e9e7824 */ /* 0x000fe200078e00ff */
[----:B------:R-:W-:-:S02]  /*2310*/  SHF.R.U32.HI R128, RZ, 0x16, R125 ;  /* 0x00000016ff807819 */ /* 0x000fc4000001167d */
[----:B------:R-:W-:Y:S02]  /*2320*/  SHF.R.U32.HI R151, RZ, 0x6, R125 ;  /* 0x00000006ff977819 */ /* 0x000fe4000001167d */
[--C-:B------:R-:W-:Y:S02]  /*2330*/  SHF.R.U32.HI R150, RZ, 0x16, R126.reuse ;  /* 0x00000016ff967819 */ /* 0x100fe4000001167e */
[----:B0-----:R-:W-:Y:S01]  /*2340*/  LOP3.LUT R130, R147, R146, R143, 0x96, !PT ;  /* 0x0000009293827212 */ /* 0x001fe200078e968f */
[----:B------:R-:W-:Y:S01]  /*2350*/  IMAD.SHL.U32 R143, R125, 0x4, RZ ;  /* 0x000000047d8f7824 */ /* 0x000fe200078e00ff */
[----:B------:R-:W-:Y:S02]  /*2360*/  LOP3.LUT R125, R131, 0x3fc, RZ, 0xc0, !PT ;  /* 0x000003fc837d7812 */ /* 0x000fe400078ec0ff */
[----:B------:R-:W-:Y:S02]  /*2370*/  LOP3.LUT R131, R152, 0x3fc, RZ, 0xc0, !PT ;  /* 0x000003fc98837812 */ /* 0x000fe400078ec0ff */
[----:B------:R-:W-:-:S02]  /*2380*/  SHF.R.U32.HI R147, RZ, 0x6, R126 ;  /* 0x00000006ff937819 */ /* 0x000fc4000001167e */
[----:B------:R-:W-:Y:S01]  /*2390*/  LOP3.LUT R146, R124, 0x3fc, RZ, 0xc0, !PT ;  /* 0x000003fc7c927812 */ /* 0x000fe200078ec0ff */
[----:B------:R-:W-:Y:S01]  /*23a0*/  LDS R125, [R125+UR4] ;  /* 0x000000047d7d7984 */ /* 0x000fe20008000800 */
[--C-:B------:R-:W-:Y:S02]  /*23b0*/  SHF.R.U32.HI R157, RZ, 0xe, R142.reuse ;  /* 0x0000000eff9d7819 */ /* 0x100fe4000001168e */
[--C-:B------:R-:W-:Y:S02]  /*23c0*/  SHF.R.U32.HI R159, RZ, 0x6, R142.reuse ;  /* 0x00000006ff9f7819 */ /* 0x100fe4000001168e */
[----:B------:R-:W-:Y:S01]  /*23d0*/  SHF.R.U32.HI R152, RZ, 0x16, R142 ;  /* 0x00000016ff987819 */ /* 0x000fe2000001168e */
[----:B------:R-:W-:Y:S01]  /*23e0*/  LDS R146, [R146+UR4+0x800] ;  /* 0x0008000492927984 */ /* 0x000fe20008000800 */
[----:B------:R-:W-:Y:S02]  /*23f0*/  LOP3.LUT R124, R127, 0x3fc, RZ, 0xc0, !PT ;  /* 0x000003fc7f7c7812 */ /* 0x000fe400078ec0ff */
[----:B------:R-:W-:-:S02]  /*2400*/  LOP3.LUT R126, R141, 0x3fc, RZ, 0xc0, !PT ;  /* 0x000003fc8d7e7812 */ /* 0x000fc400078ec0ff */
[----:B------:R-:W-:Y:S02]  /*2410*/  LOP3.LUT R142, R128, 0x3fc, RZ, 0xc0, !PT ;  /* 0x000003fc808e7812 */ /* 0x000fe400078ec0ff */
[----:B------:R-:W-:Y:S01]  /*2420*/  LOP3.LUT R127, R151, 0x3fc, RZ, 0xc0, !PT ;  /* 0x000003fc977f7812 */ /* 0x000fe200078ec0ff */
[----:B------:R-:W-:Y:S01]  /*2430*/  LDS R124, [R124+UR4+0x400] ;  /* 0x000400047c7c7984 */ /* 0x000fe20008000800 */
[----:B------:R-:W-:Y:S02]  /*2440*/  LOP3.LUT R141, R150, 0x3fc, RZ, 0xc0, !PT ;  /* 0x000003fc968d7812 */ /* 0x000fe400078ec0ff */
[----:B------:R-:W-:Y:S01]  /*2450*/  LOP3.LUT R128, R153, 0x3fc, RZ, 0xc0, !PT ;  /* 0x000003fc99807812 */ /* 0x000fe200078ec0ff */
[----:B------:R-:W-:Y:S01]  /*2460*/  LDS R126, [R126+UR4+0x800] ;  /* 0x000800047e7e7984 */ /* 0x000fe20008000800 */
[--C-:B------:R-:W-:Y:S02]  /*2470*/  SHF.R.U32.HI R151, RZ, 0xe, R144.reuse ;  /* 0x0000000eff977819 */ /* 0x100fe40000011690 */
[--C-:B------:R-:W-:Y:S01]  /*2480*/  SHF.R.U32.HI R153, RZ, 0x16, R144.reuse ;  /* 0x00000016ff997819 */ /* 0x100fe20000011690 */
[----:B------:R-:W-:Y:S01]  /*2490*/  LDS R127, [R127+UR4+0x400] ;  /* 0x000400047f7f7984 */ /* 0x000fe20008000800 */
[----:B------:R-:W-:-:S02]  /*24a0*/  SHF.R.U32.HI R150, RZ, 0x6, R144 ;  /* 0x00000006ff967819 */ /* 0x000fc40000011690 */
[----:B------:R-:W-:Y:S01]  /*24b0*/  LOP3.LUT R143, R143, 0x3fc, RZ, 0xc0, !PT ;  /* 0x000003fc8f8f7812 */ /* 0x000fe200078ec0ff */
[----:B------:R-:W-:Y:S01]  /*24c0*/  LDS R128, [R128+UR4+0x800] ;  /* 0x0008000480807984 */ /* 0x000fe20008000800 */
[----:B------:R-:W-:Y:S02]  /*24d0*/  LOP3.LUT R147, R147, 0x3fc, RZ, 0xc0, !PT ;  /* 0x000003fc93937812 */ /* 0x000fe400078ec0ff */
[----:B------:R-:W-:Y:S01]  /*24e0*/  LOP3.LUT R129, R129, 0x3fc, RZ, 0xc0, !PT ;  /* 0x000003fc81817812 */ /* 0x000fe200078ec0ff */
[----:B------:R-:W-:Y:S01]  /*24f0*/  LDS R142, [R142+UR4+0xc00] ;  /* 0x000c00048e8e7984 */ /* 0x000fe20008000800 */
[----:B------:R-:W-:Y:S02]  /*2500*/  LOP3.LUT R157, R157, 0x3fc, RZ, 0xc0, !PT ;  /* 0x000003fc9d9d7812 */ /* 0x000fe400078ec0ff */
[----:B------:R-:W-:Y:S01]  /*2510*/  SHF.R.U32.HI R144, RZ, 0x6, R140 ;  /* 0x00000006ff907819 */ /* 0x000fe2000001168c */
[----:B------:R-:W-:Y:S01]  /*2520*/  IMAD.SHL.U32 R140, R140, 0x4, RZ ;  /* 0x000000048c8c7824 */ /* 0x000fe200078e00ff */
[----:B------:R-:W-:Y:S01]  /*2530*/  LOP3.LUT R159, R159, 0x3fc, RZ, 0xc0, !PT ;  /* 0x000003fc9f9f7812 */ /* 0x000fe200078ec0ff */
[----:B------:R-:W-:Y:S01]  /*2540*/  LDS R143, [R143+UR4] ;  /* 0x000000048f8f7984 */ /* 0x000fe20008000800 */
        /* <DEDUP_REMOVED lines=8> */
[----:B------:R-:W2:Y:S01]  /*25d0*/  LDS R157, [R157+UR4+0x800] ;  /* 0x000800049d9d7984 */ /* 0x000ea20008000800 */
[----:B------:R-:W-:-:S02]  /*25e0*/  LOP3.LUT R153, R153, 0x3fc, RZ, 0xc0, !PT ;  /* 0x000003fc99997812 */ /* 0x000fc400078ec0ff */
[----:B-1----:R-:W-:Y:S01]  /*25f0*/  LOP3.LUT R145, R76, R145, R156, 0x96, !PT ;  /* 0x000000914c917212 */ /* 0x002fe200078e969c */
[----:B------:R-:W1:Y:S04]  /*2600*/  LDS R159, [R159+UR4+0x400] ;  /* 0x000400049f9f7984 */ /* 0x000e680008000800 */
[----:B------:R-:W-:Y:S04]  /*2610*/  LDS R151, [R151+UR4+0x800] ;  /* 0x0008000497977984 */ /* 0x000fe80008000800 */
[----:B------:R-:W-:Y:S04]  /*2620*/  LDS R140, [R160+UR4] ;  /* 0x00000004a08c7984 */ /* 0x000fe80008000800 */
[----:B------:R-:W3:Y:S04]  /*2630*/  LDS R150, [R150+UR4+0x400] ;  /* 0x0004000496967984 */ /* 0x000ee80008000800 */
[----:B------:R-:W4:Y:S04]  /*2640*/  LDS R158, [R158+UR4] ;  /* 0x000000049e9e7984 */ /* 0x000f280008000800 */
[----:B------:R-:W5:Y:S04]  /*2650*/  LDS R161, [R152+UR4+0xc00] ;  /* 0x000c000498a17984 */ /* 0x000f680008000800 */
[----:B------:R-:W-:Y:S04]  /*2660*/  LDS R148, [R148+UR4+0x400] ;  /* 0x0004000494947984 */ /* 0x000fe80008000800 */
[----:B------:R-:W5:Y:S01]  /*2670*/  LDS R144, [R144+UR4] ;  /* 0x0000000490907984 */ /* 0x000f620008000800 */
[----:B0-----:R-:W-:-:S03]  /*2680*/  LOP3.LUT R143, R146, R147, R143, 0x96, !PT ;  /* 0x00000093928f7212 */ /* 0x001fc600078e968f */
[----:B------:R-:W0:Y:S04]  /*2690*/  LDS R141, [R141+UR4+0xc00] ;  /* 0x000c00048d8d7984 */ /* 0x000e280008000800 */
[----:B------:R-:W0:Y:S01]  /*26a0*/  LDS R153, [R153+UR4+0xc00] ;  /* 0x000c000499997984 */ /* 0x000e220008000800 */
[----:B--2---:R-:W-:-:S03]  /*26b0*/  LOP3.LUT R124, R157, R124, R129, 0x96, !PT ;  /* 0x0000007c9d7c7212 */ /* 0x004fc600078e9681 */
[----:B------:R-:W2:Y:S01]  /*26c0*/  LDS R160, [R131+UR4+0xc00] ;  /* 0x000c000483a07984 */ /* 0x000ea20008000800 */
[----:B-1----:R-:W-:Y:S02]  /*26d0*/  LOP3.LUT R125, R126, R159, R125, 0x96, !PT ;  /* 0x0000009f7e7d7212 */ /* 0x002fe400078e967d */
[----:B------:R-:W-:-:S04]  /*26e0*/  LOP3.LUT R124, R49, R124, R142, 0x96, !PT ;  /* 0x0000007c317c7212 */ /* 0x000fc800078e968e */
[----:B------:R-:W-:Y:S02]  /*26f0*/  SHF.R.U32.HI R142, RZ, 0x16, R124 ;  /* 0x00000016ff8e7819 */ /* 0x000fe4000001167c */
[----:B---3--:R-:W-:Y:S02]  /*2700*/  LOP3.LUT R140, R151, R150, R140, 0x96, !PT ;  /* 0x00000096978c7212 */ /* 0x008fe400078e968c */
[----:B----4-:R-:W-:Y:S02]  /*2710*/  LOP3.LUT R127, R128, R127, R158, 0x96, !PT ;  /* 0x0000007f807f7212 */ /* 0x010fe400078e969e */
[----:B------:R-:W-:Y:S02]  /*2720*/  LOP3.LUT R155, R78, R140, R155, 0x96, !PT ;  /* 0x0000008c4e9b7212 */ /* 0x000fe400078e969b */
[----:B-----5:R-:W-:Y:S02]  /*2730*/  LOP3.LUT R143, R48, R143, R161, 0x96, !PT ;  /* 0x0000008f308f7212 */ /* 0x020fe400078e96a1 */
[----:B------:R-:W-:-:S02]  /*2740*/  SHF.R.U32.HI R128, RZ, 0x6, R124 ;  /* 0x00000006ff807819 */ /* 0x000fc4000001167c */
[----:B------:R-:W-:Y:S01]  /*2750*/  SHF.R.U32.HI R140, RZ, 0xe, R143 ;  /* 0x0000000eff8c7819 */ /* 0x000fe2000001168f */
[----:B------:R-:W-:Y:S01]  /*2760*/  IMAD.SHL.U32 R126, R143, 0x4, RZ ;  /* 0x000000048f7e7824 */ /* 0x000fe200078e00ff */
[----:B------:R-:W-:Y:S02]  /*2770*/  LOP3.LUT R144, R149, R148, R144, 0x96, !PT ;  /* 0x0000009495907212 */ /* 0x000fe400078e9690 */
[----:B------:R-:W-:Y:S02]  /*2780*/  LOP3.LUT R140, R140, 0x3fc, RZ, 0xc0, !PT ;  /* 0x000003fc8c8c7812 */ /* 0x000fe400078ec0ff */
[----:B0-----:R-:W-:Y:S02]  /*2790*/  LOP3.LUT R125, R50, R125, R141, 0x96, !PT ;  /* 0x0000007d327d7212 */ /* 0x001fe400078e968d */
[----:B------:R-:W-:Y:S02]  /*27a0*/  SHF.R.U32.HI R141, RZ, 0x16, R143 ;  /* 0x00000016ff8d7819 */ /* 0x000fe4000001168f */
[----:B------:R-:W-:Y:S01]  /*27b0*/  LOP3.LUT R153, R77, R130, R153, 0x96, !PT ;  /* 0x000000824d997212 */ /* 0x000fe200078e9699 */
[----:B------:R-:W-:Y:S01]  /*27c0*/  IMAD.SHL.U32 R130, R124, 0x4, RZ ;  /* 0x000000047c827824 */ /* 0x000fe200078e00ff */
[----:B------:R-:W-:Y:S01]  /*27d0*/  LOP3.LUT R154, R79, R144, R154, 0x96, !PT ;  /* 0x000000904f9a7212 */ /* 0x000fe200078e969a */
[----:B------:R-:W-:Y:S01]  /*27e0*/  IMAD.SHL.U32 R147, R125, 0x4, RZ ;  /* 0x000000047d937824 */ /* 0x000fe200078e00ff */
[----:B--2---:R-:W-:Y:S01]  /*27f0*/  LOP3.LUT R127, R51, R127, R160, 0x96, !PT ;  /* 0x0000007f337f7212 */ /* 0x004fe200078e96a0 */
[----:B------:R-:W-:Y:S01]  /*2800*/  IMAD.SHL.U32 R149, R153, 0x4, RZ ;  /* 0x0000000499957824 */ /* 0x000fe200078e00ff */
[----:B------:R-:W-:Y:S01]  /*2810*/  SHF.R.U32.HI R143, RZ, 0x6, R143 ;  /* 0x00000006ff8f7819 */ /* 0x000fe2000001168f */
[----:B------:R-:W-:Y:S01]  /*2820*/  LDS R140, [R140+UR4+0x800] ;  /* 0x000800048c8c7984 */ /* 0x000fe20008000800 */
[----:B------:R-:W-:Y:S01]  /*2830*/  SHF.R.U32.HI R144, RZ, 0xe, R124 ;  /* 0x0000000eff907819 */ /* 0x000fe2000001167c */
[----:B------:R-:W-:Y:S01]  /*2840*/  IMAD.SHL.U32 R152, R127, 0x4, RZ ;  /* 0x000000047f987824 */ /* 0x000fe200078e00ff */
[----:B------:R-:W-:-:S02]  /*2850*/  SHF.R.U32.HI R146, RZ, 0x16, R125 ;  /* 0x00000016ff927819 */ /* 0x000fc4000001167d */
[--C-:B------:R-:W-:Y:S02]  /*2860*/  SHF.R.U32.HI R129, RZ, 0xe, R125.reuse ;  /* 0x0000000eff817819 */ /* 0x100fe4000001167d */
[----:B------:R-:W-:Y:S02]  /*2870*/  SHF.R.U32.HI R131, RZ, 0x6, R125 ;  /* 0x00000006ff837819 */ /* 0x000fe4000001167d */
[--C-:B------:R-:W-:Y:S02]  /*2880*/  SHF.R.U32.HI R151, RZ, 0xe, R127.reuse ;  /* 0x0000000eff977819 */ /* 0x100fe4000001167f */
[--C-:B------:R-:W-:Y:S02]  /*2890*/  SHF.R.U32.HI R150, RZ, 0x6, R127.reuse ;  /* 0x00000006ff967819 */ /* 0x100fe4000001167f */
[----:B------:R-:W-:Y:S02]  /*28a0*/  SHF.R.U32.HI R148, RZ, 0x16, R127 ;  /* 0x00000016ff947819 */ /* 0x000fe4000001167f */
[----:B------:R-:W-:-:S02]  /*28b0*/  LOP3.LUT R127, R126, 0x3fc, RZ, 0xc0, !PT ;  /* 0x000003fc7e7f7812 */ /* 0x000fc400078ec0ff */
[----:B------:R-:W-:Y:S02]  /*28c0*/  LOP3.LUT R158, R143, 0x3fc, RZ, 0xc0, !PT ;  /* 0x000003fc8f9e7812 */ /* 0x000fe400078ec0ff */
[----:B------:R-:W-:Y:S02]  /*28d0*/  LOP3.LUT R157, R130, 0x3fc, RZ, 0xc0, !PT ;  /* 0x000003fc829d7812 */ /* 0x000fe400078ec0ff */
[----:B------:R-:W-:Y:S01]  /*28e0*/  LOP3.LUT R130, R144, 0x3fc, RZ, 0xc0, !PT ;  /* 0x000003fc90827812 */ /* 0x000fe200078ec0ff */
[----:B------:R-:W-:Y:S01]  /*28f0*/  LDS R127, [R127+UR4] ;  /* 0x000000047f7f7984 */ /* 0x000fe20008000800 */
[----:B------:R-:W-:Y:S02]  /*2900*/  LOP3.LUT R126, R146, 0x3fc, RZ, 0xc0, !PT ;  /* 0x000003fc927e7812 */ /* 0x000fe400078ec0ff */
[----:B------:R-:W-:Y:S01]  /*2910*/  LOP3.LUT R143, R128, 0x3fc, RZ, 0xc0, !PT ;  /* 0x000003fc808f7812 */ /* 0x000fe200078ec0ff */
[----:B------:R-:W-:Y:S01]  /*2920*/  IMAD.SHL.U32 R128, R145, 0x4, RZ ;  /* 0x0000000491807824 */ /* 0x000fe200078e00ff */
[----:B------:R-:W-:Y:S01]  /*2930*/  LOP3.LUT R125, R142, 0x3fc, RZ, 0xc0, !PT ;  /* 0x000003fc8e7d7812 */ /* 0x000fe200078ec0ff */
[----:B------:R-:W-:Y:S01]  /*2940*/  LDS R130, [R130+UR4+0x800] ;  /* 0x0008000482827984 */ /* 0x000fe20008000800 */
[----:B------:R-:W-:-:S02]  /*2950*/  LOP3.LUT R144, R129, 0x3fc, RZ, 0xc0, !PT ;  /* 0x000003fc81907812 */ /* 0x000fc400078ec0ff */
[----:B------:R-:W-:Y:S01]  /*2960*/  SHF.R.U32.HI R146, RZ, 0x6, R153 ;  /* 0x00000006ff927819 */ /* 0x000fe20000011699 */
[----:B------:R-:W-:Y:S01]  /*2970*/  LDS R143, [R143+UR4+0x400] ;  /* 0x000400048f8f7984 */ /* 0x000fe20008000800 */
[----:B------:R-:W-:Y:S02]  /*2980*/  LOP3.LUT R142, R131, 0x3fc, RZ, 0xc0, !PT ;  /* 0x000003fc838e7812 */ /* 0x000fe400078ec0ff */
[----:B------:R-:W-:Y:S01]  /*2990*/  LOP3.LUT R151, R151, 0x3fc, RZ, 0xc0, !PT ;  /* 0x000003fc97977812 */ /* 0x000fe200078ec0ff */
[----:B------:R0:W-:Y:S01]  /*29a0*/  LDS R131, [R158+UR4+0x400] ;  /* 0x000400049e837984 */ /* 0x0001e20008000800 */
[----:B------:R-:W-:Y:S02]  /*29b0*/  LOP3.LUT R147, R147, 0x3fc, RZ, 0xc0, !PT ;  /* 0x000003fc93937812 */ /* 0x000fe400078ec0ff */
[----:B------:R-:W-:Y:S01]  /*29c0*/  LOP3.LUT R150, R150, 0x3fc, RZ, 0xc0, !PT ;  /* 0x000003fc96967812 */ /* 0x000fe200078ec0ff */
[----:B------:R-:W1:Y:S01]  /*29d0*/  LDS R144, [R144+UR4+0x800] ;  /* 0x0008000490907984 */ /* 0x000e620008000800 */
[----:B------:R-:W-:-:S02]  /*29e0*/  LOP3.LUT R152, R152, 0x3fc, RZ, 0xc0, !PT ;  /* 0x000003fc98987812 */ /* 0x000fc400078ec0ff */
[----:B------:R-:W-:Y:S01]  /*29f0*/  LOP3.LUT R156, R146, 0x3fc, RZ, 0xc0, !PT ;  /* 0x000003fc929c7812 */ /* 0x000fe200078ec0ff */
[----:B------:R2:W-:Y:S01]  /*2a00*/  LDS R129, [R157+UR4] ;  /* 0x000000049d817984 */ /* 0x0005e20008000800 */
[----:B0-----:R-:W-:Y:S02]  /*2a10*/  LOP3.LUT R158, R149, 0x3fc, RZ, 0xc0, !PT ;  /* 0x000003fc959e7812 */ /* 0x001fe400078ec0ff */
[----:B------:R-:W-:Y:S01]  /*2a20*/  LOP3.LUT R124, R141, 0x3fc, RZ, 0xc0, !PT ;  /* 0x000003fc8d7c7812 */ /* 0x000fe200078ec0ff */
[----:B------:R-:W-:Y:S01]  /*2a30*/  LDS R142, [R142+UR4+0x400] ;  /* 0x000400048e8e7984 */ /* 0x000fe20008000800 */
[----:B------:R-:W-:Y:S02]  /*2a40*/  LOP3.LUT R148, R148, 0x3fc, RZ, 0xc0, !PT ;  /* 0x000003fc94947812 */ /* 0x000fe400078ec0ff */
[----:B------:R-:W-:Y:S01]  /*2a50*/  SHF.R.U32.HI R146, RZ, 0x6, R155 ;  /* 0x00000006ff927819 */ /* 0x000fe2000001169b */
[----:B------:R-:W0:Y:S01]  /*2a60*/  LDS R151, [R151+UR4+0x800] ;  /* 0x0008000497977984 */ /* 0x000e220008000800 */
[----:B------:R-:W-:-:S02]  /*2a70*/  SHF.R.U32.HI R149, RZ, 0xe, R154 ;  /* 0x0000000eff957819 */ /* 0x000fc4000001169a */
[----:B------:R-:W-:Y:S01]  /*2a80*/  LOP3.LUT R141, R128, 0x3fc, RZ, 0xc0, !PT ;  /* 0x000003fc808d7812 */ /* 0x000fe200078ec0ff */
[----:B------:R-:W-:Y:S01]  /*2a90*/  LDS R147, [R147+UR4] ;  /* 0x0000000493937984 */ /* 0x000fe20008000800 */
[----:B------:R-:W-:Y:S02]  /*2aa0*/  SHF.R.U32.HI R128, RZ, 0xe, R155 ;  /* 0x0000000eff807819 */ /* 0x000fe4000001169b */
[----:B------:R-:W-:Y:S01]  /*2ab0*/  LOP3.LUT R146, R146, 0x3fc, RZ, 0xc0, !PT ;  /* 0x000003fc92927812 */ /* 0x000fe200078ec0ff */
[----:B------:R-:W3:Y:S01]  /*2ac0*/  LDS R150, [R150+UR4+0x400] ;  /* 0x0004000496967984 */ /* 0x000ee20008000800 */
[----:B------:R-:W-:Y:S02]  /*2ad0*/  LOP3.LUT R149, R149, 0x3fc, RZ, 0xc0, !PT ;  /* 0x000003fc95957812 */ /* 0x000fe400078ec0ff */
[----:B--2---:R-:W-:Y:S01]  /*2ae0*/  LOP3.LUT R157, R128, 0x3fc, RZ, 0xc0, !PT ;  /* 0x000003fc809d7812 */ /* 0x004fe200078ec0ff */
[----:B------:R-:W2:Y:S01]  /*2af0*/  LDS R152, [R152+UR4] ;  /* 0x0000000498987984 */ /* 0x000ea20008000800 */
[----:B------:R-:W-:-:S02]  /*2b00*/  SHF.R.U32.HI R160, RZ, 0xe, R145 ;  /* 0x0000000effa07819 */ /* 0x000fc40000011691 */
[----:B------:R-:W-:Y:S01]  /*2b10*/  SHF.R.U32.HI R161, RZ, 0xe, R153 ;  /* 0x0000000effa17819 */ /* 0x000fe20000011699 */
[----:B------:R-:W4:Y:S01]  /*2b20*/  LDS R159, [R148+UR4+0xc00] ;  /* 0x000c0004949f7984 */ /* 0x000f220008000800 */
[----:B------:R-:W-:-:S03]  /*2b30*/  LOP3.LUT R160, R160, 0x3fc, RZ, 0xc0, !PT ;  /* 0x000003fca0a07812 */ /* 0x000fc600078ec0ff */
[----:B------:R-:W5:Y:S04]  /*2b40*/  LDS R124, [R124+UR4+0xc00] ;  /* 0x000c00047c7c7984 */ /* 0x000f680008000800 */
[----:B------:R-:W5:Y:S04]  /*2b50*/  LDS R125, [R125+UR4+0xc00] ;  /* 0x000c00047d7d7984 */ /* 0x000f680008000800 */
[----:B------:R-:W5:Y:S01]  /*2b60*/  LDS R126, [R126+UR4+0xc00] ;  /* 0x000c00047e7e7984 */ /* 0x000f620008000800 */
[----:B-1----:R-:W-:-:S03]  /*2b70*/  LOP3.LUT R127, R144, R143, R127, 0x96, !PT ;  /* 0x0000008f907f7212 */ /* 0x002fc600078e967f */
[----:B------:R1:W-:Y:S04]  /*2b80*/  LDS R128, [R158+UR4] ;  /* 0x000000049e807984 */ /* 0x0003e80008000800 */
[----:B------:R-:W-:Y:S04]  /*2b90*/  LDS R146, [R146+UR4+0x400] ;  /* 0x0004000492927984 */ /* 0x000fe80008000800 */
[----:B------:R-:W5:Y:S01]  /*2ba0*/  LDS R149, [R149+UR4+0x800] ;  /* 0x0008000495957984 */ /* 0x000f620008000800 */
[----:B0-----:R-:W-:Y:S02]  /*2bb0*/  LOP3.LUT R129, R151, R142, R129, 0x96, !PT ;  /* 0x0000008e97817212 */ /* 0x001fe400078e9681 */
[----:B-1----:R-:W-:Y:S01]  /*2bc0*/  SHF.R.U32.HI R158, RZ, 0x16, R155 ;  /* 0x00000016ff9e7819 */ /* 0x002fe2000001169b */
[----:B------:R-:W-:Y:S03]  /*2bd0*/  LDS R141, [R141+UR4] ;  /* 0x000000048d8d7984 */ /* 0x000fe60008000800 */
[----:B------:R-:W-:Y:S01]  /*2be0*/  LOP3.LUT R158, R158, 0x3fc, RZ, 0xc0, !PT ;  /* 0x000003fc9e9e7812 */ /* 0x000fe200078ec0ff */
[----:B------:R-:W-:Y:S01]  /*2bf0*/  LDS R156, [R156+UR4+0x400] ;  /* 0x000400049c9c7984 */ /* 0x000fe20008000800 */
[----:B---3--:R-:W-:-:S03]  /*2c00*/  LOP3.LUT R140, R140, R150, R147, 0x96, !PT ;  /* 0x000000968c8c7212 */ /* 0x008fc600078e9693 */
[----:B------:R-:W0:Y:S01]  /*2c10*/  LDS R157, [R157+UR4+0x800] ;  /* 0x000800049d9d7984 */ /* 0x000e220008000800 */
[----:B--2---:R-:W-:Y:S02]  /*2c20*/  LOP3.LUT R130, R130, R131, R152, 0x96, !PT ;  /* 0x0000008382827212 */ /* 0x004fe400078e9698 */
[----:B----4-:R-:W-:Y:S01]  /*2c30*/  LOP3.LUT R127, R44, R127, R159, 0x96, !PT ;  /* 0x0000007f2c7f7212 */ /* 0x010fe200078e969f */
[----:B------:R-:W-:Y:S01]  /*2c40*/  LDS R158, [R158+UR4+0xc00] ;  /* 0x000c00049e9e7984 */ /* 0x000fe20008000800 */
[----:B------:R-:W-:Y:S02]  /*2c50*/  SHF.R.U32.HI R159, RZ, 0x16, R154 ;  /* 0x00000016ff9f7819 */ /* 0x000fe4000001169a */
[----:B-----5:R-:W-:Y:S01]  /*2c60*/  LOP3.LUT R129, R45, R129, R124, 0x96, !PT ;  /* 0x000000812d817212 */ /* 0x020fe200078e967c */
[----:B------:R-:W-:Y:S01]  /*2c70*/  IMAD.SHL.U32 R144, R127, 0x4, RZ ;  /* 0x000000047f907824 */ /* 0x000fe200078e00ff */
[----:B------:R-:W-:Y:S02]  /*2c80*/  SHF.R.U32.HI R131, RZ, 0x16, R127 ;  /* 0x00000016ff837819 */ /* 0x000fe4000001167f */
[----:B------:R-:W-:Y:S01]  /*2c90*/  LOP3.LUT R140, R46, R140, R125, 0x96, !PT ;  /* 0x0000008c2e8c7212 */ /* 0x000fe200078e967d */
[----:B------:R-:W-:Y:S01]  /*2ca0*/  IMAD.SHL.U32 R124, R129, 0x4, RZ ;  /* 0x00000004817c7824 */ /* 0x000fe200078e00ff */
[----:B------:R-:W-:-:S02]  /*2cb0*/  SHF.R.U32.HI R147, RZ, 0x6, R129 ;  /* 0x00000006ff937819 */ /* 0x000fc40000011681 */
[----:B------:R-:W-:Y:S01]  /*2cc0*/  LOP3.LUT R130, R47, R130, R126, 0x96, !PT ;  /* 0x000000822f827212 */ /* 0x000fe200078e967e */
[----:B------:R-:W-:Y:S01]  /*2cd0*/  IMAD.SHL.U32 R150, R140, 0x4, RZ ;  /* 0x000000048c967824 */ /* 0x000fe200078e00ff */
[--C-:B------:R-:W-:Y:S02]  /*2ce0*/  SHF.R.U32.HI R151, RZ, 0x16, R129.reuse ;  /* 0x00000016ff977819 */ /* 0x100fe40000011681 */
[----:B------:R-:W-:Y:S01]  /*2cf0*/  SHF.R.U32.HI R152, RZ, 0xe, R129 ;  /* 0x0000000eff987819 */ /* 0x000fe20000011681 */
[----:B------:R-:W-:Y:S01]  /*2d00*/  IMAD.SHL.U32 R143, R130, 0x4, RZ ;  /* 0x00000004828f7824 */ /* 0x000fe200078e00ff */
[----:B------:R-:W-:Y:S02]  /*2d10*/  SHF.R.U32.HI R129, RZ, 0x6, R140 ;  /* 0x00000006ff817819 */ /* 0x000fe4000001168c */
[----:B------:R-:W-:Y:S02]  /*2d20*/  SHF.R.U32.HI R125, RZ, 0xe, R127 ;  /* 0x0000000eff7d7819 */ /* 0x000fe4000001167f */
[----:B------:R-:W-:-:S02]  /*2d30*/  SHF.R.U32.HI R148, RZ, 0x6, R130 ;  /* 0x00000006ff947819 */ /* 0x000fc40000011682 */
[----:B------:R-:W-:Y:S02]  /*2d40*/  LOP3.LUT R128, R149, R146, R128, 0x96, !PT ;  /* 0x0000009295807212 */ /* 0x000fe400078e9680 */
[----:B------:R-:W-:Y:S02]  /*2d50*/  SHF.R.U32.HI R146, RZ, 0xe, R140 ;  /* 0x0000000eff927819 */ /* 0x000fe4000001168c */
[----:B------:R-:W-:Y:S02]  /*2d60*/  SHF.R.U32.HI R149, RZ, 0xe, R130 ;  /* 0x0000000eff957819 */ /* 0x000fe40000011682 */
[----:B------:R-:W-:Y:S02]  /*2d70*/  LOP3.LUT R144, R144, 0x3fc, RZ, 0xc0, !PT ;  /* 0x000003fc90907812 */ /* 0x000fe400078ec0ff */
[----:B------:R-:W-:Y:S02]  /*2d80*/  LOP3.LUT R147, R147, 0x3fc, RZ, 0xc0, !PT ;  /* 0x000003fc93937812 */ /* 0x000fe400078ec0ff */
[----:B------:R-:W-:-:S02]  /*2d90*/  LOP3.LUT R146, R146, 0x3fc, RZ, 0xc0, !PT ;  /* 0x000003fc92927812 */ /* 0x000fc400078ec0ff */
[----:B------:R-:W-:Y:S01]  /*2da0*/  SHF.R.U32.HI R126, RZ, 0x6, R127 ;  /* 0x00000006ff7e7819 */ /* 0x000fe2000001167f */
[----:B------:R-:W-:Y:S01]  /*2db0*/  LDS R144, [R144+UR4] ;  /* 0x0000000490907984 */ /* 0x000fe20008000800 */
[----:B------:R-:W-:Y:S02]  /*2dc0*/  SHF.R.U32.HI R142, RZ, 0x16, R130 ;  /* 0x00000016ff8e7819 */ /* 0x000fe40000011682 */
[----:B------:R-:W-:Y:S01]  /*2dd0*/  LOP3.LUT R124, R124, 0x3fc, RZ, 0xc0, !PT ;  /* 0x000003fc7c7c7812 */ /* 0x000fe200078ec0ff */
[----:B------:R-:W-:Y:S01]  /*2de0*/  LDS R147, [R147+UR4+0x400] ;  /* 0x0004000493937984 */ /* 0x000fe20008000800 */
[----:B------:R-:W-:Y:S02]  /*2df0*/  LOP3.LUT R129, R129, 0x3fc, RZ, 0xc0, !PT ;  /* 0x000003fc81817812 */ /* 0x000fe400078ec0ff */
[----:B------:R-:W-:Y:S01]  /*2e00*/  LOP3.LUT R149, R149, 0x3fc, RZ, 0xc0, !PT ;  /* 0x000003fc95957812 */ /* 0x000fe200078ec0ff */
[----:B------:R-:W1:Y:S01]  /*2e10*/  LDS R146, [R146+UR4+0x800] ;  /* 0x0008000492927984 */ /* 0x000e620008000800 */
[----:B------:R-:W-:-:S02]  /*2e20*/  LOP3.LUT R127, R125, 0x3fc, RZ, 0xc0, !PT ;  /* 0x000003fc7d7f7812 */ /* 0x000fc400078ec0ff */
[----:B------:R-:W-:Y:S01]  /*2e30*/  LOP3.LUT R130, R151, 0x3fc, RZ, 0xc0, !PT ;  /* 0x000003fc97827812 */ /* 0x000fe200078ec0ff */
[----:B------:R-:W-:Y:S01]  /*2e40*/  LDS R124, [R124+UR4] ;  /* 0x000000047c7c7984 */ /* 0x000fe20008000800 */
[----:B------:R-:W-:Y:S02]  /*2e50*/  LOP3.LUT R125, R152, 0x3fc, RZ, 0xc0, !PT ;  /* 0x000003fc987d7812 */ /* 0x000fe400078ec0ff */
[----:B------:R-:W-:Y:S01]  /*2e60*/  LOP3.LUT R150, R150, 0x3fc, RZ, 0xc0, !PT ;  /* 0x000003fc96967812 */ /* 0x000fe200078ec0ff */
[----:B------:R-:W-:Y:S01]  /*2e70*/  LDS R129, [R129+UR4+0x400] ;  /* 0x0004000481817984 */ /* 0x000fe20008000800 */
[----:B------:R-:W-:Y:S02]  /*2e80*/  LOP3.LUT R148, R148, 0x3fc, RZ, 0xc0, !PT ;  /* 0x000003fc94947812 */ /* 0x000fe400078ec0ff */
[----:B------:R-:W-:Y:S01]  /*2e90*/  SHF.R.U32.HI R151, RZ, 0x6, R154 ;  /* 0x00000006ff977819 */ /* 0x000fe2000001169a */
[----:B------:R-:W-:Y:S01]  /*2ea0*/  IMAD.SHL.U32 R154, R154, 0x4, RZ ;  /* 0x000000049a9a7824 */ /* 0x000fe200078e00ff */
[----:B------:R-:W-:Y:S01]  /*2eb0*/  SHF.R.U32.HI R152, RZ, 0x6, R145 ;  /* 0x00000006ff987819 */ /* 0x000fe20000011691 */
[----:B------:R-:W2:Y:S01]  /*2ec0*/  LDS R149, [R149+UR4+0x800] ;  /* 0x0008000495957984 */ /* 0x000ea20008000800 */
[----:B0-----:R-:W-:-:S02]  /*2ed0*/  LOP3.LUT R141, R157, R156, R141, 0x96, !PT ;  /* 0x0000009c9d8d7212 */ /* 0x001fc400078e968d */
[----:B------:R-:W-:Y:S01]  /*2ee0*/  LOP3.LUT R142, R142, 0x3fc, RZ, 0xc0, !PT ;  /* 0x000003fc8e8e7812 */ /* 0x000fe200078ec0ff */
[----:B------:R-:W-:Y:S01]  /*2ef0*/  LDS R127, [R127+UR4+0x800] ;  /* 0x000800047f7f7984 */ /* 0x000fe20008000800 */
[----:B------:R-:W-:Y:S02]  /*2f00*/  SHF.R.U32.HI R140, RZ, 0x16, R140 ;  /* 0x00000016ff8c7819 */ /* 0x000fe4000001168c */
[----:B------:R-:W-:Y:S01]  /*2f10*/  LOP3.LUT R131, R131, 0x3fc, RZ, 0xc0, !PT ;  /* 0x000003fc83837812 */ /* 0x000fe200078ec0ff */
[----:B------:R-:W-:Y:S01]  /*2f20*/  LDS R150, [R150+UR4] ;  /* 0x0000000496967984 */ /* 0x000fe20008000800 */
[----:B------:R-:W-:Y:S02]  /*2f30*/  LOP3.LUT R126, R126, 0x3fc, RZ, 0xc0, !PT ;  /* 0x000003fc7e7e7812 */ /* 0x000fe400078ec0ff */
[----:B------:R-:W-:Y:S01]  /*2f40*/  LOP3.LUT R143, R143, 0x3fc, RZ, 0xc0, !PT ;  /* 0x000003fc8f8f7812 */ /* 0x000fe200078ec0ff */
[----:B------:R-:W0:Y:S01]  /*2f50*/  LDS R148, [R148+UR4+0x400] ;  /* 0x0004000494947984 */ /* 0x000e220008000800 */
[----:B------:R-:W-:Y:S01]  /*2f60*/  SHF.R.U32.HI R156, RZ, 0x16, R145 ;  /* 0x00000016ff9c7819 */ /* 0x000fe20000011691 */
[----:B------:R-:W-:Y:S01]  /*2f70*/  IMAD.SHL.U32 R145, R155, 0x4, RZ ;  /* 0x000000049b917824 */ /* 0x000fe200078e00ff */
[----:B------:R-:W-:Y:S01]  /*2f80*/  SHF.R.U32.HI R157, RZ, 0x16, R153 ;  /* 0x00000016ff9d7819 */ /* 0x000fe20000011699 */
[----:B------:R-:W-:Y:S01]  /*2f90*/  LDS R126, [R126+UR4+0x400] ;  /* 0x000400047e7e7984 */ /* 0x000fe20008000800 */
[----:B------:R-:W-:-:S02]  /*2fa0*/  LOP3.LUT R153, R152, 0x3fc, RZ, 0xc0, !PT ;  /* 0x000003fc98997812 */ /* 0x000fc400078ec0ff */
[----:B------:R-:W-:Y:S01]  /*2fb0*/  LOP3.LUT R155, R151, 0x3fc, RZ, 0xc0, !PT ;  /* 0x000003fc979b7812 */ /* 0x000fe200078ec0ff */
[----:B------:R-:W-:Y:S01]  /*2fc0*/  LDS R125, [R125+UR4+0x800] ;  /* 0x000800047d7d7984 */ /* 0x000fe20008000800 */
[----:B------:R-:W-:Y:S02]  /*2fd0*/  LOP3.LUT R152, R161, 0x3fc, RZ, 0xc0, !PT ;  /* 0x000003fca1987812 */ /* 0x000fe400078ec0ff */
[----:B------:R-:W-:Y:S01]  /*2fe0*/  LOP3.LUT R151, R154, 0x3fc, RZ, 0xc0, !PT ;  /* 0x000003fc9a977812 */ /* 0x000fe200078ec0ff */
[----:B------:R-:W3:Y:S01]  /*2ff0*/  LDS R161, [R142+UR4+0xc00] ;  /* 0x000c00048ea17984 */ /* 0x000ee20008000800 */
[----:B------:R-:W-:Y:S02]  /*3000*/  LOP3.LUT R140, R140, 0x3fc, RZ, 0xc0, !PT ;  /* 0x000003fc8c8c7812 */ /* 0x000fe400078ec0ff */
[----:B------:R-:W-:Y:S01]  /*3010*/  LOP3.LUT R156, R156, 0x3fc, RZ, 0xc0, !PT ;  /* 0x000003fc9c9c7812 */ /* 0x000fe200078ec0ff */
[----:B------:R-:W-:Y:S01]  /*3020*/  LDS R154, [R160+UR4+0x800] ;  /* 0x00080004a09a7984 */ /* 0x000fe20008000800 */
[----:B------:R-:W-:-:S02]  /*3030*/  LOP3.LUT R145, R145, 0x3fc, RZ, 0xc0, !PT ;  /* 0x000003fc91917812 */ /* 0x000fc400078ec0ff */
[----:B------:R-:W-:Y:S01]  /*3040*/  LOP3.LUT R159, R159, 0x3fc, RZ, 0xc0, !PT ;  /* 0x000003fc9f9f7812 */ /* 0x000fe200078ec0ff */
[----:B------:R-:W4:Y:S01]  /*3050*/  LDS R160, [R131+UR4+0xc00] ;  /* 0x000c000483a07984 */ /* 0x000f220008000800 */
[----:B------:R-:W-:Y:S02]  /*3060*/  LOP3.LUT R157, R157, 0x3fc, RZ, 0xc0, !PT ;  /* 0x000003fc9d9d7812 */ /* 0x000fe400078ec0ff */
[----:B-1----:R-:W-:Y:S01]  /*3070*/  LOP3.LUT R144, R146, R147, R144, 0x96, !PT ;  /* 0x0000009392907212 */ /* 0x002fe200078e9690 */
[----:B------:R-:W1:Y:S04]  /*3080*/  LDS R143, [R143+UR4] ;  /* 0x000000048f8f7984 */ /* 0x000e680008000800 */
[----:B------:R5:W5:Y:S01]  /*3090*/  LDS R163, [R130+UR4+0xc00] ;  /* 0x000c000482a37984 */ /* 0x000b620008000800 */
[----:B--2---:R-:W-:-:S03]  /*30a0*/  LOP3.LUT R124, R149, R129, R124, 0x96, !PT ;  /* 0x00000081957c7212 */ /* 0x004fc600078e967c */
[----:B------:R-:W-:Y:S04]  /*30b0*/  LDS R153, [R153+UR4+0x400] ;  /* 0x0004000499997984 */ /* 0x000fe80008000800 */
[----:B------:R-:W-:Y:S04]  /*30c0*/  LDS R152, [R152+UR4+0x800] ;  /* 0x0008000498987984 */ /* 0x000fe80008000800 */
[----:B------:R-:W2:Y:S01]  /*30d0*/  LDS R151, [R151+UR4] ;  /* 0x0000000497977984 */ /* 0x000ea20008000800 */
[----:B0-----:R-:W-:-:S03]  /*30e0*/  LOP3.LUT R127, R127, R148, R150, 0x96, !PT ;  /* 0x000000947f7f7212 */ /* 0x001fc600078e9696 */
[----:B------:R-:W0:Y:S04]  /*30f0*/  LDS R140, [R140+UR4+0xc00] ;  /* 0x000c00048c8c7984 */ /* 0x000e280008000800 */
[----:B------:R-:W0:Y:S04]  /*3100*/  LDS R156, [R156+UR4+0xc00] ;  /* 0x000c00049c9c7984 */ /* 0x000e280008000800 */
[----:B------:R-:W-:Y:S01]  /*3110*/  LDS R145, [R145+UR4] ;  /* 0x0000000491917984 */ /* 0x000fe20008000800 */
[----:B---3--:R-:W-:-:S03]  /*3120*/  LOP3.LUT R144, R40, R144, R161, 0x96, !PT ;  /* 0x0000009028907212 */ /* 0x008fc600078e96a1 */
[----:B------:R-:W3:Y:S01]  /*3130*/  LDS R155, [R155+UR4+0x400] ;  /* 0x000400049b9b7984 */ /* 0x000ee20008000800 */
[----:B------:R-:W-:-:S03]  /*3140*/  SHF.R.U32.HI R142, RZ, 0x16, R144 ;  /* 0x00000016ff8e7819 */ /* 0x000fc60000011690 */
[----:B------:R-:W3:Y:S01]  /*3150*/  LDS R159, [R159+UR4+0xc00] ;  /* 0x000c00049f9f7984 */ /* 0x000ee20008000800 */
[----:B----4-:R-:W-:-:S03]  /*3160*/  LOP3.LUT R124, R41, R124, R160, 0x96, !PT ;  /* 0x0000007c297c7212 */ /* 0x010fc600078e96a0 */
[----:B------:R-:W4:Y:S01]  /*3170*/  LDS R157, [R157+UR4+0xc00] ;  /* 0x000c00049d9d7984 */ /* 0x000f220008000800 */
[----:B-1----:R-:W-:Y:S01]  /*3180*/  LOP3.LUT R125, R125, R126, R143, 0x96, !PT ;  /* 0x0000007e7d7d7212 */ /* 0x002fe200078e968f */
[----:B------:R-:W-:Y:S01]  /*3190*/  IMAD.SHL.U32 R126, R144, 0x4, RZ ;  /* 0x00000004907e7824 */ /* 0x000fe200078e00ff */
[--C-:B------:R-:W-:Y:S01]  /*31a0*/  SHF.R.U32.HI R146, RZ, 0xe, R124.reuse ;  /* 0x0000000eff927819 */ /* 0x100fe2000001167c */
[----:B-----5:R-:W-:Y:S01]  /*31b0*/  IMAD.SHL.U32 R130, R124, 0x4, RZ ;  /* 0x000000047c827824 */ /* 0x020fe200078e00ff */
[----:B------:R-:W-:Y:S02]  /*31c0*/  LOP3.LUT R127, R42, R127, R163, 0x96, !PT ;  /* 0x0000007f2a7f7212 */ /* 0x000fe400078e96a3 */
[----:B------:R-:W-:Y:S02]  /*31d0*/  SHF.R.U32.HI R143, RZ, 0x16, R124 ;  /* 0x00000016ff8f7819 */ /* 0x000fe4000001167c */
[--C-:B------:R-:W-:Y:S01]  /*31e0*/  SHF.R.U32.HI R149, RZ, 0x16, R127.reuse ;  /* 0x00000016ff957819 */ /* 0x100fe2000001167f */
[----:B------:R-:W-:Y:S01]  /*31f0*/  IMAD.SHL.U32 R147, R127, 0x4, RZ ;  /* 0x000000047f937824 */ /* 0x000fe200078e00ff */
[----:B------:R-:W-:-:S02]  /*3200*/  SHF.R.U32.HI R129, RZ, 0xe, R127 ;  /* 0x0000000eff817819 */ /* 0x000fc4000001167f */
[----:B------:R-:W-:Y:S02]  /*3210*/  SHF.R.U32.HI R131, RZ, 0x6, R127 ;  /* 0x00000006ff837819 */ /* 0x000fe4000001167f */
[----:B------:R-:W-:Y:S02]  /*3220*/  LOP3.LUT R127, R126, 0x3fc, RZ, 0xc0, !PT ;  /* 0x000003fc7e7f7812 */ /* 0x000fe400078ec0ff */
[----:B--2---:R-:W-:Y:S02]  /*3230*/  LOP3.LUT R151, R152, R153, R151, 0x96, !PT ;  /* 0x0000009998977212 */ /* 0x004fe400078e9697 */
[----:B------:R-:W-:Y:S02]  /*3240*/  LOP3.LUT R153, R130, 0x3fc, RZ, 0xc0, !PT ;  /* 0x000003fc82997812 */ /* 0x000fe400078ec0ff */
[----:B0-----:R-:W-:Y:S01]  /*3250*/  LOP3.LUT R125, R43, R125, R140, 0x96, !PT ;  /* 0x0000007d2b7d7212 */ /* 0x001fe200078e968c */
[----:B------:R-:W-:Y:S01]  /*3260*/  LDS R127, [R127+UR4] ;  /* 0x000000047f7f7984 */ /* 0x000fe20008000800 */
[----:B------:R-:W-:-:S02]  /*3270*/  SHF.R.U32.HI R140, RZ, 0xe, R144 ;  /* 0x0000000eff8c7819 */ /* 0x000fc40000011690 */
[----:B------:R-:W-:Y:S01]  /*3280*/  LOP3.LUT R156, R73, R128, R156, 0x96, !PT ;  /* 0x00000080499c7212 */ /* 0x000fe200078e969c */
[----:B------:R-:W-:Y:S01]  /*3290*/  IMAD.SHL.U32 R152, R125, 0x4, RZ ;  /* 0x000000047d987824 */ /* 0x000fe200078e00ff */
[----:B------:R-:W-:Y:S02]  /*32a0*/  LOP3.LUT R158, R75, R151, R158, 0x96, !PT ;  /* 0x000000974b9e7212 */ /* 0x000fe400078e969e */
[----:B------:R-:W-:Y:S02]  /*32b0*/  SHF.R.U32.HI R144, RZ, 0x6, R144 ;  /* 0x00000006ff907819 */ /* 0x000fe40000011690 */
[----:B------:R-:W-:Y:S02]  /*32c0*/  SHF.R.U32.HI R128, RZ, 0x6, R124 ;  /* 0x00000006ff807819 */ /* 0x000fe4000001167c */
[----:B---3--:R-:W-:Y:S02]  /*32d0*/  LOP3.LUT R145, R154, R155, R145, 0x96, !PT ;  /* 0x0000009b9a917212 */ /* 0x008fe400078e9691 */
[----:B------:R-:W-:-:S02]  /*32e0*/  SHF.R.U32.HI R151, RZ, 0xe, R125 ;  /* 0x0000000eff977819 */ /* 0x000fc4000001167d */
[----:B------:R-:W-:Y:S02]  /*32f0*/  LOP3.LUT R141, R72, R141, R159, 0x96, !PT ;  /* 0x0000008d488d7212 */ /* 0x000fe400078e969f */
[----:B------:R-:W-:Y:S01]  /*3300*/  LOP3.LUT R126, R149, 0x3fc, RZ, 0xc0, !PT ;  /* 0x000003fc957e7812 */ /* 0x000fe200078ec0ff */
[----:B------:R-:W-:Y:S01]  /*3310*/  IMAD.SHL.U32 R149, R156, 0x4, RZ ;  /* 0x000000049c957824 */ /* 0x000fe200078e00ff */
[----:B------:R-:W-:Y:S02]  /*3320*/  SHF.R.U32.HI R150, RZ, 0x6, R125 ;  /* 0x00000006ff967819 */ /* 0x000fe4000001167d */
[----:B------:R-:W-:Y:S02]  /*3330*/  LOP3.LUT R130, R146, 0x3fc, RZ, 0xc0, !PT ;  /* 0x000003fc92827812 */ /* 0x000fe400078ec0ff */
[----:B----4-:R-:W-:Y:S01]  /*3340*/  LOP3.LUT R157, R74, R145, R157, 0x96, !PT ;  /* 0x000000914a9d7212 */ /* 0x010fe200078e969d */
[----:B------:R-:W-:Y:S01]  /*3350*/  LDS R126, [R126+UR4+0xc00] ;  /* 0x000c00047e7e7984 */ /* 0x000fe20008000800 */
[----:B------:R-:W-:-:S02]  /*3360*/  LOP3.LUT R124, R142, 0x3fc, RZ, 0xc0, !PT ;  /* 0x000003fc8e7c7812 */ /* 0x000fc400078ec0ff */
[----:B------:R-:W-:Y:S01]  /*3370*/  LOP3.LUT R155, R144, 0x3fc, RZ, 0xc0, !PT ;  /* 0x000003fc909b7812 */ /* 0x000fe200078ec0ff */
[----:B------:R-:W-:Y:S01]  /*3380*/  LDS R130, [R130+UR4+0x800] ;  /* 0x0008000482827984 */ /* 0x000fe20008000800 */
[----:B------:R-:W-:Y:S01]  /*3390*/  SHF.R.U32.HI R146, RZ, 0x6, R156 ;  /* 0x00000006ff927819 */ /* 0x000fe2000001169c */
[----:B------:R-:W-:Y:S01]  /*33a0*/  IMAD.SHL.U32 R160, R157, 0x4, RZ ;  /* 0x000000049da07824 */ /* 0x000fe200078e00ff */
[----:B------:R-:W-:Y:S01]  /*33b0*/  LOP3.LUT R145, R128, 0x3fc, RZ, 0xc0, !PT ;  /* 0x000003fc80917812 */ /* 0x000fe200078ec0ff */
[----:B------:R-:W-:Y:S01]  /*33c0*/  IMAD.SHL.U32 R128, R141, 0x4, RZ ;  /* 0x000000048d807824 */ /* 0x000fe200078e00ff */
[----:B------:R-:W-:Y:S01]  /*33d0*/  LOP3.LUT R144, R129, 0x3fc, RZ, 0xc0, !PT ;  /* 0x000003fc81907812 */ /* 0x000fe200078ec0ff */
[----:B------:R-:W-:Y:S01]  /*33e0*/  LDS R124, [R124+UR4+0xc00] ;  /* 0x000c00047c7c7984 */ /* 0x000fe20008000800 */
[----:B------:R-:W-:Y:S02]  /*33f0*/  LOP3.LUT R142, R131, 0x3fc, RZ, 0xc0, !PT ;  /* 0x000003fc838e7812 */ /* 0x000fe400078ec0ff */
[----:B------:R-:W-:Y:S01]  /*3400*/  LOP3.LUT R151, R151, 0x3fc, RZ, 0xc0, !PT ;  /* 0x000003fc97977812 */ /* 0x000fe200078ec0ff */
[----:B------:R-:W-:Y:S01]  /*3410*/  LDS R145, [R145+UR4+0x400] ;  /* 0x0004000491917984 */ /* 0x000fe20008000800 */
[----:B------:R-:W-:-:S02]  /*3420*/  SHF.R.U32.HI R148, RZ, 0x16, R125 ;  /* 0x00000016ff947819 */ /* 0x000fc4000001167d */
[----:B------:R-:W-:Y:S01]  /*3430*/  LOP3.LUT R140, R140, 0x3fc, RZ, 0xc0, !PT ;  /* 0x000003fc8c8c7812 */ /* 0x000fe200078ec0ff */
[----:B------:R0:W-:Y:S01]  /*3440*/  LDS R129, [R153+UR4] ;  /* 0x0000000499817984 */ /* 0x0001e20008000800 */
[----:B------:R-:W-:Y:S02]  /*3450*/  LOP3.LUT R147, R147, 0x3fc, RZ, 0xc0, !PT ;  /* 0x000003fc93937812 */ /* 0x000fe400078ec0ff */
[----:B------:R-:W-:Y:S01]  /*3460*/  LOP3.LUT R150, R150, 0x3fc, RZ, 0xc0, !PT ;  /* 0x000003fc96967812 */ /* 0x000fe200078ec0ff */
[----:B------:R-:W1:Y:S01]  /*3470*/  LDS R144, [R144+UR4+0x800] ;  /* 0x0008000490907984 */ /* 0x000e620008000800 */
[----:B------:R-:W-:Y:S02]  /*3480*/  LOP3.LUT R152, R152, 0x3fc, RZ, 0xc0, !PT ;  /* 0x000003fc98987812 */ /* 0x000fe400078ec0ff */
[----:B------:R-:W-:Y:S01]  /*3490*/  LOP3.LUT R154, R146, 0x3fc, RZ, 0xc0, !PT ;  /* 0x000003fc929a7812 */ /* 0x000fe200078ec0ff */
[----:B------:R-:W-:Y:S01]  /*34a0*/  LDS R142, [R142+UR4+0x400] ;  /* 0x000400048e8e7984 */ /* 0x000fe20008000800 */
[----:B------:R-:W-:-:S02]  /*34b0*/  LOP3.LUT R159, R149, 0x3fc, RZ, 0xc0, !PT ;  /* 0x000003fc959f7812 */ /* 0x000fc400078ec0ff */
[--C-:B------:R-:W-:Y:S01]  /*34c0*/  SHF.R.U32.HI R146, RZ, 0x6, R157.reuse ;  /* 0x00000006ff927819 */ /* 0x100fe2000001169d */
[----:B------:R-:W2:Y:S01]  /*34d0*/  LDS R151, [R151+UR4+0x800] ;  /* 0x0008000497977984 */ /* 0x000ea20008000800 */
[----:B------:R-:W-:Y:S02]  /*34e0*/  SHF.R.U32.HI R149, RZ, 0xe, R158 ;  /* 0x0000000eff957819 */ /* 0x000fe4000001169e */
[----:B------:R-:W-:Y:S01]  /*34f0*/  LOP3.LUT R148, R148, 0x3fc, RZ, 0xc0, !PT ;  /* 0x000003fc94947812 */ /* 0x000fe200078ec0ff */
[----:B------:R-:W-:Y:S01]  /*3500*/  LDS R140, [R140+UR4+0x800] ;  /* 0x000800048c8c7984 */ /* 0x000fe20008000800 */
[----:B------:R-:W-:Y:S02]  /*3510*/  LOP3.LUT R125, R143, 0x3fc, RZ, 0xc0, !PT ;  /* 0x000003fc8f7d7812 */ /* 0x000fe400078ec0ff */
[----:B------:R-:W-:Y:S01]  /*3520*/  LOP3.LUT R143, R128, 0x3fc, RZ, 0xc0, !PT ;  /* 0x000003fc808f7812 */ /* 0x000fe200078ec0ff */
[----:B------:R-:W-:Y:S01]  /*3530*/  LDS R131, [R155+UR4+0x400] ;  /* 0x000400049b837984 */ /* 0x000fe20008000800 */
[----:B------:R-:W-:-:S02]  /*3540*/  SHF.R.U32.HI R128, RZ, 0xe, R157 ;  /* 0x0000000eff807819 */ /* 0x000fc4000001169d */
[----:B------:R-:W-:Y:S01]  /*3550*/  LOP3.LUT R146, R146, 0x3fc, RZ, 0xc0, !PT ;  /* 0x000003fc92927812 */ /* 0x000fe200078ec0ff */
[----:B------:R-:W-:Y:S01]  /*3560*/  LDS R147, [R147+UR4] ;  /* 0x0000000493937984 */ /* 0x000fe20008000800 */
[----:B------:R-:W-:Y:S02]  /*3570*/  LOP3.LUT R149, R149, 0x3fc, RZ, 0xc0, !PT ;  /* 0x000003fc95957812 */ /* 0x000fe400078ec0ff */
[----:B0-----:R-:W-:Y:S01]  /*3580*/  LOP3.LUT R153, R128, 0x3fc, RZ, 0xc0, !PT ;  /* 0x000003fc80997812 */ /* 0x001fe200078ec0ff */
[----:B------:R-:W0:Y:S01]  /*3590*/  LDS R150, [R150+UR4+0x400] ;  /* 0x0004000496967984 */ /* 0x000e220008000800 */
[----:B------:R-:W-:Y:S02]  /*35a0*/  SHF.R.U32.HI R161, RZ, 0xe, R156 ;  /* 0x0000000effa17819 */ /* 0x000fe4000001169c */
[----:B------:R-:W-:Y:S01]  /*35b0*/  LOP3.LUT R160, R160, 0x3fc, RZ, 0xc0, !PT ;  /* 0x000003fca0a07812 */ /* 0x000fe200078ec0ff */
[----:B------:R-:W3:Y:S04]  /*35c0*/  LDS R152, [R152+UR4] ;  /* 0x0000000498987984 */ /* 0x000ee80008000800 */
[----:B------:R-:W4:Y:S04]  /*35d0*/  LDS R155, [R148+UR4+0xc00] ;  /* 0x000c0004949b7984 */ /* 0x000f280008000800 */
[----:B------:R-:W5:Y:S04]  /*35e0*/  LDS R125, [R125+UR4+0xc00] ;  /* 0x000c00047d7d7984 */ /* 0x000f680008000800 */
[----:B------:R2:W-:Y:S01]  /*35f0*/  LDS R128, [R159+UR4] ;  /* 0x000000049f807984 */ /* 0x0005e20008000800 */
[----:B-1----:R-:W-:-:S03]  /*3600*/  LOP3.LUT R127, R144, R145, R127, 0x96, !PT ;  /* 0x00000091907f7212 */ /* 0x002fc600078e967f */
[----:B------:R-:W-:Y:S04]  /*3610*/  LDS R146, [R146+UR4+0x400] ;  /* 0x0004000492927984 */ /* 0x000fe80008000800 */
[----:B------:R-:W1:Y:S01]  /*3620*/  LDS R149, [R149+UR4+0x800] ;  /* 0x0008000495957984 */ /* 0x000e620008000800 */
[----:B--2---:R-:W-:Y:S02]  /*3630*/  LOP3.LUT R129, R151, R142, R129, 0x96, !PT ;  /* 0x0000008e97817212 */ /* 0x004fe400078e9681 */
[----:B------:R-:W-:Y:S01]  /*3640*/  SHF.R.U32.HI R159, RZ, 0x16, R158 ;  /* 0x00000016ff9f7819 */ /* 0x000fe2000001169e */
[----:B------:R-:W-:Y:S01]  /*3650*/  LDS R143, [R143+UR4] ;  /* 0x000000048f8f7984 */ /* 0x000fe20008000800 */
[----:B------:R-:W-:Y:S02]  /*3660*/  LOP3.LUT R129, R37, R129, R124, 0x96, !PT ;  /* 0x0000008125817212 */ /* 0x000fe400078e967c */
[----:B------:R-:W-:Y:S01]  /*3670*/  LOP3.LUT R159, R159, 0x3fc, RZ, 0xc0, !PT ;  /* 0x000003fc9f9f7812 */ /* 0x000fe200078ec0ff */
[----:B------:R-:W-:Y:S01]  /*3680*/  LDS R154, [R154+UR4+0x400] ;  /* 0x000400049a9a7984 */ /* 0x000fe20008000800 */
[----:B------:R-:W-:Y:S01]  /*3690*/  SHF.R.U32.HI R151, RZ, 0x16, R129 ;  /* 0x00000016ff977819 */ /* 0x000fe20000011681 */
[----:B------:R-:W-:-:S02]  /*36a0*/  IMAD.SHL.U32 R124, R129, 0x4, RZ ;  /* 0x00000004817c7824 */ /* 0x000fc400078e00ff */
[----:B------:R-:W2:Y:S03]  /*36b0*/  LDS R153, [R153+UR4+0x800] ;  /* 0x0008000499997984 */ /* 0x000ea60008000800 */
[----:B------:R-:W-:Y:S01]  /*36c0*/  LOP3.LUT R124, R124, 0x3fc, RZ, 0xc0, !PT ;  /* 0x000003fc7c7c7812 */ /* 0x000fe200078ec0ff */
[----:B------:R-:W-:Y:S01]  /*36d0*/  LDS R159, [R159+UR4+0xc00] ;  /* 0x000c00049f9f7984 */ /* 0x000fe20008000800 */
[----:B0-----:R-:W-:Y:S02]  /*36e0*/  LOP3.LUT R140, R140, R150, R147, 0x96, !PT ;  /* 0x000000968c8c7212 */ /* 0x001fe400078e9693 */
[----:B---3--:R-:W-:Y:S02]  /*36f0*/  LOP3.LUT R130, R130, R131, R152, 0x96, !PT ;  /* 0x0000008382827212 */ /* 0x008fe400078e9698 */
[----:B------:R-:W-:Y:S01]  /*3700*/  LDS R124, [R124+UR4] ;  /* 0x000000047c7c7984 */ /* 0x000fe20008000800 */
[----:B------:R-:W-:-:S02]  /*3710*/  SHF.R.U32.HI R152, RZ, 0xe, R129 ;  /* 0x0000000eff987819 */ /* 0x000fc40000011681 */
[----:B----4-:R-:W-:Y:S02]  /*3720*/  LOP3.LUT R127, R36, R127, R155, 0x96, !PT ;  /* 0x0000007f247f7212 */ /* 0x010fe400078e969b */
[----:B------:R-:W-:Y:S02]  /*3730*/  LOP3.LUT R130, R39, R130, R126, 0x96, !PT ;  /* 0x0000008227827212 */ /* 0x000fe400078e967e */
[----:B-----5:R-:W-:Y:S01]  /*3740*/  LOP3.LUT R140, R38, R140, R125, 0x96, !PT ;  /* 0x0000008c268c7212 */ /* 0x020fe200078e967d */
[----:B------:R-:W-:Y:S01]  /*3750*/  IMAD.SHL.U32 R145, R127, 0x4, RZ ;  /* 0x000000047f917824 */ /* 0x000fe200078e00ff */
[--C-:B------:R-:W-:Y:S01]  /*3760*/  SHF.R.U32.HI R125, RZ, 0xe, R127.reuse ;  /* 0x0000000eff7d7819 */ /* 0x100fe2000001167f */
[----:B------:R-:W-:Y:S01]  /*3770*/  IMAD.SHL.U32 R144, R130, 0x4, RZ ;  /* 0x0000000482907824 */ /* 0x000fe200078e00ff */
[----:B------:R-:W-:Y:S01]  /*3780*/  SHF.R.U32.HI R147, RZ, 0xe, R140 ;  /* 0x0000000eff937819 */ /* 0x000fe2000001168c */
[----:B------:R-:W-:Y:S01]  /*3790*/  IMAD.SHL.U32 R150, R140, 0x4, RZ ;  /* 0x000000048c967824 */ /* 0x000fe200078e00ff */
[----:B------:R-:W-:-:S02]  /*37a0*/  SHF.R.U32.HI R131, RZ, 0x16, R127 ;  /* 0x00000016ff837819 */ /* 0x000fc4000001167f */
[----:B------:R-:W-:Y:S02]  /*37b0*/  SHF.R.U32.HI R126, RZ, 0x6, R127 ;  /* 0x00000006ff7e7819 */ /* 0x000fe4000001167f */
[----:B------:R-:W-:Y:S02]  /*37c0*/  SHF.R.U32.HI R148, RZ, 0x6, R130 ;  /* 0x00000006ff947819 */ /* 0x000fe40000011682 */
[----:B-1----:R-:W-:Y:S02]  /*37d0*/  LOP3.LUT R128, R149, R146, R128, 0x96, !PT ;  /* 0x0000009295807212 */ /* 0x002fe400078e9680 */
[----:B------:R-:W-:Y:S02]  /*37e0*/  SHF.R.U32.HI R146, RZ, 0x6, R129 ;  /* 0x00000006ff927819 */ /* 0x000fe40000011681 */
[----:B------:R-:W-:Y:S02]  /*37f0*/  SHF.R.U32.HI R129, RZ, 0x6, R140 ;  /* 0x00000006ff817819 */ /* 0x000fe4000001168c */
[----:B------:R-:W-:-:S02]  /*3800*/  SHF.R.U32.HI R149, RZ, 0xe, R130 ;  /* 0x0000000eff957819 */ /* 0x000fc40000011682 */
[----:B------:R-:W-:Y:S02]  /*3810*/  SHF.R.U32.HI R142, RZ, 0x16, R130 ;  /* 0x00000016ff8e7819 */ /* 0x000fe40000011682 */
[----:B------:R-:W-:Y:S02]  /*3820*/  LOP3.LUT R145, R145, 0x3fc, RZ, 0xc0, !PT ;  /* 0x000003fc91917812 */ /* 0x000fe400078ec0ff */
[----:B--2---:R-:W-:Y:S02]  /*3830*/  LOP3.LUT R143, R153, R154, R143, 0x96, !PT ;  /* 0x0000009a998f7212 */ /* 0x004fe400078e968f */
        /* <DEDUP_REMOVED lines=8> */
[----:B------:R-:W-:Y:S01]  /*38c0*/  LDS R146, [R146+UR4+0x400] ;  /* 0x0004000492927984 */ /* 0x000fe20008000800 */
[----:B------:R-:W-:Y:S02]  /*38d0*/  SHF.R.U32.HI R155, RZ, 0x16, R156 ;  /* 0x00000016ff9b7819 */ /* 0x000fe4000001169c */
[----:B------:R-:W-:Y:S01]  /*38e0*/  LOP3.LUT R125, R152, 0x3fc, RZ, 0xc0, !PT ;  /* 0x000003fc987d7812 */ /* 0x000fe200078ec0ff */
[----:B------:R-:W0:Y:S01]  /*38f0*/  LDS R147, [R147+UR4+0x800] ;  /* 0x0008000493937984 */ /* 0x000e220008000800 */
[----:B------:R-:W-:-:S02]  /*3900*/  SHF.R.U32.HI R154, RZ, 0xe, R141 ;  /* 0x0000000eff9a7819 */ /* 0x000fc4000001168d */
[----:B------:R-:W-:Y:S01]  /*3910*/  SHF.R.U32.HI R151, RZ, 0x6, R158 ;  /* 0x00000006ff977819 */ /* 0x000fe2000001169e */
[----:B------:R-:W-:Y:S01]  /*3920*/  LDS R129, [R129+UR4+0x400] ;  /* 0x0004000481817984 */ /* 0x000fe20008000800 */
[--C-:B------:R-:W-:Y:S02]  /*3930*/  SHF.R.U32.HI R152, RZ, 0x16, R141.reuse ;  /* 0x00000016ff987819 */ /* 0x100fe4000001168d */
[----:B------:R-:W-:Y:S01]  /*3940*/  SHF.R.U32.HI R153, RZ, 0x6, R141 ;  /* 0x00000006ff997819 */ /* 0x000fe2000001168d */
[----:B------:R-:W-:Y:S01]  /*3950*/  IMAD.SHL.U32 R141, R158, 0x4, RZ ;  /* 0x000000049e8d7824 */ /* 0x000fe200078e00ff */
[----:B------:R-:W-:Y:S01]  /*3960*/  LOP3.LUT R150, R150, 0x3fc, RZ, 0xc0, !PT ;  /* 0x000003fc96967812 */ /* 0x000fe200078ec0ff */
[----:B------:R-:W1:Y:S01]  /*3970*/  LDS R149, [R149+UR4+0x800] ;  /* 0x0008000495957984 */ /* 0x000e620008000800 */
[----:B------:R-:W-:Y:S02]  /*3980*/  LOP3.LUT R148, R148, 0x3fc, RZ, 0xc0, !PT ;  /* 0x000003fc94947812 */ /* 0x000fe400078ec0ff */
[----:B------:R-:W-:Y:S01]  /*3990*/  SHF.R.U32.HI R156, RZ, 0x16, R157 ;  /* 0x00000016ff9c7819 */ /* 0x000fe2000001169d */
[----:B------:R-:W-:Y:S01]  /*39a0*/  LDS R125, [R125+UR4+0x800] ;  /* 0x000800047d7d7984 */ /* 0x000fe20008000800 */
[----:B------:R-:W-:-:S02]  /*39b0*/  LOP3.LUT R157, R155, 0x3fc, RZ, 0xc0, !PT ;  /* 0x000003fc9b9d7812 */ /* 0x000fc400078ec0ff */
[----:B------:R-:W-:Y:S01]  /*39c0*/  SHF.R.U32.HI R140, RZ, 0x16, R140 ;  /* 0x00000016ff8c7819 */ /* 0x000fe2000001168c */
[----:B------:R-:W-:Y:S01]  /*39d0*/  LDS R150, [R150+UR4] ;  /* 0x0000000496967984 */ /* 0x000fe20008000800 */
[----:B------:R-:W-:Y:S02]  /*39e0*/  LOP3.LUT R131, R131, 0x3fc, RZ, 0xc0, !PT ;  /* 0x000003fc83837812 */ /* 0x000fe400078ec0ff */
[----:B------:R-:W-:Y:S01]  /*39f0*/  LOP3.LUT R126, R126, 0x3fc, RZ, 0xc0, !PT ;  /* 0x000003fc7e7e7812 */ /* 0x000fe200078ec0ff */
[----:B------:R-:W2:Y:S01]  /*3a00*/  LDS R148, [R148+UR4+0x400] ;  /* 0x0004000494947984 */ /* 0x000ea20008000800 */
[----:B------:R-:W-:Y:S02]  /*3a10*/  LOP3.LUT R142, R142, 0x3fc, RZ, 0xc0, !PT ;  /* 0x000003fc8e8e7812 */ /* 0x000fe400078ec0ff */
[----:B------:R-:W-:Y:S01]  /*3a20*/  LOP3.LUT R144, R144, 0x3fc, RZ, 0xc0, !PT ;  /* 0x000003fc90907812 */ /* 0x000fe200078ec0ff */
[----:B------:R-:W3:Y:S01]  /*3a30*/  LDS R163, [R130+UR4+0xc00] ;  /* 0x000c000482a37984 */ /* 0x000ee20008000800 */
[----:B------:R-:W-:-:S02]  /*3a40*/  LOP3.LUT R154, R154, 0x3fc, RZ, 0xc0, !PT ;  /* 0x000003fc9a9a7812 */ /* 0x000fc400078ec0ff */
[----:B------:R-:W-:Y:S01]  /*3a50*/  LOP3.LUT R155, R151, 0x3fc, RZ, 0xc0, !PT ;  /* 0x000003fc979b7812 */ /* 0x000fe200078ec0ff */
[----:B------:R-:W-:Y:S01]  /*3a60*/  LDS R126, [R126+UR4+0x400] ;  /* 0x000400047e7e7984 */ /* 0x000fe20008000800 */
[----:B------:R-:W-:Y:S02]  /*3a70*/  LOP3.LUT R158, R152, 0x3fc, RZ, 0xc0, !PT ;  /* 0x000003fc989e7812 */ /* 0x000fe400078ec0ff */
[----:B------:R-:W-:Y:S01]  /*3a80*/  LOP3.LUT R153, R153, 0x3fc, RZ, 0xc0, !PT ;  /* 0x000003fc99997812 */ /* 0x000fe200078ec0ff */
[----:B------:R-:W-:Y:S01]  /*3a90*/  LDS R154, [R154+UR4+0x800] ;  /* 0x000800049a9a7984 */ /* 0x000fe20008000800 */
[----:B------:R-:W-:Y:S02]  /*3aa0*/  LOP3.LUT R152, R161, 0x3fc, RZ, 0xc0, !PT ;  /* 0x000003fca1987812 */ /* 0x000fe400078ec0ff */
[----:B------:R-:W-:Y:S01]  /*3ab0*/  LOP3.LUT R151, R141, 0x3fc, RZ, 0xc0, !PT ;  /* 0x000003fc8d977812 */ /* 0x000fe200078ec0ff */
[----:B------:R-:W4:Y:S01]  /*3ac0*/  LDS R161, [R142+UR4+0xc00] ;  /* 0x000c00048ea17984 */ /* 0x000f220008000800 */
[----:B------:R-:W-:-:S02]  /*3ad0*/  LOP3.LUT R140, R140, 0x3fc, RZ, 0xc0, !PT ;  /* 0x000003fc8c8c7812 */ /* 0x000fc400078ec0ff */
[----:B------:R-:W-:Y:S01]  /*3ae0*/  LOP3.LUT R156, R156, 0x3fc, RZ, 0xc0, !PT ;  /* 0x000003fc9c9c7812 */ /* 0x000fe200078ec0ff */
[----:B------:R-:W-:Y:S01]  /*3af0*/  LDS R141, [R160+UR4] ;  /* 0x00000004a08d7984 */ /* 0x000fe20008000800 */
[----:B0-----:R-:W-:Y:S02]  /*3b00*/  LOP3.LUT R145, R147, R146, R145, 0x96, !PT ;  /* 0x0000009293917212 */ /* 0x001fe400078e9691 */
[----:B------:R-:W-:Y:S01]  /*3b10*/  LOP3.LUT R143, R68, R143, R159, 0x96, !PT ;  /* 0x0000008f448f7212 */ /* 0x000fe200078e969f */
[----:B------:R0:W5:Y:S04]  /*3b20*/  LDS R160, [R131+UR4+0xc00] ;  /* 0x000c000483a07984 */ /* 0x0001680008000800 */
[----:B------:R-:W5:Y:S01]  /*3b30*/  LDS R155, [R155+UR4+0x400] ;  /* 0x000400049b9b7984 */ /* 0x000f620008000800 */
[----:B-1----:R-:W-:-:S03]  /*3b40*/  LOP3.LUT R124, R149, R129, R124, 0x96, !PT ;  /* 0x00000081957c7212 */ /* 0x002fc600078e967c */
[----:B------:R-:W1:Y:S04]  /*3b50*/  LDS R144, [R144+UR4] ;  /* 0x0000000490907984 */ /* 0x000e680008000800 */
[----:B------:R-:W-:Y:S04]  /*3b60*/  LDS R153, [R153+UR4+0x400] ;  /* 0x0004000499997984 */ /* 0x000fe80008000800 */
[----:B------:R-:W-:Y:S01]  /*3b70*/  LDS R152, [R152+UR4+0x800] ;  /* 0x0008000498987984 */ /* 0x000fe20008000800 */
[----:B--2---:R-:W-:-:S03]  /*3b80*/  LOP3.LUT R127, R127, R148, R150, 0x96, !PT ;  /* 0x000000947f7f7212 */ /* 0x004fc600078e9696 */
[----:B------:R-:W2:Y:S01]  /*3b90*/  LDS R151, [R151+UR4] ;  /* 0x0000000497977984 */ /* 0x000ea20008000800 */
[----:B---3--:R-:W-:-:S03]  /*3ba0*/  LOP3.LUT R127, R34, R127, R163, 0x96, !PT ;  /* 0x0000007f227f7212 */ /* 0x008fc600078e96a3 */
[----:B------:R-:W3:Y:S01]  /*3bb0*/  LDS R157, [R157+UR4+0xc00] ;  /* 0x000c00049d9d7984 */ /* 0x000ee20008000800 */
[--C-:B------:R-:W-:Y:S01]  /*3bc0*/  SHF.R.U32.HI R146, RZ, 0x16, R127.reuse ;  /* 0x00000016ff927819 */ /* 0x100fe2000001167f */
[----:B------:R-:W-:Y:S01]  /*3bd0*/  IMAD.SHL.U32 R147, R127, 0x4, RZ ;  /* 0x000000047f937824 */ /* 0x000fe200078e00ff */
[--C-:B------:R-:W-:Y:S01]  /*3be0*/  SHF.R.U32.HI R129, RZ, 0xe, R127.reuse ;  /* 0x0000000eff817819 */ /* 0x100fe2000001167f */
[----:B------:R-:W3:Y:S01]  /*3bf0*/  LDS R140, [R140+UR4+0xc00] ;  /* 0x000c00048c8c7984 */ /* 0x000ee20008000800 */
[----:B0-----:R-:W-:Y:S02]  /*3c00*/  SHF.R.U32.HI R131, RZ, 0x6, R127 ;  /* 0x00000006ff837819 */ /* 0x001fe4000001167f */
[----:B------:R-:W-:Y:S01]  /*3c10*/  LOP3.LUT R147, R147, 0x3fc, RZ, 0xc0, !PT ;  /* 0x000003fc93937812 */ /* 0x000fe200078ec0ff */
[----:B------:R-:W0:Y:S01]  /*3c20*/  LDS R158, [R158+UR4+0xc00] ;  /* 0x000c00049e9e7984 */ /* 0x000e220008000800 */
[----:B----4-:R-:W-:-:S03]  /*3c30*/  LOP3.LUT R145, R32, R145, R161, 0x96, !PT ;  /* 0x0000009120917212 */ /* 0x010fc600078e96a1 */
[----:B------:R-:W4:Y:S01]  /*3c40*/  LDS R156, [R156+UR4+0xc00] ;  /* 0x000c00049c9c7984 */ /* 0x000f220008000800 */
[----:B-----5:R-:W-:-:S03]  /*3c50*/  LOP3.LUT R124, R33, R124, R160, 0x96, !PT ;  /* 0x0000007c217c7212 */ /* 0x020fc600078e96a0 */
[----:B------:R-:W-:Y:S01]  /*3c60*/  LDS R147, [R147+UR4] ;  /* 0x0000000493937984 */ /* 0x000fe20008000800 */
[----:B------:R-:W-:Y:S01]  /*3c70*/  LOP3.LUT R141, R154, R155, R141, 0x96, !PT ;  /* 0x0000009b9a8d7212 */ /* 0x000fe200078e968d */
[----:B------:R-:W-:Y:S01]  /*3c80*/  IMAD.SHL.U32 R130, R124, 0x4, RZ ;  /* 0x000000047c827824 */ /* 0x000fe200078e00ff */
[----:B------:R-:W-:Y:S02]  /*3c90*/  SHF.R.U32.HI R142, RZ, 0x16, R124 ;  /* 0x00000016ff8e7819 */ /* 0x000fe4000001167c */
[----:B-1----:R-:W-:Y:S01]  /*3ca0*/  LOP3.LUT R125, R125, R126, R144, 0x96, !PT ;  /* 0x0000007e7d7d7212 */ /* 0x002fe200078e9690 */
[----:B------:R-:W-:Y:S01]  /*3cb0*/  IMAD.SHL.U32 R126, R145, 0x4, RZ ;  /* 0x00000004917e7824 */ /* 0x000fe200078e00ff */
[----:B------:R-:W-:-:S04]  /*3cc0*/  SHF.R.U32.HI R144, RZ, 0xe, R124 ;  /* 0x0000000eff907819 */ /* 0x000fc8000001167c */
[----:B------:R-:W-:Y:S02]  /*3cd0*/  LOP3.LUT R127, R126, 0x3fc, RZ, 0xc0, !PT ;  /* 0x000003fc7e7f7812 */ /* 0x000fe400078ec0ff */
[----:B------:R-:W-:Y:S02]  /*3ce0*/  LOP3.LUT R126, R146, 0x3fc, RZ, 0xc0, !PT ;  /* 0x000003fc927e7812 */ /* 0x000fe400078ec0ff */
[----:B--2---:R-:W-:Y:S02]  /*3cf0*/  LOP3.LUT R151, R152, R153, R151, 0x96, !PT ;  /* 0x0000009998977212 */ /* 0x004fe400078e9697 */
[----:B------:R-:W-:Y:S01]  /*3d00*/  LDS R127, [R127+UR4] ;  /* 0x000000047f7f7984 */ /* 0x000fe20008000800 */
[----:B------:R-:W-:Y:S02]  /*3d10*/  LOP3.LUT R153, R130, 0x3fc, RZ, 0xc0, !PT ;  /* 0x000003fc82997812 */ /* 0x000fe400078ec0ff */
[----:B---3--:R-:W-:Y:S01]  /*3d20*/  LOP3.LUT R157, R70, R141, R157, 0x96, !PT ;  /* 0x0000008d469d7212 */ /* 0x008fe200078e969d */
[----:B------:R-:W-:Y:S01]  /*3d30*/  LDS R126, [R126+UR4+0xc00] ;  /* 0x000c00047e7e7984 */ /* 0x000fe20008000800 */
[----:B------:R-:W-:-:S02]  /*3d40*/  SHF.R.U32.HI R141, RZ, 0x16, R145 ;  /* 0x00000016ff8d7819 */ /* 0x000fc40000011691 */
[----:B------:R-:W-:Y:S01]  /*3d50*/  LOP3.LUT R125, R35, R125, R140, 0x96, !PT ;  /* 0x0000007d237d7212 */ /* 0x000fe200078e968c */
[----:B------:R-:W-:Y:S01]  /*3d60*/  IMAD.SHL.U32 R160, R157, 0x4, RZ ;  /* 0x000000049da07824 */ /* 0x000fe200078e00ff */
[--C-:B------:R-:W-:Y:S02]  /*3d70*/  SHF.R.U32.HI R140, RZ, 0xe, R145.reuse ;  /* 0x0000000eff8c7819 */ /* 0x100fe40000011691 */
[----:B0-----:R-:W-:Y:S01]  /*3d80*/  LOP3.LUT R158, R69, R128, R158, 0x96, !PT ;  /* 0x00000080459e7212 */ /* 0x001fe200078e969e */
[----:B------:R-:W-:Y:S01]  /*3d90*/  IMAD.SHL.U32 R152, R125, 0x4, RZ ;  /* 0x000000047d987824 */ /* 0x000fe200078e00ff */
[----:B------:R-:W-:Y:S02]  /*3da0*/  SHF.R.U32.HI R145, RZ, 0x6, R145 ;  /* 0x00000006ff917819 */ /* 0x000fe40000011691 */
[----:B----4-:R-:W-:Y:S01]  /*3db0*/  LOP3.LUT R156, R71, R151, R156, 0x96, !PT ;  /* 0x00000097479c7212 */ /* 0x010fe200078e969c */
[----:B------:R-:W-:Y:S01]  /*3dc0*/  IMAD.SHL.U32 R149, R158, 0x4, RZ ;  /* 0x000000049e957824 */ /* 0x000fe200078e00ff */
[----:B------:R-:W-:-:S02]  /*3dd0*/  SHF.R.U32.HI R128, RZ, 0x6, R124 ;  /* 0x00000006ff807819 */ /* 0x000fc4000001167c */
[--C-:B------:R-:W-:Y:S02]  /*3de0*/  SHF.R.U32.HI R151, RZ, 0xe, R125.reuse ;  /* 0x0000000eff977819 */ /* 0x100fe4000001167d */
[--C-:B------:R-:W-:Y:S02]  /*3df0*/  SHF.R.U32.HI R150, RZ, 0x6, R125.reuse ;  /* 0x00000006ff967819 */ /* 0x100fe4000001167d */
[----:B------:R-:W-:Y:S02]  /*3e00*/  SHF.R.U32.HI R148, RZ, 0x16, R125 ;  /* 0x00000016ff947819 */ /* 0x000fe4000001167d */
[----:B------:R-:W-:Y:S02]  /*3e10*/  LOP3.LUT R155, R145, 0x3fc, RZ, 0xc0, !PT ;  /* 0x000003fc919b7812 */ /* 0x000fe400078ec0ff */
[----:B------:R-:W-:Y:S02]  /*3e20*/  LOP3.LUT R130, R144, 0x3fc, RZ, 0xc0, !PT ;  /* 0x000003fc90827812 */ /* 0x000fe400078ec0ff */
[----:B------:R-:W-:Y:S01]  /*3e30*/  LOP3.LUT R145, R128, 0x3fc, RZ, 0xc0, !PT ;  /* 0x000003fc80917812 */ /* 0x000fe200078ec0ff */
[----:B------:R-:W-:Y:S01]  /*3e40*/  IMAD.SHL.U32 R128, R143, 0x4, RZ ;  /* 0x000000048f807824 */ /* 0x000fe200078e00ff */
[----:B------:R-:W-:-:S02]  /*3e50*/  LOP3.LUT R125, R142, 0x3fc, RZ, 0xc0, !PT ;  /* 0x000003fc8e7d7812 */ /* 0x000fc400078ec0ff */
[----:B------:R-:W-:Y:S01]  /*3e60*/  LOP3.LUT R144, R129, 0x3fc, RZ, 0xc0, !PT ;  /* 0x000003fc81907812 */ /* 0x000fe200078ec0ff */
[----:B------:R-:W-:Y:S01]  /*3e70*/  LDS R130, [R130+UR4+0x800] ;  /* 0x0008000482827984 */ /* 0x000fe20008000800 */
[----:B------:R-:W-:Y:S02]  /*3e80*/  SHF.R.U32.HI R146, RZ, 0x6, R158 ;  /* 0x00000006ff927819 */ /* 0x000fe4000001169e */
[----:B------:R-:W-:Y:S01]  /*3e90*/  LOP3.LUT R142, R131, 0x3fc, RZ, 0xc0, !PT ;  /* 0x000003fc838e7812 */ /* 0x000fe200078ec0ff */
[----:B------:R-:W-:Y:S01]  /*3ea0*/  LDS R145, [R145+UR4+0x400] ;  /* 0x0004000491917984 */ /* 0x000fe20008000800 */
[----:B------:R-:W-:Y:S02]  /*3eb0*/  LOP3.LUT R151, R151, 0x3fc, RZ, 0xc0, !PT ;  /* 0x000003fc97977812 */ /* 0x000fe400078ec0ff */
[----:B------:R-:W-:Y:S01]  /*3ec0*/  LOP3.LUT R140, R140, 0x3fc, RZ, 0xc0, !PT ;  /* 0x000003fc8c8c7812 */ /* 0x000fe200078ec0ff */
[----:B------:R-:W0:Y:S01]  /*3ed0*/  LDS R144, [R144+UR4+0x800] ;  /* 0x0008000490907984 */ /* 0x000e220008000800 */
[----:B------:R-:W-:-:S02]  /*3ee0*/  LOP3.LUT R150, R150, 0x3fc, RZ, 0xc0, !PT ;  /* 0x000003fc96967812 */ /* 0x000fc400078ec0ff */
[----:B------:R-:W-:Y:S01]  /*3ef0*/  LOP3.LUT R152, R152, 0x3fc, RZ, 0xc0, !PT ;  /* 0x000003fc98987812 */ /* 0x000fe200078ec0ff */
[----:B------:R1:W-:Y:S01]  /*3f00*/  LDS R129, [R153+UR4] ;  /* 0x0000000499817984 */ /* 0x0003e20008000800 */
[----:B------:R-:W-:Y:S02]  /*3f10*/  LOP3.LUT R154, R146, 0x3fc, RZ, 0xc0, !PT ;  /* 0x000003fc929a7812 */ /* 0x000fe400078ec0ff */
[----:B------:R-:W-:Y:S01]  /*3f20*/  LOP3.LUT R159, R149, 0x3fc, RZ, 0xc0, !PT ;  /* 0x000003fc959f7812 */ /* 0x000fe200078ec0ff */
[----:B------:R-:W-:Y:S01]  /*3f30*/  LDS R142, [R142+UR4+0x400] ;  /* 0x000400048e8e7984 */ /* 0x000fe20008000800 */
[----:B------:R-:W-:Y:S02]  /*3f40*/  LOP3.LUT R124, R141, 0x3fc, RZ, 0xc0, !PT ;  /* 0x000003fc8d7c7812 */ /* 0x000fe400078ec0ff */
[----:B------:R-:W-:Y:S01]  /*3f50*/  LOP3.LUT R148, R148, 0x3fc, RZ, 0xc0, !PT ;  /* 0x000003fc94947812 */ /* 0x000fe200078ec0ff */
[----:B------:R-:W2:Y:S01]  /*3f60*/  LDS R151, [R151+UR4+0x800] ;  /* 0x0008000497977984 */ /* 0x000ea20008000800 */
[----:B------:R-:W-:-:S02]  /*3f70*/  SHF.R.U32.HI R146, RZ, 0x6, R157 ;  /* 0x00000006ff927819 */ /* 0x000fc4000001169d */
[----:B------:R-:W-:Y:S01]  /*3f80*/  SHF.R.U32.HI R149, RZ, 0xe, R156 ;  /* 0x0000000eff957819 */ /* 0x000fe2000001169c */
[----:B------:R-:W-:Y:S01]  /*3f90*/  LDS R140, [R140+UR4+0x800] ;  /* 0x000800048c8c7984 */ /* 0x000fe20008000800 */
[----:B------:R-:W-:Y:S02]  /*3fa0*/  LOP3.LUT R141, R128, 0x3fc, RZ, 0xc0, !PT ;  /* 0x000003fc808d7812 */ /* 0x000fe400078ec0ff */
[----:B------:R-:W-:Y:S01]  /*3fb0*/  SHF.R.U32.HI R128, RZ, 0xe, R157 ;  /* 0x0000000eff807819 */ /* 0x000fe2000001169d */
[----:B------:R-:W3:Y:S01]  /*3fc0*/  LDS R150, [R150+UR4+0x400] ;  /* 0x0004000496967984 */ /* 0x000ee20008000800 */
[----:B------:R-:W-:Y:S02]  /*3fd0*/  LOP3.LUT R146, R146, 0x3fc, RZ, 0xc0, !PT ;  /* 0x000003fc92927812 */ /* 0x000fe400078ec0ff */
[----:B------:R-:W-:Y:S01]  /*3fe0*/  LOP3.LUT R149, R149, 0x3fc, RZ, 0xc0, !PT ;  /* 0x000003fc95957812 */ /* 0x000fe200078ec0ff */
[----:B------:R-:W-:Y:S01]  /*3ff0*/  LDS R131, [R155+UR4+0x400] ;  /* 0x000400049b837984 */ /* 0x000fe20008000800 */
[----:B-1----:R-:W-:-:S02]  /*4000*/  LOP3.LUT R153, R128, 0x3fc, RZ, 0xc0, !PT ;  /* 0x000003fc80997812 */ /* 0x002fc400078ec0ff */
[----:B------:R-:W-:Y:S01]  /*4010*/  SHF.R.U32.HI R161, RZ, 0xe, R158 ;  /* 0x0000000effa17819 */ /* 0x000fe2000001169e */
[----:B------:R-:W1:Y:S01]  /*4020*/  LDS R152, [R152+UR4] ;  /* 0x0000000498987984 */ /* 0x000e620008000800 */
[----:B------:R-:W-:-:S03]  /*4030*/  LOP3.LUT R160, R160, 0x3fc, RZ, 0xc0, !PT ;  /* 0x000003fca0a07812 */ /* 0x000fc600078ec0ff */
[----:B------:R-:W4:Y:S04]  /*4040*/  LDS R155, [R148+UR4+0xc00] ;  /* 0x000c0004949b7984 */ /* 0x000f280008000800 */
[----:B------:R-:W5:Y:S04]  /*4050*/  LDS R124, [R124+UR4+0xc00] ;  /* 0x000c00047c7c7984 */ /* 0x000f680008000800 */
[----:B------:R-:W5:Y:S01]  /*4060*/  LDS R125, [R125+UR4+0xc00] ;  /* 0x000c00047d7d7984 */ /* 0x000f620008000800 */
[----:B0-----:R-:W-:-:S03]  /*4070*/  LOP3.LUT R127, R144, R145, R127, 0x96, !PT ;  /* 0x00000091907f7212 */ /* 0x001fc600078e967f */
[----:B------:R0:W-:Y:S04]  /*4080*/  LDS R128, [R159+UR4] ;  /* 0x000000049f807984 */ /* 0x0001e80008000800 */
[----:B------:R-:W-:Y:S04]  /*4090*/  LDS R146, [R146+UR4+0x400] ;  /* 0x0004000492927984 */ /* 0x000fe80008000800 */
[----:B------:R-:W5:Y:S01]  /*40a0*/  LDS R149, [R149+UR4+0x800] ;  /* 0x0008000495957984 */ /* 0x000f620008000800 */
[----:B--2---:R-:W-:Y:S02]  /*40b0*/  LOP3.LUT R129, R151, R142, R129, 0x96, !PT ;  /* 0x0000008e97817212 */ /* 0x004fe400078e9681 */
[----:B0-----:R-:W-:Y:S01]  /*40c0*/  SHF.R.U32.HI R159, RZ, 0x16, R158 ;  /* 0x00000016ff9f7819 */ /* 0x001fe2000001169e */
[----:B------:R-:W-:Y:S01]  /*40d0*/  LDS R141, [R141+UR4] ;  /* 0x000000048d8d7984 */ /* 0x000fe20008000800 */
[----:B------:R-:W-:-:S02]  /*40e0*/  SHF.R.U32.HI R158, RZ, 0x16, R156 ;  /* 0x00000016ff9e7819 */ /* 0x000fc4000001169c */
[----:B------:R-:W-:Y:S01]  /*40f0*/  LOP3.LUT R159, R159, 0x3fc, RZ, 0xc0, !PT ;  /* 0x000003fc9f9f7812 */ /* 0x000fe200078ec0ff */
[----:B------:R-:W-:Y:S01]  /*4100*/  LDS R154, [R154+UR4+0x400] ;  /* 0x000400049a9a7984 */ /* 0x000fe20008000800 */
[----:B---3--:R-:W-:Y:S02]  /*4110*/  LOP3.LUT R140, R140, R150, R147, 0x96, !PT ;  /* 0x000000968c8c7212 */ /* 0x008fe400078e9693 */
[----:B------:R-:W-:Y:S01]  /*4120*/  LOP3.LUT R158, R158, 0x3fc, RZ, 0xc0, !PT ;  /* 0x000003fc9e9e7812 */ /* 0x000fe200078ec0ff */
[----:B------:R-:W0:Y:S01]  /*4130*/  LDS R153, [R153+UR4+0x800] ;  /* 0x0008000499997984 */ /* 0x000e220008000800 */
[----:B-1----:R-:W-:-:S03]  /*4140*/  LOP3.LUT R130, R130, R131, R152, 0x96, !PT ;  /* 0x0000008382827212 */ /* 0x002fc600078e9698 */
[----:B------:R-:W-:Y:S01]  /*4150*/  LDS R159, [R159+UR4+0xc00] ;  /* 0x000c00049f9f7984 */ /* 0x000fe20008000800 */
[----:B----4-:R-:W-:-:S03]  /*4160*/  LOP3.LUT R127, R28, R127, R155, 0x96, !PT ;  /* 0x0000007f1c7f7212 */ /* 0x010fc600078e969b */
[----:B------:R-:W1:Y:S01]  /*4170*/  LDS R158, [R158+UR4+0xc00] ;  /* 0x000c00049e9e7984 */ /* 0x000e620008000800 */
[----:B------:R-:W-:Y:S02]  /*4180*/  LOP3.LUT R130, R31, R130, R126, 0x96, !PT ;  /* 0x000000821f827212 */ /* 0x000fe400078e967e */
[----:B-----5:R-:W-:Y:S01]  /*4190*/  LOP3.LUT R129, R29, R129, R124, 0x96, !PT ;  /* 0x000000811d817212 */ /* 0x020fe200078e967c */
[----:B------:R-:W-:Y:S01]  /*41a0*/  IMAD.SHL.U32 R145, R127, 0x4, RZ ;  /* 0x000000047f917824 */ /* 0x000fe200078e00ff */
[----:B------:R-:W-:Y:S01]  /*41b0*/  SHF.R.U32.HI R131, RZ, 0x16, R127 ;  /* 0x00000016ff837819 */ /* 0x000fe2000001167f */
[----:B------:R-:W-:Y:S01]  /*41c0*/  IMAD.SHL.U32 R144, R130, 0x4, RZ ;  /* 0x0000000482907824 */ /* 0x000fe200078e00ff */
[----:B------:R-:W-:Y:S01]  /*41d0*/  LOP3.LUT R140, R30, R140, R125, 0x96, !PT ;  /* 0x0000008c1e8c7212 */ /* 0x000fe200078e967d */
[----:B------:R-:W-:Y:S01]  /*41e0*/  IMAD.SHL.U32 R124, R129, 0x4, RZ ;  /* 0x00000004817c7824 */ /* 0x000fe200078e00ff */
[----:B------:R-:W-:Y:S02]  /*41f0*/  SHF.R.U32.HI R125, RZ, 0xe, R127 ;  /* 0x0000000eff7d7819 */ /* 0x000fe4000001167f */
[--C-:B------:R-:W-:Y:S01]  /*4200*/  SHF.R.U32.HI R152, RZ, 0xe, R129.reuse ;  /* 0x0000000eff987819 */ /* 0x100fe20000011681 */
[----:B------:R-:W-:Y:S01]  /*4210*/  IMAD.SHL.U32 R150, R140, 0x4, RZ ;  /* 0x000000048c967824 */ /* 0x000fe200078e00ff */
[----:B------:R-:W-:-:S02]  /*4220*/  SHF.R.U32.HI R151, RZ, 0x16, R129 ;  /* 0x00000016ff977819 */ /* 0x000fc40000011681 */
[----:B------:R-:W-:Y:S02]  /*4230*/  SHF.R.U32.HI R147, RZ, 0xe, R140 ;  /* 0x0000000eff937819 */ /* 0x000fe4000001168c */
[----:B------:R-:W-:Y:S02]  /*4240*/  SHF.R.U32.HI R126, RZ, 0x6, R127 ;  /* 0x00000006ff7e7819 */ /* 0x000fe4000001167f */
[----:B------:R-:W-:Y:S02]  /*4250*/  LOP3.LUT R128, R149, R146, R128, 0x96, !PT ;  /* 0x0000009295807212 */ /* 0x000fe400078e9680 */
[----:B------:R-:W-:Y:S02]  /*4260*/  SHF.R.U32.HI R146, RZ, 0x6, R129 ;  /* 0x00000006ff927819 */ /* 0x000fe40000011681 */
[----:B------:R-:W-:Y:S02]  /*4270*/  SHF.R.U32.HI R129, RZ, 0x6, R140 ;  /* 0x00000006ff817819 */ /* 0x000fe4000001168c */
[----:B------:R-:W-:-:S02]  /*4280*/  SHF.R.U32.HI R149, RZ, 0xe, R130 ;  /* 0x0000000eff957819 */ /* 0x000fc40000011682 */
[----:B------:R-:W-:Y:S02]  /*4290*/  LOP3.LUT R127, R125, 0x3fc, RZ, 0xc0, !PT ;  /* 0x000003fc7d7f7812 */ /* 0x000fe400078ec0ff */
[--C-:B------:R-:W-:Y:S02]  /*42a0*/  SHF.R.U32.HI R148, RZ, 0x6, R130.reuse ;  /* 0x00000006ff947819 */ /* 0x100fe40000011682 */
[----:B0-----:R-:W-:Y:S02]  /*42b0*/  LOP3.LUT R141, R153, R154, R141, 0x96, !PT ;  /* 0x0000009a998d7212 */ /* 0x001fe400078e968d */
        /* <DEDUP_REMOVED lines=8> */
[--C-:B------:R-:W-:Y:S01]  /*4340*/  SHF.R.U32.HI R154, RZ, 0xe, R143.reuse ;  /* 0x0000000eff9a7819 */ /* 0x100fe2000001168f */
[----:B------:R-:W-:Y:S01]  /*4350*/  LDS R145, [R145+UR4] ;  /* 0x0000000491917984 */ /* 0x000fe20008000800 */
[--C-:B------:R-:W-:Y:S02]  /*4360*/  SHF.R.U32.HI R152, RZ, 0x16, R143.reuse ;  /* 0x00000016ff987819 */ /* 0x100fe4000001168f */
[----:B------:R-:W-:Y:S01]  /*4370*/  SHF.R.U32.HI R153, RZ, 0x6, R143 ;  /* 0x00000006ff997819 */ /* 0x000fe2000001168f */
[----:B------:R-:W-:Y:S01]  /*4380*/  IMAD.SHL.U32 R143, R156, 0x4, RZ ;  /* 0x000000049c8f7824 */ /* 0x000fe200078e00ff */
[----:B------:R-:W-:Y:S01]  /*4390*/  SHF.R.U32.HI R155, RZ, 0x16, R157 ;  /* 0x00000016ff9b7819 */ /* 0x000fe2000001169d */
[----:B------:R-:W-:Y:S01]  /*43a0*/  LDS R146, [R146+UR4+0x400] ;  /* 0x0004000492927984 */ /* 0x000fe20008000800 */
[----:B------:R-:W-:-:S02]  /*43b0*/  LOP3.LUT R124, R124, 0x3fc, RZ, 0xc0, !PT ;  /* 0x000003fc7c7c7812 */ /* 0x000fc400078ec0ff */
[----:B------:R-:W-:Y:S01]  /*43c0*/  LOP3.LUT R129, R129, 0x3fc, RZ, 0xc0, !PT ;  /* 0x000003fc81817812 */ /* 0x000fe200078ec0ff */
[----:B------:R-:W0:Y:S01]  /*43d0*/  LDS R147, [R147+UR4+0x800] ;  /* 0x0008000493937984 */ /* 0x000e220008000800 */
[----:B------:R-:W-:Y:S02]  /*43e0*/  LOP3.LUT R149, R149, 0x3fc, RZ, 0xc0, !PT ;  /* 0x000003fc95957812 */ /* 0x000fe400078ec0ff */
[----:B------:R-:W-:Y:S01]  /*43f0*/  SHF.R.U32.HI R151, RZ, 0x6, R156 ;  /* 0x00000006ff977819 */ /* 0x000fe2000001169c */
[----:B------:R-:W-:Y:S01]  /*4400*/  LDS R124, [R124+UR4] ;  /* 0x000000047c7c7984 */ /* 0x000fe20008000800 */
[----:B------:R-:W-:Y:S02]  /*4410*/  SHF.R.U32.HI R140, RZ, 0x16, R140 ;  /* 0x00000016ff8c7819 */ /* 0x000fe4000001168c */
[----:B------:R-:W-:Y:S01]  /*4420*/  LOP3.LUT R126, R126, 0x3fc, RZ, 0xc0, !PT ;  /* 0x000003fc7e7e7812 */ /* 0x000fe200078ec0ff */
[----:B------:R-:W-:Y:S01]  /*4430*/  LDS R129, [R129+UR4+0x400] ;  /* 0x0004000481817984 */ /* 0x000fe20008000800 */
[----:B------:R-:W-:-:S02]  /*4440*/  LOP3.LUT R150, R150, 0x3fc, RZ, 0xc0, !PT ;  /* 0x000003fc96967812 */ /* 0x000fc400078ec0ff */
[----:B------:R-:W-:Y:S01]  /*4450*/  LOP3.LUT R148, R148, 0x3fc, RZ, 0xc0, !PT ;  /* 0x000003fc94947812 */ /* 0x000fe200078ec0ff */
[----:B------:R-:W2:Y:S01]  /*4460*/  LDS R149, [R149+UR4+0x800] ;  /* 0x0008000495957984 */ /* 0x000ea20008000800 */
[----:B------:R-:W-:Y:S02]  /*4470*/  LOP3.LUT R144, R144, 0x3fc, RZ, 0xc0, !PT ;  /* 0x000003fc90907812 */ /* 0x000fe400078ec0ff */
[----:B------:R-:W-:Y:S01]  /*4480*/  LOP3.LUT R156, R155, 0x3fc, RZ, 0xc0, !PT ;  /* 0x000003fc9b9c7812 */ /* 0x000fe200078ec0ff */
[----:B------:R-:W-:Y:S01]  /*4490*/  LDS R126, [R126+UR4+0x400] ;  /* 0x000400047e7e7984 */ /* 0x000fe20008000800 */
[----:B------:R-:W-:Y:S02]  /*44a0*/  LOP3.LUT R142, R142, 0x3fc, RZ, 0xc0, !PT ;  /* 0x000003fc8e8e7812 */ /* 0x000fe400078ec0ff */
[----:B------:R-:W-:Y:S01]  /*44b0*/  LOP3.LUT R157, R152, 0x3fc, RZ, 0xc0, !PT ;  /* 0x000003fc989d7812 */ /* 0x000fe200078ec0ff */
[----:B------:R-:W-:Y:S01]  /*44c0*/  LDS R150, [R150+UR4] ;  /* 0x0000000496967984 */ /* 0x000fe20008000800 */
[----:B------:R-:W-:-:S02]  /*44d0*/  LOP3.LUT R155, R151, 0x3fc, RZ, 0xc0, !PT ;  /* 0x000003fc979b7812 */ /* 0x000fc400078ec0ff */
[----:B------:R-:W-:Y:S01]  /*44e0*/  LOP3.LUT R131, R131, 0x3fc, RZ, 0xc0, !PT ;  /* 0x000003fc83837812 */ /* 0x000fe200078ec0ff */
[----:B------:R-:W3:Y:S01]  /*44f0*/  LDS R148, [R148+UR4+0x400] ;  /* 0x0004000494947984 */ /* 0x000ee20008000800 */
[----:B------:R-:W-:Y:S02]  /*4500*/  LOP3.LUT R153, R153, 0x3fc, RZ, 0xc0, !PT ;  /* 0x000003fc99997812 */ /* 0x000fe400078ec0ff */
[----:B------:R-:W-:Y:S01]  /*4510*/  LOP3.LUT R152, R161, 0x3fc, RZ, 0xc0, !PT ;  /* 0x000003fca1987812 */ /* 0x000fe200078ec0ff */
[----:B------:R-:W4:Y:S01]  /*4520*/  LDS R144, [R144+UR4] ;  /* 0x0000000490907984 */ /* 0x000f220008000800 */
[----:B------:R-:W-:Y:S02]  /*4530*/  LOP3.LUT R151, R143, 0x3fc, RZ, 0xc0, !PT ;  /* 0x000003fc8f977812 */ /* 0x000fe400078ec0ff */
[----:B------:R-:W-:Y:S01]  /*4540*/  LOP3.LUT R140, R140, 0x3fc, RZ, 0xc0, !PT ;  /* 0x000003fc8c8c7812 */ /* 0x000fe200078ec0ff */
[----:B------:R-:W-:Y:S01]  /*4550*/  LDS R143, [R160+UR4] ;  /* 0x00000004a08f7984 */ /* 0x000fe20008000800 */
[----:B------:R-:W-:-:S02]  /*4560*/  LOP3.LUT R154, R154, 0x3fc, RZ, 0xc0, !PT ;  /* 0x000003fc9a9a7812 */ /* 0x000fc400078ec0ff */
[----:B-1----:R-:W-:Y:S01]  /*4570*/  LOP3.LUT R141, R64, R141, R158, 0x96, !PT ;  /* 0x0000008d408d7212 */ /* 0x002fe200078e969e */
[----:B------:R-:W1:Y:S04]  /*4580*/  LDS R161, [R142+UR4+0xc00] ;  /* 0x000c00048ea17984 */ /* 0x000e680008000800 */
[----:B------:R-:W5:Y:S01]  /*4590*/  LDS R160, [R131+UR4+0xc00] ;  /* 0x000c000483a07984 */ /* 0x000f620008000800 */
[----:B0-----:R-:W-:-:S03]  /*45a0*/  LOP3.LUT R145, R147, R146, R145, 0x96, !PT ;  /* 0x0000009293917212 */ /* 0x001fc600078e9691 */
[----:B------:R-:W-:Y:S04]  /*45b0*/  LDS R153, [R153+UR4+0x400] ;  /* 0x0004000499997984 */ /* 0x000fe80008000800 */
[----:B------:R-:W-:Y:S04]  /*45c0*/  LDS R152, [R152+UR4+0x800] ;  /* 0x0008000498987984 */ /* 0x000fe80008000800 */
[----:B------:R-:W0:Y:S01]  /*45d0*/  LDS R151, [R151+UR4] ;  /* 0x0000000497977984 */ /* 0x000e220008000800 */
[----:B--2---:R-:W-:-:S03]  /*45e0*/  LOP3.LUT R124, R149, R129, R124, 0x96, !PT ;  /* 0x00000081957c7212 */ /* 0x004fc600078e967c */
[----:B------:R2:W0:Y:S04]  /*45f0*/  LDS R163, [R130+UR4+0xc00] ;  /* 0x000c000482a37984 */ /* 0x0004280008000800 */
[----:B------:R-:W0:Y:S04]  /*4600*/  LDS R140, [R140+UR4+0xc00] ;  /* 0x000c00048c8c7984 */ /* 0x000e280008000800 */
[----:B------:R-:W-:Y:S01]  /*4610*/  LDS R154, [R154+UR4+0x800] ;  /* 0x000800049a9a7984 */ /* 0x000fe20008000800 */
[----:B---3--:R-:W-:-:S03]  /*4620*/  LOP3.LUT R127, R127, R148, R150, 0x96, !PT ;  /* 0x000000947f7f7212 */ /* 0x008fc600078e9696 */
[----:B------:R-:W3:Y:S01]  /*4630*/  LDS R155, [R155+UR4+0x400] ;  /* 0x000400049b9b7984 */ /* 0x000ee20008000800 */
[----:B----4-:R-:W-:-:S03]  /*4640*/  LOP3.LUT R125, R125, R126, R144, 0x96, !PT ;  /* 0x0000007e7d7d7212 */ /* 0x010fc600078e9690 */
[----:B------:R-:W4:Y:S04]  /*4650*/  LDS R157, [R157+UR4+0xc00] ;  /* 0x000c00049d9d7984 */ /* 0x000f280008000800 */
[----:B------:R-:W4:Y:S01]  /*4660*/  LDS R156, [R156+UR4+0xc00] ;  /* 0x000c00049c9c7984 */ /* 0x000f220008000800 */
[----:B-1----:R-:W-:Y:S02]  /*4670*/  LOP3.LUT R145, R24, R145, R161, 0x96, !PT ;  /* 0x0000009118917212 */ /* 0x002fe400078e96a1 */
[----:B-----5:R-:W-:-:S03]  /*4680*/  LOP3.LUT R124, R25, R124, R160, 0x96, !PT ;  /* 0x0000007c197c7212 */ /* 0x020fc600078e96a0 */
[----:B------:R-:W-:Y:S01]  /*4690*/  IMAD.SHL.U32 R126, R145, 0x4, RZ ;  /* 0x00000004917e7824 */ /* 0x000fe200078e00ff */
[--C-:B------:R-:W-:Y:S02]  /*46a0*/  SHF.R.U32.HI R131, RZ, 0xe, R145.reuse ;  /* 0x0000000eff837819 */ /* 0x100fe40000011691 */
[--C-:B------:R-:W-:Y:S01]  /*46b0*/  SHF.R.U32.HI R142, RZ, 0x16, R145.reuse ;  /* 0x00000016ff8e7819 */ /* 0x100fe20000011691 */
[----:B--2---:R-:W-:Y:S01]  /*46c0*/  IMAD.SHL.U32 R130, R124, 0x4, RZ ;  /* 0x000000047c827824 */ /* 0x004fe200078e00ff */
[----:B------:R-:W-:Y:S02]  /*46d0*/  SHF.R.U32.HI R145, RZ, 0x6, R145 ;  /* 0x00000006ff917819 */ /* 0x000fe40000011691 */
[----:B------:R-:W-:Y:S02]  /*46e0*/  SHF.R.U32.HI R147, RZ, 0xe, R124 ;  /* 0x0000000eff937819 */ /* 0x000fe4000001167c */
[----:B------:R-:W-:Y:S02]  /*46f0*/  LOP3.LUT R131, R131, 0x3fc, RZ, 0xc0, !PT ;  /* 0x000003fc83837812 */ /* 0x000fe400078ec0ff */
[----:B0-----:R-:W-:-:S02]  /*4700*/  LOP3.LUT R151, R152, R153, R151, 0x96, !PT ;  /* 0x0000009998977212 */ /* 0x001fc400078e9697 */
[----:B------:R-:W-:Y:S02]  /*4710*/  LOP3.LUT R153, R145, 0x3fc, RZ, 0xc0, !PT ;  /* 0x000003fc91997812 */ /* 0x000fe400078ec0ff */
[----:B------:R-:W-:Y:S01]  /*4720*/  LOP3.LUT R127, R26, R127, R163, 0x96, !PT ;  /* 0x0000007f1a7f7212 */ /* 0x000fe200078e96a3 */
[----:B------:R-:W-:Y:S01]  /*4730*/  LDS R131, [R131+UR4+0x800] ;  /* 0x0008000483837984 */ /* 0x000fe20008000800 */
[----:B------:R-:W-:Y:S02]  /*4740*/  LOP3.LUT R158, R147, 0x3fc, RZ, 0xc0, !PT ;  /* 0x000003fc939e7812 */ /* 0x000fe400078ec0ff */
[----:B------:R-:W-:Y:S01]  /*4750*/  LOP3.LUT R125, R27, R125, R140, 0x96, !PT ;  /* 0x0000007d1b7d7212 */ /* 0x000fe200078e968c */
[----:B------:R-:W-:Y:S01]  /*4760*/  IMAD.SHL.U32 R146, R127, 0x4, RZ ;  /* 0x000000047f927824 */ /* 0x000fe200078e00ff */
[--C-:B------:R-:W-:Y:S02]  /*4770*/  SHF.R.U32.HI R140, RZ, 0x6, R127.reuse ;  /* 0x00000006ff8c7819 */ /* 0x100fe4000001167f */
[----:B------:R-:W-:Y:S01]  /*4780*/  SHF.R.U32.HI R129, RZ, 0xe, R127 ;  /* 0x0000000eff817819 */ /* 0x000fe2000001167f */
[----:B------:R-:W-:Y:S01]  /*4790*/  IMAD.SHL.U32 R152, R125, 0x4, RZ ;  /* 0x000000047d987824 */ /* 0x000fe200078e00ff */
[----:B------:R-:W-:-:S02]  /*47a0*/  SHF.R.U32.HI R150, RZ, 0x6, R125 ;  /* 0x00000006ff967819 */ /* 0x000fc4000001167d */
[----:B---3--:R-:W-:Y:S02]  /*47b0*/  LOP3.LUT R143, R154, R155, R143, 0x96, !PT ;  /* 0x0000009b9a8f7212 */ /* 0x008fe400078e968f */
[----:B------:R-:W-:Y:S02]  /*47c0*/  SHF.R.U32.HI R148, RZ, 0x16, R127 ;  /* 0x00000016ff947819 */ /* 0x000fe4000001167f */
[----:B----4-:R-:W-:Y:S02]  /*47d0*/  LOP3.LUT R157, R65, R128, R157, 0x96, !PT ;  /* 0x00000080419d7212 */ /* 0x010fe400078e969d */
[----:B------:R-:W-:Y:S02]  /*47e0*/  SHF.R.U32.HI R128, RZ, 0x6, R124 ;  /* 0x00000006ff807819 */ /* 0x000fe4000001167c */
[----:B------:R-:W-:Y:S02]  /*47f0*/  LOP3.LUT R156, R67, R151, R156, 0x96, !PT ;  /* 0x00000097439c7212 */ /* 0x000fe400078e969c */
[----:B------:R-:W-:-:S02]  /*4800*/  SHF.R.U32.HI R151, RZ, 0xe, R125 ;  /* 0x0000000eff977819 */ /* 0x000fc4000001167d */
[----:B------:R-:W-:Y:S02]  /*4810*/  LOP3.LUT R159, R66, R143, R159, 0x96, !PT ;  /* 0x0000008f429f7212 */ /* 0x000fe400078e969f */
[----:B------:R-:W-:Y:S02]  /*4820*/  SHF.R.U32.HI R143, RZ, 0x16, R124 ;  /* 0x00000016ff8f7819 */ /* 0x000fe4000001167c */
[----:B------:R-:W-:Y:S02]  /*4830*/  LOP3.LUT R144, R128, 0x3fc, RZ, 0xc0, !PT ;  /* 0x000003fc80907812 */ /* 0x000fe400078ec0ff */
[----:B------:R-:W-:Y:S02]  /*4840*/  LOP3.LUT R124, R142, 0x3fc, RZ, 0xc0, !PT ;  /* 0x000003fc8e7c7812 */ /* 0x000fe400078ec0ff */
[----:B------:R-:W-:Y:S01]  /*4850*/  LOP3.LUT R128, R130, 0x3fc, RZ, 0xc0, !PT ;  /* 0x000003fc82807812 */ /* 0x000fe200078ec0ff */
[----:B------:R-:W-:Y:S01]  /*4860*/  IMAD.SHL.U32 R130, R141, 0x4, RZ ;  /* 0x000000048d827824 */ /* 0x000fe200078e00ff */
[----:B------:R-:W-:Y:S01]  /*4870*/  LOP3.LUT R145, R140, 0x3fc, RZ, 0xc0, !PT ;  /* 0x000003fc8c917812 */ /* 0x000fe200078ec0ff */
[----:B------:R-:W-:Y:S01]  /*4880*/  LDS R144, [R144+UR4+0x400] ;  /* 0x0004000490907984 */ /* 0x000fe20008000800 */
[----:B------:R-:W-:-:S02]  /*4890*/  LOP3.LUT R151, R151, 0x3fc, RZ, 0xc0, !PT ;  /* 0x000003fc97977812 */ /* 0x000fc400078ec0ff */
[----:B------:R-:W-:Y:S01]  /*48a0*/  SHF.R.U32.HI R149, RZ, 0x16, R125 ;  /* 0x00000016ff957819 */ /* 0x000fe2000001167d */
[----:B------:R-:W-:Y:S01]  /*48b0*/  LDS R128, [R128+UR4] ;  /* 0x0000000480807984 */ /* 0x000fe20008000800 */
[----:B------:R-:W-:Y:S02]  /*48c0*/  LOP3.LUT R127, R126, 0x3fc, RZ, 0xc0, !PT ;  /* 0x000003fc7e7f7812 */ /* 0x000fe400078ec0ff */
[----:B------:R-:W-:Y:S01]  /*48d0*/  LOP3.LUT R142, R129, 0x3fc, RZ, 0xc0, !PT ;  /* 0x000003fc818e7812 */ /* 0x000fe200078ec0ff */
[----:B------:R-:W-:Y:S01]  /*48e0*/  LDS R145, [R145+UR4+0x400] ;  /* 0x0004000491917984 */ /* 0x000fe20008000800 */
[----:B------:R-:W-:Y:S02]  /*48f0*/  SHF.R.U32.HI R147, RZ, 0x6, R157 ;  /* 0x00000006ff937819 */ /* 0x000fe4000001169d */
[----:B------:R-:W-:Y:S01]  /*4900*/  LOP3.LUT R146, R146, 0x3fc, RZ, 0xc0, !PT ;  /* 0x000003fc92927812 */ /* 0x000fe200078ec0ff */
[----:B------:R0:W-:Y:S01]  /*4910*/  LDS R129, [R158+UR4+0x800] ;  /* 0x000800049e817984 */ /* 0x0001e20008000800 */
[----:B------:R-:W-:-:S02]  /*4920*/  LOP3.LUT R150, R150, 0x3fc, RZ, 0xc0, !PT ;  /* 0x000003fc96967812 */ /* 0x000fc400078ec0ff */
[----:B------:R-:W-:Y:S01]  /*4930*/  LOP3.LUT R126, R148, 0x3fc, RZ, 0xc0, !PT ;  /* 0x000003fc947e7812 */ /* 0x000fe200078ec0ff */
[----:B------:R-:W-:Y:S01]  /*4940*/  IMAD.SHL.U32 R148, R157, 0x4, RZ ;  /* 0x000000049d947824 */ /* 0x000fe200078e00ff */
[----:B------:R-:W-:Y:S01]  /*4950*/  LOP3.LUT R152, R152, 0x3fc, RZ, 0xc0, !PT ;  /* 0x000003fc98987812 */ /* 0x000fe200078ec0ff */
[----:B------:R-:W1:Y:S01]  /*4960*/  LDS R151, [R151+UR4+0x800] ;  /* 0x0008000497977984 */ /* 0x000e620008000800 */
[----:B------:R-:W-:Y:S02]  /*4970*/  LOP3.LUT R149, R149, 0x3fc, RZ, 0xc0, !PT ;  /* 0x000003fc95957812 */ /* 0x000fe400078ec0ff */
[----:B------:R-:W-:Y:S01]  /*4980*/  LOP3.LUT R154, R147, 0x3fc, RZ, 0xc0, !PT ;  /* 0x000003fc939a7812 */ /* 0x000fe200078ec0ff */
[----:B------:R-:W-:Y:S01]  /*4990*/  LDS R127, [R127+UR4] ;  /* 0x000000047f7f7984 */ /* 0x000fe20008000800 */
[----:B------:R-:W-:Y:S02]  /*49a0*/  LOP3.LUT R125, R143, 0x3fc, RZ, 0xc0, !PT ;  /* 0x000003fc8f7d7812 */ /* 0x000fe400078ec0ff */
[----:B------:R-:W-:Y:S01]  /*49b0*/  SHF.R.U32.HI R147, RZ, 0x6, R159 ;  /* 0x00000006ff937819 */ /* 0x000fe2000001169f */
[----:B------:R-:W2:Y:S01]  /*49c0*/  LDS R142, [R142+UR4+0x800] ;  /* 0x000800048e8e7984 */ /* 0x000ea20008000800 */
[----:B0-----:R-:W-:-:S02]  /*49d0*/  SHF.R.U32.HI R158, RZ, 0xe, R156 ;  /* 0x0000000eff9e7819 */ /* 0x001fc4000001169c */
[----:B------:R-:W-:Y:S01]  /*49e0*/  LOP3.LUT R143, R130, 0x3fc, RZ, 0xc0, !PT ;  /* 0x000003fc828f7812 */ /* 0x000fe200078ec0ff */
[----:B------:R-:W-:Y:S01]  /*49f0*/  LDS R146, [R146+UR4] ;  /* 0x0000000492927984 */ /* 0x000fe20008000800 */
[----:B------:R-:W-:Y:S02]  /*4a00*/  LOP3.LUT R155, R148, 0x3fc, RZ, 0xc0, !PT ;  /* 0x000003fc949b7812 */ /* 0x000fe400078ec0ff */
[----:B------:R-:W-:Y:S01]  /*4a10*/  SHF.R.U32.HI R130, RZ, 0xe, R159 ;  /* 0x0000000eff827819 */ /* 0x000fe2000001169f */
[----:B------:R-:W0:Y:S01]  /*4a20*/  LDS R150, [R150+UR4+0x400] ;  /* 0x0004000496967984 */ /* 0x000e220008000800 */
[----:B------:R-:W-:Y:S02]  /*4a30*/  LOP3.LUT R148, R147, 0x3fc, RZ, 0xc0, !PT ;  /* 0x000003fc93947812 */ /* 0x000fe400078ec0ff */
[----:B------:R-:W-:Y:S01]  /*4a40*/  LOP3.LUT R147, R158, 0x3fc, RZ, 0xc0, !PT ;  /* 0x000003fc9e937812 */ /* 0x000fe200078ec0ff */
[----:B------:R3:W-:Y:S01]  /*4a50*/  LDS R140, [R153+UR4+0x400] ;  /* 0x00040004998c7984 */ /* 0x0007e20008000800 */
[----:B------:R-:W-:-:S02]  /*4a60*/  SHF.R.U32.HI R161, RZ, 0xe, R157 ;  /* 0x0000000effa17819 */ /* 0x000fc4000001169d */
[----:B------:R-:W-:Y:S01]  /*4a70*/  SHF.R.U32.HI R158, RZ, 0x16, R159 ;  /* 0x00000016ff9e7819 */ /* 0x000fe2000001169f */
[----:B------:R-:W4:Y:S03]  /*4a80*/  LDS R152, [R152+UR4] ;  /* 0x0000000498987984 */ /* 0x000f260008000800 */
[----:B------:R-:W-:Y:S01]  /*4a90*/  LOP3.LUT R158, R158, 0x3fc, RZ, 0xc0, !PT ;  /* 0x000003fc9e9e7812 */ /* 0x000fe200078ec0ff */
[----:B------:R-:W5:Y:S01]  /*4aa0*/  LDS R124, [R124+UR4+0xc00] ;  /* 0x000c00047c7c7984 */ /* 0x000f620008000800 */
[----:B---3--:R-:W-:-:S03]  /*4ab0*/  LOP3.LUT R153, R130, 0x3fc, RZ, 0xc0, !PT ;  /* 0x000003fc82997812 */ /* 0x008fc600078ec0ff */
[----:B------:R-:W3:Y:S04]  /*4ac0*/  LDS R149, [R149+UR4+0xc00] ;  /* 0x000c000495957984 */ /* 0x000ee80008000800 */
[----:B------:R-:W3:Y:S04]  /*4ad0*/  LDS R125, [R125+UR4+0xc00] ;  /* 0x000c00047d7d7984 */ /* 0x000ee80008000800 */
[----:B------:R-:W3:Y:S01]  /*4ae0*/  LDS R126, [R126+UR4+0xc00] ;  /* 0x000c00047e7e7984 */ /* 0x000ee20008000800 */
[----:B-1----:R-:W-:-:S03]  /*4af0*/  LOP3.LUT R128, R151, R145, R128, 0x96, !PT ;  /* 0x0000009197807212 */ /* 0x002fc600078e9680 */
[----:B------:R1:W-:Y:S04]  /*4b00*/  LDS R130, [R155+UR4] ;  /* 0x000000049b827984 */ /* 0x0003e80008000800 */
[----:B------:R-:W-:Y:S01]  /*4b10*/  LDS R148, [R148+UR4+0x400] ;  /* 0x0004000494947984 */ /* 0x000fe20008000800 */
[----:B--2---:R-:W-:-:S03]  /*4b20*/  LOP3.LUT R127, R142, R144, R127, 0x96, !PT ;  /* 0x000000908e7f7212 */ /* 0x004fc600078e967f */
[----:B------:R-:W2:Y:S01]  /*4b30*/  LDS R147, [R147+UR4+0x800] ;  /* 0x0008000493937984 */ /* 0x000ea20008000800 */
[----:B-1----:R-:W-:-:S03]  /*4b40*/  SHF.R.U32.HI R155, RZ, 0xe, R141 ;  /* 0x0000000eff9b7819 */ /* 0x002fc6000001168d */
[----:B------:R-:W-:Y:S01]  /*4b50*/  LDS R143, [R143+UR4] ;  /* 0x000000048f8f7984 */ /* 0x000fe20008000800 */
[----:B0-----:R-:W-:Y:S02]  /*4b60*/  LOP3.LUT R131, R131, R150, R146, 0x96, !PT ;  /* 0x0000009683837212 */ /* 0x001fe400078e9692 */
[----:B------:R-:W-:Y:S01]  /*4b70*/  LOP3.LUT R155, R155, 0x3fc, RZ, 0xc0, !PT ;  /* 0x000003fc9b9b7812 */ /* 0x000fe200078ec0ff */
[----:B------:R-:W-:Y:S04]  /*4b80*/  LDS R154, [R154+UR4+0x400] ;  /* 0x000400049a9a7984 */ /* 0x000fe80008000800 */
[----:B------:R-:W0:Y:S01]  /*4b90*/  LDS R153, [R153+UR4+0x800] ;  /* 0x0008000499997984 */ /* 0x000e220008000800 */
[----:B----4-:R-:W-:Y:S02]  /*4ba0*/  LOP3.LUT R129, R129, R140, R152, 0x96, !PT ;  /* 0x0000008c81817212 */ /* 0x010fe400078e9698 */
[----:B-----5:R-:W-:Y:S01]  /*4bb0*/  LOP3.LUT R128, R21, R128, R124, 0x96, !PT ;  /* 0x0000008015807212 */ /* 0x020fe200078e967c */
[----:B------:R-:W-:Y:S01]  /*4bc0*/  LDS R155, [R155+UR4+0x800] ;  /* 0x000800049b9b7984 */ /* 0x000fe20008000800 */
[----:B---3--:R-:W-:-:S03]  /*4bd0*/  LOP3.LUT R127, R20, R127, R149, 0x96, !PT ;  /* 0x0000007f147f7212 */ /* 0x008fc600078e9695 */
[----:B------:R-:W-:Y:S01]  /*4be0*/  IMAD.SHL.U32 R124, R128, 0x4, RZ ;  /* 0x00000004807c7824 */ /* 0x000fe200078e00ff */
[----:B------:R-:W-:Y:S01]  /*4bf0*/  SHF.R.U32.HI R140, RZ, 0x16, R128 ;  /* 0x00000016ff8c7819 */ /* 0x000fe20000011680 */
[----:B------:R-:W-:Y:S01]  /*4c00*/  LDS R158, [R158+UR4+0xc00] ;  /* 0x000c00049e9e7984 */ /* 0x000fe20008000800 */
[----:B------:R-:W-:Y:S01]  /*4c10*/  LOP3.LUT R131, R22, R131, R125, 0x96, !PT ;  /* 0x0000008316837212 */ /* 0x000fe200078e967d */
[----:B------:R-:W-:Y:S01]  /*4c20*/  IMAD.SHL.U32 R145, R127, 0x4, RZ ;  /* 0x000000047f917824 */ /* 0x000fe200078e00ff */
[--C-:B------:R-:W-:Y:S02]  /*4c30*/  SHF.R.U32.HI R125, RZ, 0x16, R127.reuse ;  /* 0x00000016ff7d7819 */ /* 0x100fe4000001167f */
[----:B------:R-:W-:Y:S01]  /*4c40*/  LOP3.LUT R129, R23, R129, R126, 0x96, !PT ;  /* 0x0000008117817212 */ /* 0x000fe200078e967e */
[----:B------:R-:W-:Y:S01]  /*4c50*/  IMAD.SHL.U32 R160, R131, 0x4, RZ ;  /* 0x0000000483a07824 */ /* 0x000fe200078e00ff */
[--C-:B------:R-:W-:Y:S02]  /*4c60*/  SHF.R.U32.HI R126, RZ, 0xe, R127.reuse ;  /* 0x0000000eff7e7819 */ /* 0x100fe4000001167f */
[----:B------:R-:W-:Y:S01]  /*4c70*/  SHF.R.U32.HI R150, RZ, 0x6, R127 ;  /* 0x00000006ff967819 */ /* 0x000fe2000001167f */
[----:B------:R-:W-:Y:S01]  /*4c80*/  IMAD.SHL.U32 R144, R129, 0x4, RZ ;  /* 0x0000000481907824 */ /* 0x000fe200078e00ff */
[----:B------:R-:W-:-:S02]  /*4c90*/  SHF.R.U32.HI R152, RZ, 0x16, R131 ;  /* 0x00000016ff987819 */ /* 0x000fc40000011683 */
[----:B------:R-:W-:Y:S02]  /*4ca0*/  SHF.R.U32.HI R151, RZ, 0xe, R128 ;  /* 0x0000000eff977819 */ /* 0x000fe40000011680 */
[----:B------:R-:W-:Y:S02]  /*4cb0*/  SHF.R.U32.HI R127, RZ, 0x6, R131 ;  /* 0x00000006ff7f7819 */ /* 0x000fe40000011683 */
[----:B--2---:R-:W-:Y:S02]  /*4cc0*/  LOP3.LUT R130, R147, R148, R130, 0x96, !PT ;  /* 0x0000009493827212 */ /* 0x004fe400078e9682 */
[--C-:B------:R-:W-:Y:S02]  /*4cd0*/  SHF.R.U32.HI R149, RZ, 0xe, R129.reuse ;  /* 0x0000000eff957819 */ /* 0x100fe40000011681 */
[--C-:B------:R-:W-:Y:S02]  /*4ce0*/  SHF.R.U32.HI R148, RZ, 0x6, R129.reuse ;  /* 0x00000006ff947819 */ /* 0x100fe40000011681 */
[----:B------:R-:W-:-:S02]  /*4cf0*/  SHF.R.U32.HI R142, RZ, 0x16, R129 ;  /* 0x00000016ff8e7819 */ /* 0x000fc40000011681 */
[----:B------:R-:W-:Y:S02]  /*4d00*/  SHF.R.U32.HI R146, RZ, 0x6, R128 ;  /* 0x00000006ff927819 */ /* 0x000fe40000011680 */
[----:B------:R-:W-:Y:S02]  /*4d10*/  LOP3.LUT R129, R140, 0x3fc, RZ, 0xc0, !PT ;  /* 0x000003fc8c817812 */ /* 0x000fe400078ec0ff */
[----:B0-----:R-:W-:Y:S02]  /*4d20*/  LOP3.LUT R143, R153, R154, R143, 0x96, !PT ;  /* 0x0000009a998f7212 */ /* 0x001fe400078e968f */
[----:B------:R-:W-:Y:S02]  /*4d30*/  SHF.R.U32.HI R147, RZ, 0xe, R131 ;  /* 0x0000000eff937819 */ /* 0x000fe40000011683 */
[----:B------:R-:W-:Y:S01]  /*4d40*/  LOP3.LUT R128, R124, 0x3fc, RZ, 0xc0, !PT ;  /* 0x000003fc7c807812 */ /* 0x000fe200078ec0ff */
[----:B------:R-:W-:Y:S01]  /*4d50*/  LDS R129, [R129+UR4+0xc00] ;  /* 0x000c000481817984 */ /* 0x000fe20008000800 */
[----:B------:R-:W-:-:S02]  /*4d60*/  LOP3.LUT R140, R152, 0x3fc, RZ, 0xc0, !PT ;  /* 0x000003fc988c7812 */ /* 0x000fc400078ec0ff */
[----:B------:R-:W-:Y:S02]  /*4d70*/  LOP3.LUT R124, R151, 0x3fc, RZ, 0xc0, !PT ;  /* 0x000003fc977c7812 */ /* 0x000fe400078ec0ff */
[----:B------:R-:W-:Y:S01]  /*4d80*/  LOP3.LUT R127, R127, 0x3fc, RZ, 0xc0, !PT ;  /* 0x000003fc7f7f7812 */ /* 0x000fe200078ec0ff */
[----:B------:R-:W-:Y:S01]  /*4d90*/  LDS R128, [R128+UR4] ;  /* 0x0000000480807984 */ /* 0x000fe20008000800 */
[----:B------:R-:W-:Y:S02]  /*4da0*/  LOP3.LUT R149, R149, 0x3fc, RZ, 0xc0, !PT ;  /* 0x000003fc95957812 */ /* 0x000fe400078ec0ff */
[--C-:B------:R-:W-:Y:S01]  /*4db0*/  SHF.R.U32.HI R152, RZ, 0x16, R141.reuse ;  /* 0x00000016ff987819 */ /* 0x100fe2000001168d */
[----:B------:R-:W-:Y:S01]  /*4dc0*/  LDS R124, [R124+UR4+0x800] ;  /* 0x000800047c7c7984 */ /* 0x000fe20008000800 */
        /* <DEDUP_REMOVED lines=9> */
[----:B------:R-:W-:Y:S01]  /*4e60*/  LDS R126, [R126+UR4+0x800] ;  /* 0x000800047e7e7984 */ /* 0x000fe20008000800 */
[----:B------:R-:W-:Y:S01]  /*4e70*/  LOP3.LUT R125, R150, 0x3fc, RZ, 0xc0, !PT ;  /* 0x000003fc967d7812 */ /* 0x000fe200078ec0ff */
[----:B------:R-:W-:Y:S01]  /*4e80*/  IMAD.SHL.U32 R150, R159, 0x4, RZ ;  /* 0x000000049f967824 */ /* 0x000fe200078e00ff */
[----:B------:R-:W-:Y:S01]  /*4e90*/  LOP3.LUT R160, R160, 0x3fc, RZ, 0xc0, !PT ;  /* 0x000003fca0a07812 */ /* 0x000fe200078ec0ff */
[----:B------:R-:W-:Y:S01]  /*4ea0*/  LDS R148, [R148+UR4+0x400] ;  /* 0x0004000494947984 */ /* 0x000fe20008000800 */
[----:B------:R-:W-:-:S02]  /*4eb0*/  LOP3.LUT R145, R145, 0x3fc, RZ, 0xc0, !PT ;  /* 0x000003fc91917812 */ /* 0x000fc400078ec0ff */
[----:B------:R-:W-:Y:S01]  /*4ec0*/  LOP3.LUT R146, R146, 0x3fc, RZ, 0xc0, !PT ;  /* 0x000003fc92927812 */ /* 0x000fe200078ec0ff */
[----:B------:R-:W-:Y:S01]  /*4ed0*/  LDS R125, [R125+UR4+0x400] ;  /* 0x000400047d7d7984 */ /* 0x000fe20008000800 */
[----:B------:R-:W-:Y:S02]  /*4ee0*/  LOP3.LUT R147, R147, 0x3fc, RZ, 0xc0, !PT ;  /* 0x000003fc93937812 */ /* 0x000fe400078ec0ff */
[----:B------:R-:W-:Y:S01]  /*4ef0*/  LOP3.LUT R144, R144, 0x3fc, RZ, 0xc0, !PT ;  /* 0x000003fc90907812 */ /* 0x000fe200078ec0ff */
[----:B------:R-:W-:Y:S01]  /*4f00*/  LDS R145, [R145+UR4] ;  /* 0x0000000491917984 */ /* 0x000fe20008000800 */
[----:B------:R-:W-:Y:S02]  /*4f10*/  LOP3.LUT R157, R154, 0x3fc, RZ, 0xc0, !PT ;  /* 0x000003fc9a9d7812 */ /* 0x000fe400078ec0ff */
[----:B------:R-:W-:Y:S01]  /*4f20*/  SHF.R.U32.HI R159, RZ, 0x16, R156 ;  /* 0x00000016ff9f7819 */ /* 0x000fe2000001169c */
[----:B------:R-:W-:Y:S01]  /*4f30*/  LDS R146, [R146+UR4+0x400] ;  /* 0x0004000492927984 */ /* 0x000fe20008000800 */
[----:B------:R-:W-:-:S02]  /*4f40*/  LOP3.LUT R154, R151, 0x3fc, RZ, 0xc0, !PT ;  /* 0x000003fc979a7812 */ /* 0x000fc400078ec0ff */
[----:B------:R-:W-:Y:S01]  /*4f50*/  LOP3.LUT R151, R141, 0x3fc, RZ, 0xc0, !PT ;  /* 0x000003fc8d977812 */ /* 0x000fe200078ec0ff */
[----:B------:R-:W1:Y:S01]  /*4f60*/  LDS R147, [R147+UR4+0x800] ;  /* 0x0008000493937984 */ /* 0x000e620008000800 */
[----:B------:R-:W-:Y:S02]  /*4f70*/  LOP3.LUT R156, R152, 0x3fc, RZ, 0xc0, !PT ;  /* 0x000003fc989c7812 */ /* 0x000fe400078ec0ff */
[----:B------:R-:W-:Y:S01]  /*4f80*/  LOP3.LUT R142, R142, 0x3fc, RZ, 0xc0, !PT ;  /* 0x000003fc8e8e7812 */ /* 0x000fe200078ec0ff */
[----:B------:R-:W2:Y:S01]  /*4f90*/  LDS R141, [R160+UR4] ;  /* 0x00000004a08d7984 */ /* 0x000ea20008000800 */
[----:B------:R-:W-:Y:S02]  /*4fa0*/  LOP3.LUT R153, R153, 0x3fc, RZ, 0xc0, !PT ;  /* 0x000003fc99997812 */ /* 0x000fe400078ec0ff */
[----:B------:R-:W-:Y:S01]  /*4fb0*/  LOP3.LUT R152, R161, 0x3fc, RZ, 0xc0, !PT ;  /* 0x000003fca1987812 */ /* 0x000fe200078ec0ff */
[----:B------:R-:W3:Y:S01]  /*4fc0*/  LDS R144, [R144+UR4] ;  /* 0x0000000490907984 */ /* 0x000ee20008000800 */
[----:B------:R-:W-:-:S02]  /*4fd0*/  LOP3.LUT R150, R150, 0x3fc, RZ, 0xc0, !PT ;  /* 0x000003fc96967812 */ /* 0x000fc400078ec0ff */
[----:B------:R-:W-:Y:S01]  /*4fe0*/  LOP3.LUT R159, R159, 0x3fc, RZ, 0xc0, !PT ;  /* 0x000003fc9f9f7812 */ /* 0x000fe200078ec0ff */
[----:B------:R-:W4:Y:S04]  /*4ff0*/  LDS R162, [R131+UR4+0xc00] ;  /* 0x000c000483a27984 */ /* 0x000f280008000800 */
[----:B------:R-:W5:Y:S01]  /*5000*/  LDS R161, [R142+UR4+0xc00] ;  /* 0x000c00048ea17984 */ /* 0x000f620008000800 */
[----:B0-----:R-:W-:-:S03]  /*5010*/  LOP3.LUT R127, R149, R127, R128, 0x96, !PT ;  /* 0x0000007f957f7212 */ /* 0x001fc600078e9680 */
[----:B------:R-:W-:Y:S04]  /*5020*/  LDS R153, [R153+UR4+0x400] ;  /* 0x0004000499997984 */ /* 0x000fe80008000800 */
[----:B------:R-:W-:Y:S04]  /*5030*/  LDS R152, [R152+UR4+0x800] ;  /* 0x0008000498987984 */ /* 0x000fe80008000800 */
[----:B------:R-:W-:Y:S04]  /*5040*/  LDS R150, [R150+UR4] ;  /* 0x0000000496967984 */ /* 0x000fe80008000800 */
[----:B------:R-:W0:Y:S04]  /*5050*/  LDS R154, [R154+UR4+0x400] ;  /* 0x000400049a9a7984 */ /* 0x000e280008000800 */
[----:B------:R-:W0:Y:S04]  /*5060*/  LDS R151, [R151+UR4] ;  /* 0x0000000497977984 */ /* 0x000e280008000800 */
[----:B------:R-:W0:Y:S01]  /*5070*/  LDS R140, [R140+UR4+0xc00] ;  /* 0x000c00048c8c7984 */ /* 0x000e220008000800 */
[----:B-1----:R-:W-:-:S03]  /*5080*/  LOP3.LUT R145, R147, R146, R145, 0x96, !PT ;  /* 0x0000009293917212 */ /* 0x002fc600078e9691 */
[----:B------:R-:W1:Y:S01]  /*5090*/  LDS R159, [R159+UR4+0xc00] ;  /* 0x000c00049f9f7984 */ /* 0x000e620008000800 */
[----:B--2---:R-:W-:-:S03]  /*50a0*/  LOP3.LUT R126, R126, R148, R141, 0x96, !PT ;  /* 0x000000947e7e7212 */ /* 0x004fc600078e968d */
[----:B------:R-:W2:Y:S01]  /*50b0*/  LDS R156, [R156+UR4+0xc00] ;  /* 0x000c00049c9c7984 */ /* 0x000ea20008000800 */
[----:B---3--:R-:W-:Y:S02]  /*50c0*/  LOP3.LUT R124, R124, R125, R144, 0x96, !PT ;  /* 0x0000007d7c7c7212 */ /* 0x008fe400078e9690 */
[----:B------:R-:W-:Y:S01]  /*50d0*/  LOP3.LUT R126, R18, R126, R129, 0x96, !PT ;  /* 0x0000007e127e7212 */ /* 0x000fe200078e9681 */
[----:B------:R-:W3:Y:S01]  /*50e0*/  LDS R157, [R157+UR4+0xc00] ;  /* 0x000c00049d9d7984 */ /* 0x000ee20008000800 */
[----:B----4-:R-:W-:Y:S02]  /*50f0*/  LOP3.LUT R127, R17, R127, R162, 0x96, !PT ;  /* 0x0000007f117f7212 */ /* 0x010fe400078e96a2 */
[----:B------:R-:W-:Y:S01]  /*5100*/  SHF.R.U32.HI R128, RZ, 0xe, R126 ;  /* 0x0000000eff807819 */ /* 0x000fe2000001167e */
[----:B------:R-:W-:Y:S01]  /*5110*/  IMAD.SHL.U32 R147, R126, 0x4, RZ ;  /* 0x000000047e937824 */ /* 0x000fe200078e00ff */
[----:B-----5:R-:W-:Y:S01]  /*5120*/  LOP3.LUT R145, R16, R145, R161, 0x96, !PT ;  /* 0x0000009110917212 */ /* 0x020fe200078e96a1 */
[----:B------:R-:W-:Y:S01]  /*5130*/  IMAD.SHL.U32 R131, R127, 0x4, RZ ;  /* 0x000000047f837824 */ /* 0x000fe200078e00ff */
[----:B------:R-:W-:-:S02]  /*5140*/  SHF.R.U32.HI R146, RZ, 0xe, R127 ;  /* 0x0000000eff927819 */ /* 0x000fc4000001167f */
[----:B------:R-:W-:Y:S01]  /*5150*/  SHF.R.U32.HI R148, RZ, 0x16, R126 ;  /* 0x00000016ff947819 */ /* 0x000fe2000001167e */
[----:B------:R-:W-:Y:S01]  /*5160*/  IMAD.SHL.U32 R129, R145, 0x4, RZ ;  /* 0x0000000491817824 */ /* 0x000fe200078e00ff */
[--C-:B------:R-:W-:Y:S02]  /*5170*/  SHF.R.U32.HI R142, RZ, 0xe, R145.reuse ;  /* 0x0000000eff8e7819 */ /* 0x100fe40000011691 */
[--C-:B------:R-:W-:Y:S02]  /*5180*/  SHF.R.U32.HI R141, RZ, 0x16, R145.reuse ;  /* 0x00000016ff8d7819 */ /* 0x100fe40000011691 */
[----:B------:R-:W-:Y:S02]  /*5190*/  SHF.R.U32.HI R145, RZ, 0x6, R145 ;  /* 0x00000006ff917819 */ /* 0x000fe40000011691 */
[--C-:B------:R-:W-:Y:S02]  /*51a0*/  SHF.R.U32.HI R125, RZ, 0x6, R127.reuse ;  /* 0x00000006ff7d7819 */ /* 0x100fe4000001167f */
[----:B------:R-:W-:-:S02]  /*51b0*/  SHF.R.U32.HI R144, RZ, 0x16, R127 ;  /* 0x00000016ff907819 */ /* 0x000fc4000001167f */
[----:B0-----:R-:W-:Y:S02]  /*51c0*/  LOP3.LUT R150, R155, R154, R150, 0x96, !PT ;  /* 0x0000009a9b967212 */ /* 0x001fe400078e9696 */
[----:B------:R-:W-:Y:S02]  /*51d0*/  LOP3.LUT R155, R146, 0x3fc, RZ, 0xc0, !PT ;  /* 0x000003fc929b7812 */ /* 0x000fe400078ec0ff */
[----:B------:R-:W-:Y:S02]  /*51e0*/  LOP3.LUT R151, R152, R153, R151, 0x96, !PT ;  /* 0x0000009998977212 */ /* 0x000fe400078e9697 */
[----:B------:R-:W-:Y:S02]  /*51f0*/  LOP3.LUT R146, R128, 0x3fc, RZ, 0xc0, !PT ;  /* 0x000003fc80927812 */ /* 0x000fe400078ec0ff */
[----:B------:R-:W-:Y:S02]  /*5200*/  LOP3.LUT R124, R19, R124, R140, 0x96, !PT ;  /* 0x0000007c137c7212 */ /* 0x000fe400078e968c */
[----:B------:R-:W-:-:S02]  /*5210*/  LOP3.LUT R158, R63, R151, R158, 0x96, !PT ;  /* 0x000000973f9e7212 */ /* 0x000fc400078e969e */
[----:B-1----:R-:W-:Y:S01]  /*5220*/  LOP3.LUT R143, R60, R143, R159, 0x96, !PT ;  /* 0x0000008f3c8f7212 */ /* 0x002fe200078e969f */
[----:B------:R-:W-:Y:S01]  /*5230*/  IMAD.SHL.U32 R153, R124, 0x4, RZ ;  /* 0x000000047c997824 */ /* 0x000fe200078e00ff */
[----:B------:R-:W-:Y:S01]  /*5240*/  SHF.R.U32.HI R152, RZ, 0xe, R124 ;  /* 0x0000000eff987819 */ /* 0x000fe2000001167c */
[----:B------:R-:W-:Y:S01]  /*5250*/  LDS R146, [R146+UR4+0x800] ;  /* 0x0008000492927984 */ /* 0x000fe20008000800 */
[----:B--2---:R-:W-:Y:S02]  /*5260*/  LOP3.LUT R130, R61, R130, R156, 0x96, !PT ;  /* 0x000000823d827212 */ /* 0x004fe400078e969c */
[--C-:B------:R-:W-:Y:S02]  /*5270*/  SHF.R.U32.HI R151, RZ, 0x6, R124.reuse ;  /* 0x00000006ff977819 */ /* 0x100fe4000001167c */
[----:B---3--:R-:W-:Y:S01]  /*5280*/  LOP3.LUT R157, R62, R150, R157, 0x96, !PT ;  /* 0x000000963e9d7212 */ /* 0x008fe200078e969d */
[----:B------:R-:W-:Y:S01]  /*5290*/  IMAD.SHL.U32 R149, R130, 0x4, RZ ;  /* 0x0000000482957824 */ /* 0x000fe200078e00ff */
[----:B------:R-:W-:Y:S01]  /*52a0*/  SHF.R.U32.HI R150, RZ, 0x16, R124 ;  /* 0x00000016ff967819 */ /* 0x000fe2000001167c */
[----:B------:R-:W-:Y:S01]  /*52b0*/  IMAD.SHL.U32 R124, R143, 0x4, RZ ;  /* 0x000000048f7c7824 */ /* 0x000fe200078e00ff */
[----:B------:R-:W-:-:S02]  /*52c0*/  LOP3.LUT R128, R148, 0x3fc, RZ, 0xc0, !PT ;  /* 0x000003fc94807812 */ /* 0x000fc400078ec0ff */
[----:B------:R-:W-:Y:S02]  /*52d0*/  SHF.R.U32.HI R140, RZ, 0x6, R126 ;  /* 0x00000006ff8c7819 */ /* 0x000fe4000001167e */
[----:B------:R-:W-:Y:S02]  /*52e0*/  SHF.R.U32.HI R148, RZ, 0x6, R130 ;  /* 0x00000006ff947819 */ /* 0x000fe40000011682 */
[----:B------:R-:W-:Y:S01]  /*52f0*/  LOP3.LUT R126, R141, 0x3fc, RZ, 0xc0, !PT ;  /* 0x000003fc8d7e7812 */ /* 0x000fe200078ec0ff */
[----:B------:R-:W-:Y:S01]  /*5300*/  LDS R128, [R128+UR4+0xc00] ;  /* 0x000c000480807984 */ /* 0x000fe20008000800 */
[----:B------:R-:W-:Y:S02]  /*5310*/  LOP3.LUT R142, R142, 0x3fc, RZ, 0xc0, !PT ;  /* 0x000003fc8e8e7812 */ /* 0x000fe400078ec0ff */
[----:B------:R-:W-:Y:S02]  /*5320*/  LOP3.LUT R141, R145, 0x3fc, RZ, 0xc0, !PT ;  /* 0x000003fc918d7812 */ /* 0x000fe400078ec0ff */
        /* <DEDUP_REMOVED lines=10> */
[----:B------:R-:W0:Y:S01]  /*53d0*/  LDS R151, [R151+UR4+0x400] ;  /* 0x0004000497977984 */ /* 0x000e220008000800 */
[----:B------:R-:W-:-:S02]  /*53e0*/  LOP3.LUT R154, R148, 0x3fc, RZ, 0xc0, !PT ;  /* 0x000003fc949a7812 */ /* 0x000fc400078ec0ff */
[----:B------:R-:W-:Y:S01]  /*53f0*/  LOP3.LUT R156, R149, 0x3fc, RZ, 0xc0, !PT ;  /* 0x000003fc959c7812 */ /* 0x000fe200078ec0ff */
[----:B------:R-:W-:Y:S01]  /*5400*/  LDS R129, [R129+UR4] ;  /* 0x0000000481817984 */ /* 0x000fe20008000800 */
[----:B------:R-:W-:Y:S02]  /*5410*/  LOP3.LUT R131, R131, 0x3fc, RZ, 0xc0, !PT ;  /* 0x000003fc83837812 */ /* 0x000fe400078ec0ff */
[----:B------:R-:W-:Y:S01]  /*5420*/  LOP3.LUT R144, R140, 0x3fc, RZ, 0xc0, !PT ;  /* 0x000003fc8c907812 */ /* 0x000fe200078ec0ff */
[----:B------:R-:W1:Y:S01]  /*5430*/  LDS R145, [R145+UR4+0x400] ;  /* 0x0004000491917984 */ /* 0x000e620008000800 */
[----:B------:R-:W-:Y:S02]  /*5440*/  LOP3.LUT R152, R152, 0x3fc, RZ, 0xc0, !PT ;  /* 0x000003fc98987812 */ /* 0x000fe400078ec0ff */
[--C-:B------:R-:W-:Y:S01]  /*5450*/  SHF.R.U32.HI R124, RZ, 0xe, R157.reuse ;  /* 0x0000000eff7c7819 */ /* 0x100fe2000001169d */
[----:B------:R2:W-:Y:S01]  /*5460*/  LDS R140, [R155+UR4+0x800] ;  /* 0x000800049b8c7984 */ /* 0x0005e20008000800 */
[----:B------:R-:W-:-:S02]  /*5470*/  SHF.R.U32.HI R148, RZ, 0x6, R157 ;  /* 0x00000006ff947819 */ /* 0x000fc4000001169d */
[----:B------:R-:W-:Y:S01]  /*5480*/  SHF.R.U32.HI R149, RZ, 0xe, R158 ;  /* 0x0000000eff957819 */ /* 0x000fe2000001169e */
[----:B------:R-:W-:Y:S01]  /*5490*/  LDS R141, [R141+UR4+0x400] ;  /* 0x000400048d8d7984 */ /* 0x000fe20008000800 */
[----:B------:R-:W-:Y:S02]  /*54a0*/  LOP3.LUT R150, R150, 0x3fc, RZ, 0xc0, !PT ;  /* 0x000003fc96967812 */ /* 0x000fe400078ec0ff */
[----:B------:R-:W-:Y:S01]  /*54b0*/  LOP3.LUT R148, R148, 0x3fc, RZ, 0xc0, !PT ;  /* 0x000003fc94947812 */ /* 0x000fe200078ec0ff */
[----:B------:R-:W3:Y:S01]  /*54c0*/  LDS R153, [R153+UR4] ;  /* 0x0000000499997984 */ /* 0x000ee20008000800 */
[----:B--2---:R-:W-:Y:S02]  /*54d0*/  LOP3.LUT R155, R124, 0x3fc, RZ, 0xc0, !PT ;  /* 0x000003fc7c9b7812 */ /* 0x004fe400078ec0ff */
[----:B------:R-:W-:Y:S01]  /*54e0*/  LOP3.LUT R149, R149, 0x3fc, RZ, 0xc0, !PT ;  /* 0x000003fc95957812 */ /* 0x000fe200078ec0ff */
[----:B------:R-:W-:Y:S04]  /*54f0*/  LDS R131, [R131+UR4] ;  /* 0x0000000483837984 */ /* 0x000fe80008000800 */
[----:B------:R-:W-:Y:S04]  /*5500*/  LDS R144, [R144+UR4+0x400] ;  /* 0x0004000490907984 */ /* 0x000fe80008000800 */
[----:B------:R-:W2:Y:S04]  /*5510*/  LDS R152, [R152+UR4+0x800] ;  /* 0x0008000498987984 */ /* 0x000ea80008000800 */
[----:B------:R-:W4:Y:S04]  /*5520*/  LDS R127, [R127+UR4+0xc00] ;  /* 0x000c00047f7f7984 */ /* 0x000f280008000800 */
[----:B------:R5:W4:Y:S01]  /*5530*/  LDS R159, [R150+UR4+0xc00] ;  /* 0x000c0004969f7984 */ /* 0x000b220008000800 */
[----:B0-----:R-:W-:-:S02]  /*5540*/  LOP3.LUT R142, R142, R151, R147, 0x96, !PT ;  /* 0x000000978e8e7212 */ /* 0x001fc400078e9693 */
[----:B------:R-:W-:Y:S01]  /*5550*/  SHF.R.U32.HI R151, RZ, 0x16, R130 ;  /* 0x00000016ff977819 */ /* 0x000fe20000011682 */
[----:B------:R-:W-:Y:S03]  /*5560*/  LDS R125, [R125+UR4] ;  /* 0x000000047d7d7984 */ /* 0x000fe60008000800 */
[----:B------:R-:W-:Y:S01]  /*5570*/  LOP3.LUT R151, R151, 0x3fc, RZ, 0xc0, !PT ;  /* 0x000003fc97977812 */ /* 0x000fe200078ec0ff */
[----:B------:R-:W-:Y:S01]  /*5580*/  LDS R154, [R154+UR4+0x400] ;  /* 0x000400049a9a7984 */ /* 0x000fe20008000800 */
[----:B-1----:R-:W-:Y:S02]  /*5590*/  LOP3.LUT R129, R146, R145, R129, 0x96, !PT ;  /* 0x0000009192817212 */ /* 0x002fe400078e9681 */
[----:B-----5:R-:W-:Y:S01]  /*55a0*/  SHF.R.U32.HI R150, RZ, 0x6, R143 ;  /* 0x00000006ff967819 */ /* 0x020fe2000001168f */
[----:B------:R0:W-:Y:S03]  /*55b0*/  LDS R124, [R156+UR4] ;  /* 0x000000049c7c7984 */ /* 0x0001e60008000800 */
[----:B------:R-:W-:Y:S01]  /*55c0*/  LOP3.LUT R150, R150, 0x3fc, RZ, 0xc0, !PT ;  /* 0x000003fc96967812 */ /* 0x000fe200078ec0ff */
[----:B------:R-:W1:Y:S04]  /*55d0*/  LDS R155, [R155+UR4+0x800] ;  /* 0x000800049b9b7984 */ /* 0x000e680008000800 */
[----:B------:R-:W-:Y:S01]  /*55e0*/  LDS R148, [R148+UR4+0x400] ;  /* 0x0004000494947984 */ /* 0x000fe20008000800 */
[----:B---3--:R-:W-:-:S02]  /*55f0*/  LOP3.LUT R140, R140, R141, R153, 0x96, !PT ;  /* 0x0000008d8c8c7212 */ /* 0x008fc400078e9699 */
[----:B0-----:R-:W-:Y:S01]  /*5600*/  SHF.R.U32.HI R156, RZ, 0x16, R158 ;  /* 0x00000016ff9c7819 */ /* 0x001fe2000001169e */
[----:B------:R-:W0:Y:S01]  /*5610*/  LDS R149, [R149+UR4+0x800] ;  /* 0x0008000495957984 */ /* 0x000e220008000800 */
[----:B------:R-:W-:Y:S02]  /*5620*/  LOP3.LUT R147, R15, R140, R128, 0x96, !PT ;  /* 0x0000008c0f937212 */ /* 0x000fe400078e9680 */
[----:B------:R-:W-:Y:S01]  /*5630*/  SHF.R.U32.HI R153, RZ, 0xe, R130 ;  /* 0x0000000eff997819 */ /* 0x000fe20000011682 */
[----:B------:R-:W-:Y:S01]  /*5640*/  LDS R150, [R150+UR4+0x400] ;  /* 0x0004000496967984 */ /* 0x000fe20008000800 */
[--C-:B------:R-:W-:Y:S02]  /*5650*/  SHF.R.U32.HI R145, RZ, 0x6, R147.reuse ;  /* 0x00000006ff917819 */ /* 0x100fe40000011693 */
[----:B------:R-:W-:Y:S01]  /*5660*/  SHF.R.U32.HI R146, RZ, 0x16, R147 ;  /* 0x00000016ff927819 */ /* 0x000fe20000011693 */
[----:B------:R-:W-:Y:S01]  /*5670*/  LDS R151, [R151+UR4+0xc00] ;  /* 0x000c000497977984 */ /* 0x000fe20008000800 */
[----:B--2---:R-:W-:-:S02]  /*5680*/  LOP3.LUT R131, R152, R144, R131, 0x96, !PT ;  /* 0x0000009098837212 */ /* 0x004fc400078e9683 */
[----:B------:R-:W-:Y:S02]  /*5690*/  SHF.R.U32.HI R152, RZ, 0x16, R157 ;  /* 0x00000016ff987819 */ /* 0x000fe4000001169d */
[----:B----4-:R-:W-:Y:S02]  /*56a0*/  LOP3.LUT R144, R14, R142, R127, 0x96, !PT ;  /* 0x0000008e0e907212 */ /* 0x010fe400078e967f */
[----:B------:R-:W-:Y:S02]  /*56b0*/  LOP3.LUT R131, R13, R131, R126, 0x96, !PT ;  /* 0x000000830d837212 */ /* 0x000fe400078e967e */
[----:B------:R-:W-:Y:S01]  /*56c0*/  LOP3.LUT R129, R12, R129, R159, 0x96, !PT ;  /* 0x000000810c817212 */ /* 0x000fe200078e969f */
[----:B------:R-:W-:Y:S01]  /*56d0*/  IMAD.SHL.U32 R142, R144, 0x4, RZ ;  /* 0x00000004908e7824 */ /* 0x000fe200078e00ff */
[--C-:B------:R-:W-:Y:S02]  /*56e0*/  SHF.R.U32.HI R140, RZ, 0xe, R144.reuse ;  /* 0x0000000eff8c7819 */ /* 0x100fe40000011690 */
[----:B------:R-:W-:-:S02]  /*56f0*/  SHF.R.U32.HI R141, RZ, 0x6, R144 ;  /* 0x00000006ff8d7819 */ /* 0x000fc40000011690 */
[--C-:B------:R-:W-:Y:S02]  /*5700*/  SHF.R.U32.HI R159, RZ, 0xe, R129.reuse ;  /* 0x0000000eff9f7819 */ /* 0x100fe40000011681 */
[--C-:B------:R-:W-:Y:S02]  /*5710*/  SHF.R.U32.HI R126, RZ, 0x16, R129.reuse ;  /* 0x00000016ff7e7819 */ /* 0x100fe40000011681 */
[----:B------:R-:W-:Y:S02]  /*5720*/  SHF.R.U32.HI R127, RZ, 0x6, R129 ;  /* 0x00000006ff7f7819 */ /* 0x000fe40000011681 */
[--C-:B------:R-:W-:Y:S02]  /*5730*/  SHF.R.U32.HI R128, RZ, 0x6, R131.reuse ;  /* 0x00000006ff807819 */ /* 0x100fe40000011683 */
[----:B------:R-:W-:Y:S02]  /*5740*/  SHF.R.U32.HI R130, RZ, 0x16, R131 ;  /* 0x00000016ff827819 */ /* 0x000fe40000011683 */
[----:B-1----:R-:W-:Y:S01]  /*5750*/  LOP3.LUT R125, R155, R154, R125, 0x96, !PT ;  /* 0x0000009a9b7d7212 */ /* 0x002fe200078e967d */
[----:B------:R-:W-:Y:S01]  /*5760*/  IMAD.SHL.U32 R155, R157, 0x4, RZ ;  /* 0x000000049d9b7824 */ /* 0x000fe200078e00ff */
[----:B------:R-:W-:Y:S01]  /*5770*/  SHF.R.U32.HI R154, RZ, 0x6, R158 ;  /* 0x00000006ff9a7819 */ /* 0x000fe2000001169e */
[----:B------:R-:W-:Y:S01]  /*5780*/  IMAD.SHL.U32 R157, R158, 0x4, RZ ;  /* 0x000000049e9d7824 */ /* 0x000fe200078e00ff */
[----:B------:R-:W-:Y:S01]  /*5790*/  LOP3.LUT R153, R153, 0x3fc, RZ, 0xc0, !PT ;  /* 0x000003fc99997812 */ /* 0x000fe200078ec0ff */
[----:B------:R-:W-:Y:S01]  /*57a0*/  IMAD.SHL.U32 R158, R129, 0x4, RZ ;  /* 0x00000004819e7824 */ /* 0x000fe200078e00ff */
[----:B------:R-:W-:Y:S01]  /*57b0*/  LOP3.LUT R155, R155, 0x3fc, RZ, 0xc0, !PT ;  /* 0x000003fc9b9b7812 */ /* 0x000fe200078ec0ff */
[----:B------:R-:W-:Y:S01]  /*57c0*/  IMAD.SHL.U32 R129, R131, 0x4, RZ ;  /* 0x0000000483817824 */ /* 0x000fe200078e00ff */
[----:B0-----:R-:W-:-:S02]  /*57d0*/  LOP3.LUT R124, R149, R148, R124, 0x96, !PT ;  /* 0x00000094957c7212 */ /* 0x001fc400078e967c */
[--C-:B------:R-:W-:Y:S01]  /*57e0*/  SHF.R.U32.HI R148, RZ, 0xe, R143.reuse ;  /* 0x0000000eff947819 */ /* 0x100fe2000001168f */
[----:B------:R-:W-:Y:S01]  /*57f0*/  LDS R153, [R153+UR4+0x800] ;  /* 0x0008000499997984 */ /* 0x000fe20008000800 */
[----:B------:R-:W-:Y:S02]  /*5800*/  SHF.R.U32.HI R149, RZ, 0x16, R143 ;  /* 0x00000016ff957819 */ /* 0x000fe4000001168f */
[----:B------:R-:W-:Y:S01]  /*5810*/  SHF.R.U32.HI R143, RZ, 0x16, R144 ;  /* 0x00000016ff8f7819 */ /* 0x000fe20000011690 */
[----:B------:R-:W-:Y:S01]  /*5820*/  LDS R155, [R155+UR4] ;  /* 0x000000049b9b7984 */ /* 0x000fe20008000800 */
[----:B------:R-:W-:Y:S01]  /*5830*/  SHF.R.U32.HI R144, RZ, 0xe, R147 ;  /* 0x0000000eff907819 */ /* 0x000fe20000011693 */
[----:B------:R-:W-:Y:S01]  /*5840*/  IMAD.SHL.U32 R147, R147, 0x4, RZ ;  /* 0x0000000493937824 */ /* 0x000fe200078e00ff */
[----:B------:R-:W-:Y:S02]  /*5850*/  SHF.R.U32.HI R131, RZ, 0xe, R131 ;  /* 0x0000000eff837819 */ /* 0x000fe40000011683 */
[----:B------:R-:W-:-:S02]  /*5860*/  LOP3.LUT R148, R148, 0x3fc, RZ, 0xc0, !PT ;  /* 0x000003fc94947812 */ /* 0x000fc400078ec0ff */
[----:B------:R-:W-:Y:S02]  /*5870*/  LOP3.LUT R154, R154, 0x3fc, RZ, 0xc0, !PT ;  /* 0x000003fc9a9a7812 */ /* 0x000fe400078ec0ff */
[----:B------:R-:W-:Y:S02]  /*5880*/  LOP3.LUT R157, R157, 0x3fc, RZ, 0xc0, !PT ;  /* 0x000003fc9d9d7812 */ /* 0x000fe400078ec0ff */
[----:B------:R-:W-:Y:S01]  /*5890*/  LOP3.LUT R158, R158, 0x3fc, RZ, 0xc0, !PT ;  /* 0x000003fc9e9e7812 */ /* 0x000fe200078ec0ff */
[----:B------:R-:W-:Y:S01]  /*58a0*/  LDS R148, [R148+UR4+0x800] ;  /* 0x0008000494947984 */ /* 0x000fe20008000800 */
[----:B------:R-:W-:Y:S02]  /*58b0*/  LOP3.LUT R140, R140, 0x3fc, RZ, 0xc0, !PT ;  /* 0x000003fc8c8c7812 */ /* 0x000fe400078ec0ff */
[----:B------:R-:W-:Y:S01]  /*58c0*/  LOP3.LUT R156, R156, 0x3fc, RZ, 0xc0, !PT ;  /* 0x000003fc9c9c7812 */ /* 0x000fe200078ec0ff */
[----:B------:R-:W0:Y:S01]  /*58d0*/  LDS R154, [R154+UR4+0x400] ;  /* 0x000400049a9a7984 */ /* 0x000e220008000800 */
[----:B------:R-:W-:-:S02]  /*58e0*/  LOP3.LUT R127, R127, 0x3fc, RZ, 0xc0, !PT ;  /* 0x000003fc7f7f7812 */ /* 0x000fc400078ec0ff */
[----:B------:R-:W-:Y:S01]  /*58f0*/  LOP3.LUT R128, R128, 0x3fc, RZ, 0xc0, !PT ;  /* 0x000003fc80807812 */ /* 0x000fe200078ec0ff */
[----:B------:R-:W1:Y:S01]  /*5900*/  LDS R157, [R157+UR4] ;  /* 0x000000049d9d7984 */ /* 0x000e620008000800 */
        /* <DEDUP_REMOVED lines=8> */
[----:B------:R-:W2:Y:S01]  /*5990*/  LDS R140, [R140+UR4+0x800] ;  /* 0x000800048c8c7984 */ /* 0x000ea20008000800 */
        /* <DEDUP_REMOVED lines=11> */
[----:B------:R-:W4:Y:S04]  /*5a50*/  LDS R147, [R147+UR4] ;  /* 0x0000000493937984 */ /* 0x000f280008000800 */
[----:B------:R-:W5:Y:S04]  /*5a60*/  LDS R149, [R149+UR4+0xc00] ;  /* 0x000c000495957984 */ /* 0x000f680008000800 */
[----:B------:R-:W-:Y:S01]  /*5a70*/  LDS R159, [R159+UR4+0x800] ;  /* 0x000800049f9f7984 */ /* 0x000fe20008000800 */
[----:B0-----:R-:W-:-:S03]  /*5a80*/  LOP3.LUT R148, R148, R154, R155, 0x96, !PT ;  /* 0x0000009a94947212 */ /* 0x001fc600078e969b */
[----:B------:R-:W-:Y:S01]  /*5a90*/  LDS R129, [R129+UR4] ;  /* 0x0000000481817984 */ /* 0x000fe20008000800 */
[----:B-1----:R-:W-:Y:S02]  /*5aa0*/  LOP3.LUT R150, R153, R150, R157, 0x96, !PT ;  /* 0x0000009699967212 */ /* 0x002fe400078e969d */
[----:B------:R-:W-:Y:S01]  /*5ab0*/  LOP3.LUT R151, R58, R148, R151, 0x96, !PT ;  /* 0x000000943a977212 */ /* 0x000fe200078e9697 */
[----:B------:R0:W-:Y:S04]  /*5ac0*/  LDS R162, [R141+UR4+0x400] ;  /* 0x000400048da27984 */ /* 0x0001e80008000800 */
[----:B------:R-:W-:Y:S04]  /*5ad0*/  LDS R142, [R142+UR4] ;  /* 0x000000048e8e7984 */ /* 0x000fe80008000800 */
[----:B------:R-:W1:Y:S01]  /*5ae0*/  LDS R144, [R144+UR4+0x800] ;  /* 0x0008000490907984 */ /* 0x000e620008000800 */
[----:B--2---:R-:W-:Y:S01]  /*5af0*/  LOP3.LUT R140, R140, R161, R158, 0x96, !PT ;  /* 0x000000a18c8c7212 */ /* 0x004fe200078e969e */
[----:B0-----:R-:W-:-:S02]  /*5b00*/  IMAD.SHL.U32 R141, R151, 0x4, RZ ;  /* 0x00000004978d7824 */ /* 0x001fc400078e00ff */
[----:B------:R-:W0:Y:S01]  /*5b10*/  LDS R145, [R145+UR4+0x400] ;  /* 0x0004000491917984 */ /* 0x000e220008000800 */
[----:B---3--:R-:W-:Y:S02]  /*5b20*/  LOP3.LUT R125, R56, R125, R156, 0x96, !PT ;  /* 0x0000007d387d7212 */ /* 0x008fe400078e969c */
[----:B------:R-:W-:Y:S01]  /*5b30*/  LOP3.LUT R141, R141, 0x3fc, RZ, 0xc0, !PT ;  /* 0x000003fc8d8d7812 */ /* 0x000fe200078ec0ff */
[----:B------:R-:W2:Y:S04]  /*5b40*/  LDS R152, [R152+UR4+0xc00] ;  /* 0x000c000498987984 */ /* 0x000ea80008000800 */
[----:B------:R3:W2:Y:S04]  /*5b50*/  LDS R163, [R146+UR4+0xc00] ;  /* 0x000c000492a37984 */ /* 0x0006a80008000800 */
[----:B------:R-:W2:Y:S01]  /*5b60*/  LDS R128, [R143+UR4+0xc00] ;  /* 0x000c00048f807984 */ /* 0x000ea20008000800 */
[----:B----4-:R-:W-:-:S03]  /*5b70*/  LOP3.LUT R127, R160, R127, R147, 0x96, !PT ;  /* 0x0000007fa07f7212 */ /* 0x010fc600078e9693 */
[----:B------:R-:W4:Y:S01]  /*5b80*/  LDS R126, [R126+UR4+0xc00] ;  /* 0x000c00047e7e7984 */ /* 0x000f220008000800 */
[----:B-----5:R-:W-:Y:S02]  /*5b90*/  LOP3.LUT R124, R57, R124, R149, 0x96, !PT ;  /* 0x0000007c397c7212 */ /* 0x020fe400078e9695 */
[----:B---3--:R-:W-:Y:S01]  /*5ba0*/  SHF.R.U32.HI R146, RZ, 0xe, R151 ;  /* 0x0000000eff927819 */ /* 0x008fe20000011697 */
[----:B------:R-:W3:Y:S01]  /*5bb0*/  LDS R165, [R130+UR4+0xc00] ;  /* 0x000c000482a57984 */ /* 0x000ee20008000800 */
[--C-:B------:R-:W-:Y:S02]  /*5bc0*/  SHF.R.U32.HI R147, RZ, 0x6, R124.reuse ;  /* 0x00000006ff937819 */ /* 0x100fe4000001167c */
[----:B------:R-:W-:Y:S01]  /*5bd0*/  LOP3.LUT R146, R146, 0x3fc, RZ, 0xc0, !PT ;  /* 0x000003fc92927812 */ /* 0x000fe200078ec0ff */
[----:B------:R-:W-:Y:S01]  /*5be0*/  LDS R141, [R141+UR4] ;  /* 0x000000048d8d7984 */ /* 0x000fe20008000800 */
[----:B------:R-:W-:Y:S02]  /*5bf0*/  LOP3.LUT R147, R147, 0x3fc, RZ, 0xc0, !PT ;  /* 0x000003fc93937812 */ /* 0x000fe400078ec0ff */
[----:B------:R-:W-:-:S02]  /*5c00*/  SHF.R.U32.HI R131, RZ, 0x16, R124 ;  /* 0x00000016ff837819 */ /* 0x000fc4000001167c */
[----:B------:R-:W-:Y:S02]  /*5c10*/  LDS R146, [R146+UR4+0x800] ;  /* 0x0008000492927984 */ /* 0x000fe40008000800 */
[----:B------:R-:W-:Y:S02]  /*5c20*/  LOP3.LUT R131, R131, 0x3fc, RZ, 0xc0, !PT ;  /* 0x000003fc83837812 */ /* 0x000fe400078ec0ff */
[----:B------:R-:W-:Y:S01]  /*5c30*/  LDS R147, [R147+UR4+0x400] ;  /* 0x0004000493937984 */ /* 0x000fe20008000800 */
[----:B-1----:R-:W-:-:S03]  /*5c40*/  LOP3.LUT R129, R144, R162, R129, 0x96, !PT ;  /* 0x000000a290817212 */ /* 0x002fc600078e9681 */
[----:B------:R-:W-:Y:S01]  /*5c50*/  LDS R131, [R131+UR4+0xc00] ;  /* 0x000c000483837984 */ /* 0x000fe20008000800 */
[----:B------:R-:W-:Y:S02]  /*5c60*/  SHF.R.U32.HI R144, RZ, 0xe, R125 ;  /* 0x0000000eff907819 */ /* 0x000fe4000001167d */
[----:B0-----:R-:W-:Y:S02]  /*5c70*/  LOP3.LUT R142, R159, R145, R142, 0x96, !PT ;  /* 0x000000919f8e7212 */ /* 0x001fe400078e968e */
[----:B------:R-:W-:Y:S02]  /*5c80*/  SHF.R.U32.HI R145, RZ, 0x6, R151 ;  /* 0x00000006ff917819 */ /* 0x000fe40000011697 */
[----:B--2---:R-:W-:Y:S02]  /*5c90*/  LOP3.LUT R152, R59, R150, R152, 0x96, !PT ;  /* 0x000000963b987212 */ /* 0x004fe400078e9698 */
[----:B------:R-:W-:Y:S02]  /*5ca0*/  LOP3.LUT R144, R144, 0x3fc, RZ, 0xc0, !PT ;  /* 0x000003fc90907812 */ /* 0x000fe400078ec0ff */
[----:B------:R-:W-:-:S02]  /*5cb0*/  LOP3.LUT R163, R8, R140, R163, 0x96, !PT ;  /* 0x0000008c08a37212 */ /* 0x000fc400078e96a3 */
[----:B------:R-:W-:Y:S02]  /*5cc0*/  SHF.R.U32.HI R157, RZ, 0xe, R152 ;  /* 0x0000000eff9d7819 */ /* 0x000fe40000011698 */
[----:B------:R-:W-:Y:S01]  /*5cd0*/  LOP3.LUT R128, R11, R127, R128, 0x96, !PT ;  /* 0x0000007f0b807212 */ /* 0x000fe200078e9680 */
[----:B------:R-:W-:Y:S01]  /*5ce0*/  IMAD.SHL.U32 R127, R125, 0x4, RZ ;  /* 0x000000047d7f7824 */ /* 0x000fe200078e00ff */
[----:B------:R-:W-:Y:S01]  /*5cf0*/  SHF.R.U32.HI R156, RZ, 0x6, R152 ;  /* 0x00000006ff9c7819 */ /* 0x000fe20000011698 */
[----:B------:R-:W-:Y:S01]  /*5d00*/  IMAD.SHL.U32 R155, R163, 0x4, RZ ;  /* 0x00000004a39b7824 */ /* 0x000fe200078e00ff */
[----:B----4-:R-:W-:Y:S01]  /*5d10*/  LOP3.LUT R126, R9, R129, R126, 0x96, !PT ;  /* 0x00000081097e7212 */ /* 0x010fe200078e967e */
[----:B------:R-:W-:Y:S01]  /*5d20*/  LDS R144, [R144+UR4+0x800] ;  /* 0x0008000490907984 */ /* 0x000fe20008000800 */
[----:B------:R-:W-:Y:S02]  /*5d30*/  LOP3.LUT R127, R127, 0x3fc, RZ, 0xc0, !PT ;  /* 0x000003fc7f7f7812 */ /* 0x000fe400078ec0ff */
[----:B---3--:R-:W-:Y:S01]  /*5d40*/  LOP3.LUT R165, R10, R142, R165, 0x96, !PT ;  /* 0x0000008e0aa57212 */ /* 0x008fe200078e96a5 */
[----:B------:R-:W-:Y:S01]  /*5d50*/  IMAD.SHL.U32 R142, R124, 0x4, RZ ;  /* 0x000000047c8e7824 */ /* 0x000fe200078e00ff */
[----:B------:R-:W-:Y:S01]  /*5d60*/  SHF.R.U32.HI R154, RZ, 0x6, R126 ;  /* 0x00000006ff9a7819 */ /* 0x000fe2000001167e */
[----:B------:R-:W-:Y:S01]  /*5d70*/  IMAD.SHL.U32 R153, R126, 0x4, RZ ;  /* 0x000000047e997824 */ /* 0x000fe200078e00ff */
[----:B------:R-:W-:Y:S01]  /*5d80*/  SHF.R.U32.HI R150, RZ, 0xe, R165 ;  /* 0x0000000eff967819 */ /* 0x000fe200000116a5 */
[----:B------:R-:W0:Y:S01]  /*5d90*/  LDS R127, [R127+UR4] ;  /* 0x000000047f7f7984 */ /* 0x000e220008000800 */
[----:B------:R-:W-:Y:S01]  /*5da0*/  SHF.R.U32.HI R143, RZ, 0x16, R152 ;  /* 0x00000016ff8f7819 */ /* 0x000fe20000011698 */
[----:B------:R-:W-:Y:S01]  /*5db0*/  IMAD.SHL.U32 R152, R152, 0x4, RZ ;  /* 0x0000000498987824 */ /* 0x000fe200078e00ff */
[----:B------:R-:W-:-:S02]  /*5dc0*/  SHF.R.U32.HI R140, RZ, 0x16, R125 ;  /* 0x00000016ff8c7819 */ /* 0x000fc4000001167d */
[----:B------:R-:W-:Y:S02]  /*5dd0*/  LOP3.LUT R142, R142, 0x3fc, RZ, 0xc0, !PT ;  /* 0x000003fc8e8e7812 */ /* 0x000fe400078ec0ff */
        /* <DEDUP_REMOVED lines=8> */
[--C-:B------:R-:W-:Y:S01]  /*5e60*/  SHF.R.U32.HI R148, RZ, 0xe, R128.reuse ;  /* 0x0000000eff947819 */ /* 0x100fe20000011680 */
[----:B------:R-:W1:Y:S01]  /*5e70*/  LDS R157, [R157+UR4+0x800] ;  /* 0x000800049d9d7984 */ /* 0x000e620008000800 */
[----:B------:R-:W-:Y:S02]  /*5e80*/  LOP3.LUT R143, R143, 0x3fc, RZ, 0xc0, !PT ;  /* 0x000003fc8f8f7812 */ /* 0x000fe400078ec0ff */
[----:B------:R-:W-:Y:S01]  /*5e90*/  SHF.R.U32.HI R149, RZ, 0x6, R165 ;  /* 0x00000006ff957819 */ /* 0x000fe200000116a5 */
[----:B------:R-:W2:Y:S01]  /*5ea0*/  LDS R156, [R156+UR4+0x400] ;  /* 0x000400049c9c7984 */ /* 0x000ea20008000800 */
[----:B------:R-:W-:Y:S02]  /*5eb0*/  LOP3.LUT R140, R140, 0x3fc, RZ, 0xc0, !PT ;  /* 0x000003fc8c8c7812 */ /* 0x000fe400078ec0ff */
[----:B------:R-:W-:Y:S01]  /*5ec0*/  SHF.R.U32.HI R130, RZ, 0x16, R128 ;  /* 0x00000016ff827819 */ /* 0x000fe20000011680 */
[----:B------:R-:W-:Y:S01]  /*5ed0*/  LDS R155, [R155+UR4] ;  /* 0x000000049b9b7984 */ /* 0x000fe20008000800 */
[----:B------:R-:W-:-:S02]  /*5ee0*/  LOP3.LUT R153, R153, 0x3fc, RZ, 0xc0, !PT ;  /* 0x000003fc99997812 */ /* 0x000fc400078ec0ff */
[----:B------:R-:W-:Y:S01]  /*5ef0*/  LOP3.LUT R148, R148, 0x3fc, RZ, 0xc0, !PT ;  /* 0x000003fc94947812 */ /* 0x000fe200078ec0ff */
[----:B------:R-:W-:Y:S01]  /*5f00*/  LDS R154, [R154+UR4+0x400] ;  /* 0x000400049a9a7984 */ /* 0x000fe20008000800 */
[----:B------:R-:W-:Y:S02]  /*5f10*/  SHF.R.U32.HI R129, RZ, 0x16, R163 ;  /* 0x00000016ff817819 */ /* 0x000fe400000116a3 */
[----:B------:R-:W-:Y:S01]  /*5f20*/  LOP3.LUT R149, R149, 0x3fc, RZ, 0xc0, !PT ;  /* 0x000003fc95957812 */ /* 0x000fe200078ec0ff */
[----:B------:R-:W3:Y:S01]  /*5f30*/  LDS R150, [R150+UR4+0x800] ;  /* 0x0008000496967984 */ /* 0x000ee20008000800 */
[----:B------:R-:W-:Y:S02]  /*5f40*/  LOP3.LUT R130, R130, 0x3fc, RZ, 0xc0, !PT ;  /* 0x000003fc82827812 */ /* 0x000fe400078ec0ff */
[----:B------:R-:W-:Y:S01]  /*5f50*/  LOP3.LUT R129, R129, 0x3fc, RZ, 0xc0, !PT ;  /* 0x000003fc81817812 */ /* 0x000fe200078ec0ff */
[----:B------:R-:W4:Y:S01]  /*5f60*/  LDS R143, [R143+UR4+0xc00] ;  /* 0x000c00048f8f7984 */ /* 0x000f220008000800 */
[----:B0-----:R-:W-:-:S02]  /*5f70*/  LOP3.LUT R127, R146, R147, R127, 0x96, !PT ;  /* 0x00000093927f7212 */ /* 0x001fc400078e967f */
[----:B------:R-:W-:Y:S01]  /*5f80*/  SHF.R.U32.HI R125, RZ, 0x6, R125 ;  /* 0x00000006ff7d7819 */ /* 0x000fe2000001167d */
[----:B------:R-:W0:Y:S01]  /*5f90*/  LDS R140, [R140+UR4+0xc00] ;  /* 0x000c00048c8c7984 */ /* 0x000e220008000800 */
[----:B------:R-:W-:Y:S02]  /*5fa0*/  SHF.R.U32.HI R124, RZ, 0xe, R124 ;  /* 0x0000000eff7c7819 */ /* 0x000fe4000001167c */
[----:B------:R-:W-:Y:S01]  /*5fb0*/  SHF.R.U32.HI R151, RZ, 0x16, R151 ;  /* 0x00000016ff977819 */ /* 0x000fe20000011697 */
[----:B------:R-:W-:Y:S01]  /*5fc0*/  LDS R153, [R153+UR4] ;  /* 0x0000000499997984 */ /* 0x000fe20008000800 */
[----:B------:R-:W-:-:S03]  /*5fd0*/  LOP3.LUT R125, R125, 0x3fc, RZ, 0xc0, !PT ;  /* 0x000003fc7d7d7812 */ /* 0x000fc600078ec0ff */
[----:B------:R-:W-:Y:S04]  /*5fe0*/  LDS R158, [R149+UR4+0x400] ;  /* 0x00040004959e7984 */ /* 0x000fe80008000800 */
[----:B------:R-:W5:Y:S04]  /*5ff0*/  LDS R148, [R148+UR4+0x800] ;  /* 0x0008000494947984 */ /* 0x000f680008000800 */
[----:B------:R2:W5:Y:S01]  /*6000*/  LDS R159, [R130+UR4+0xc00] ;  /* 0x000c0004829f7984 */ /* 0x0005620008000800 */
[----:B-1----:R-:W-:Y:S02]  /*6010*/  LOP3.LUT R142, R157, R145, R142, 0x96, !PT ;  /* 0x000000919d8e7212 */ /* 0x002fe400078e968e */
[----:B------:R-:W-:Y:S01]  /*6020*/  SHF.R.U32.HI R145, RZ, 0xe, R126 ;  /* 0x0000000eff917819 */ /* 0x000fe2000001167e */
[----:B------:R1:W5:Y:S01]  /*6030*/  LDS R160, [R129+UR4+0xc00] ;  /* 0x000c000481a07984 */ /* 0x0003620008000800 */
[----:B--2---:R-:W-:-:S02]  /*6040*/  LOP3.LUT R141, R144, R156, R141, 0x96, !PT ;  /* 0x0000009c908d7212 */ /* 0x004fc400078e968d */
[----:B------:R-:W-:Y:S01]  /*6050*/  SHF.R.U32.HI R130, RZ, 0x6, R128 ;  /* 0x00000006ff827819 */ /* 0x000fe20000011680 */
[----:B------:R-:W-:Y:S01]  /*6060*/  LDS R125, [R125+UR4+0x400] ;  /* 0x000400047d7d7984 */ /* 0x000fe20008000800 */
[----:B-1----:R-:W-:Y:S01]  /*6070*/  IMAD.SHL.U32 R129, R165, 0x4, RZ ;  /* 0x00000004a5817824 */ /* 0x002fe200078e00ff */
[----:B------:R-:W-:Y:S02]  /*6080*/  SHF.R.U32.HI R165, RZ, 0x16, R165 ;  /* 0x00000016ffa57819 */ /* 0x000fe400000116a5 */
[----:B---3--:R-:W-:Y:S02]  /*6090*/  LOP3.LUT R147, R150, R154, R155, 0x96, !PT ;  /* 0x0000009a96937212 */ /* 0x008fe400078e969b */
[----:B------:R-:W-:Y:S02]  /*60a0*/  LOP3.LUT R146, R129, 0x3fc, RZ, 0xc0, !PT ;  /* 0x000003fc81927812 */ /* 0x000fe400078ec0ff */
[----:B----4-:R-:W-:Y:S02]  /*60b0*/  LOP3.LUT R150, R52, R127, R143, 0x96, !PT ;  /* 0x0000007f34967212 */ /* 0x010fe400078e968f */
[----:B------:R-:W-:-:S02]  /*60c0*/  LOP3.LUT R143, R54, R141, R131, 0x96, !PT ;  /* 0x0000008d368f7212 */ /* 0x000fc400078e9683 */
[----:B0-----:R-:W-:Y:S01]  /*60d0*/  LOP3.LUT R127, R53, R142, R140, 0x96, !PT ;  /* 0x0000008e357f7212 */ /* 0x001fe200078e968c */
[----:B------:R-:W-:Y:S01]  /*60e0*/  LDS R146, [R146+UR4] ;  /* 0x0000000492927984 */ /* 0x000fe20008000800 */
[----:B------:R-:W-:Y:S02]  /*60f0*/  SHF.R.U32.HI R131, RZ, 0xe, R163 ;  /* 0x0000000eff837819 */ /* 0x000fe400000116a3 */
[----:B------:R-:W-:Y:S02]  /*6100*/  SHF.R.U32.HI R142, RZ, 0x16, R126 ;  /* 0x00000016ff8e7819 */ /* 0x000fe4000001167e */
[----:B------:R-:W-:Y:S02]  /*6110*/  SHF.R.U32.HI R149, RZ, 0x6, R127 ;  /* 0x00000006ff957819 */ /* 0x000fe4000001167f */
[----:B------:R-:W-:Y:S02]  /*6120*/  LOP3.LUT R141, R131, 0x3fc, RZ, 0xc0, !PT ;  /* 0x000003fc838d7812 */ /* 0x000fe400078ec0ff */
[----:B------:R-:W-:Y:S01]  /*6130*/  LOP3.LUT R140, R152, 0x3fc, RZ, 0xc0, !PT ;  /* 0x000003fc988c7812 */ /* 0x000fe200078ec0ff */
[----:B------:R-:W-:Y:S01]  /*6140*/  IMAD.SHL.U32 R152, R127, 0x4, RZ ;  /* 0x000000047f987824 */ /* 0x000fe200078e00ff */
[----:B-----5:R-:W-:Y:S01]  /*6150*/  LOP3.LUT R144, R148, R158, R153, 0x96, !PT ;  /* 0x0000009e94907212 */ /* 0x020fe200078e9699 */
[----:B------:R-:W-:Y:S01]  /*6160*/  IMAD.SHL.U32 R148, R128, 0x4, RZ ;  /* 0x0000000480947824 */ /* 0x000fe200078e00ff */
[----:B------:R-:W-:Y:S01]  /*6170*/  LOP3.LUT R128, R124, 0x3fc, RZ, 0xc0, !PT ;  /* 0x000003fc7c807812 */ /* 0x000fe200078ec0ff */
[----:B------:R-:W-:Y:S01]  /*6180*/  LDS R141, [R141+UR4+0x800] ;  /* 0x000800048d8d7984 */ /* 0x000fe20008000800 */
[----:B------:R-:W-:-:S02]  /*6190*/  LOP3.LUT R147, R4, R147, R159, 0x96, !PT ;  /* 0x0000009304937212 */ /* 0x000fc400078e969f */
[----:B------:R-:W-:Y:S01]  /*61a0*/  LOP3.LUT R131, R145, 0x3fc, RZ, 0xc0, !PT ;  /* 0x000003fc91837812 */ /* 0x000fe200078ec0ff */
[----:B------:R-:W-:Y:S01]  /*61b0*/  LDS R140, [R140+UR4] ;  /* 0x000000048c8c7984 */ /* 0x000fe20008000800 */
[----:B------:R-:W-:Y:S01]  /*61c0*/  LOP3.LUT R144, R5, R144, R160, 0x96, !PT ;  /* 0x0000009005907212 */ /* 0x000fe200078e96a0 */
[----:B------:R-:W-:Y:S01]  /*61d0*/  IMAD.SHL.U32 R154, R147, 0x4, RZ ;  /* 0x00000004939a7824 */ /* 0x000fe200078e00ff */
[----:B------:R-:W-:Y:S01]  /*61e0*/  SHF.R.U32.HI R163, RZ, 0x6, R163 ;  /* 0x00000006ffa37819 */ /* 0x000fe200000116a3 */
[----:B------:R-:W0:Y:S01]  /*61f0*/  LDS R128, [R128+UR4+0x800] ;  /* 0x0008000480807984 */ /* 0x000e220008000800 */
[----:B------:R-:W-:Y:S02]  /*6200*/  LOP3.LUT R126, R151, 0x3fc, RZ, 0xc0, !PT ;  /* 0x000003fc977e7812 */ /* 0x000fe400078ec0ff */
[----:B------:R-:W-:Y:S01]  /*6210*/  LOP3.LUT R153, R142, 0x3fc, RZ, 0xc0, !PT ;  /* 0x000003fc8e997812 */ /* 0x000fe200078ec0ff */
[----:B------:R-:W-:Y:S01]  /*6220*/  LDS R131, [R131+UR4+0x800] ;  /* 0x0008000483837984 */ /* 0x000fe20008000800 */
[----:B------:R-:W-:-:S02]  /*6230*/  LOP3.LUT R145, R130, 0x3fc, RZ, 0xc0, !PT ;  /* 0x000003fc82917812 */ /* 0x000fc400078ec0ff */
[----:B------:R-:W-:Y:S01]  /*6240*/  LOP3.LUT R151, R149, 0x3fc, RZ, 0xc0, !PT ;  /* 0x000003fc95977812 */ /* 0x000fe200078ec0ff */
[----:B------:R1:W-:Y:S01]  /*6250*/  LDS R129, [R153+UR4+0xc00] ;  /* 0x000c000499817984 */ /* 0x0003e20008000800 */
[----:B------:R-:W-:Y:S02]  /*6260*/  SHF.R.U32.HI R149, RZ, 0x6, R143 ;  /* 0x00000006ff957819 */ /* 0x000fe4000001168f */
[----:B------:R-:W-:Y:S01]  /*6270*/  LOP3.LUT R142, R148, 0x3fc, RZ, 0xc0, !PT ;  /* 0x000003fc948e7812 */ /* 0x000fe200078ec0ff */
[----:B------:R-:W2:Y:S01]  /*6280*/  LDS R145, [R145+UR4+0x400] ;  /* 0x0004000491917984 */ /* 0x000ea20008000800 */
[----:B------:R-:W-:Y:S01]  /*6290*/  SHF.R.U32.HI R155, RZ, 0x6, R144 ;  /* 0x00000006ff9b7819 */ /* 0x000fe20000011690 */
[----:B------:R-:W-:Y:S01]  /*62a0*/  IMAD.SHL.U32 R148, R150, 0x4, RZ ;  /* 0x0000000496947824 */ /* 0x000fe200078e00ff */
[----:B------:R-:W-:Y:S01]  /*62b0*/  LOP3.LUT R163, R163, 0x3fc, RZ, 0xc0, !PT ;  /* 0x000003fca3a37812 */ /* 0x000fe200078ec0ff */
[----:B------:R-:W3:Y:S01]  /*62c0*/  LDS R126, [R126+UR4+0xc00] ;  /* 0x000c00047e7e7984 */ /* 0x000ee20008000800 */
[----:B------:R-:W-:-:S02]  /*62d0*/  LOP3.LUT R152, R152, 0x3fc, RZ, 0xc0, !PT ;  /* 0x000003fc98987812 */ /* 0x000fc400078ec0ff */
[----:B-1----:R-:W-:Y:S01]  /*62e0*/  LOP3.LUT R153, R149, 0x3fc, RZ, 0xc0, !PT ;  /* 0x000003fc95997812 */ /* 0x002fe200078ec0ff */
[----:B------:R-:W-:Y:S01]  /*62f0*/  LDS R130, [R163+UR4+0x400] ;  /* 0x00040004a3827984 */ /* 0x000fe20008000800 */
[----:B------:R-:W-:Y:S02]  /*6300*/  LOP3.LUT R124, R165, 0x3fc, RZ, 0xc0, !PT ;  /* 0x000003fca57c7812 */ /* 0x000fe400078ec0ff */
[----:B------:R-:W-:Y:S01]  /*6310*/  LOP3.LUT R154, R154, 0x3fc, RZ, 0xc0, !PT ;  /* 0x000003fc9a9a7812 */ /* 0x000fe200078ec0ff */
[----:B------:R-:W1:Y:S01]  /*6320*/  LDS R142, [R142+UR4] ;  /* 0x000000048e8e7984 */ /* 0x000e620008000800 */
[----:B------:R-:W-:Y:S02]  /*6330*/  LOP3.LUT R155, R155, 0x3fc, RZ, 0xc0, !PT ;  /* 0x000003fc9b9b7812 */ /* 0x000fe400078ec0ff */
[----:B------:R-:W-:Y:S01]  /*6340*/  LOP3.LUT R148, R148, 0x3fc, RZ, 0xc0, !PT ;  /* 0x000003fc94947812 */ /* 0x000fe200078ec0ff */
[----:B------:R-:W-:Y:S01]  /*6350*/  LDS.U8 R152, [R152+UR4+0xc00] ;  /* 0x000c000498987984 */ /* 0x000fe20008000000 */
[----:B------:R-:W-:-:S02]  /*6360*/  SHF.R.U32.HI R160, RZ, 0xe, R143 ;  /* 0x0000000effa07819 */ /* 0x000fc4000001168f */
[----:B------:R-:W-:Y:S01]  /*6370*/  SHF.R.U32.HI R159, RZ, 0x16, R150 ;  /* 0x00000016ff9f7819 */ /* 0x000fe20000011696 */
[----:B------:R-:W4:Y:S01]  /*6380*/  LDS.U8 R153, [R153+UR4+0x1] ;  /* 0x0000010499997984 */ /* 0x000f220008000000 */
[----:B------:R-:W-:Y:S02]  /*6390*/  LOP3.LUT R160, R160, 0x3fc, RZ, 0xc0, !PT ;  /* 0x000003fca0a07812 */ /* 0x000fe400078ec0ff */
[----:B------:R-:W-:Y:S01]  /*63a0*/  LOP3.LUT R159, R159, 0x3fc, RZ, 0xc0, !PT ;  /* 0x000003fc9f9f7812 */ /* 0x000fe200078ec0ff */
[----:B------:R-:W5:Y:S04]  /*63b0*/  LDS R124, [R124+UR4+0xc00] ;  /* 0x000c00047c7c7984 */ /* 0x000f680008000800 */
[----:B------:R-:W-:Y:S01]  /*63c0*/  LDS.U8 R154, [R154+UR4+0xc00] ;  /* 0x000c00049a9a7984 */ /* 0x000fe20008000000 */
[----:B0-----:R-:W-:-:S02]  /*63d0*/  LOP3.LUT R125, R128, R125, R140, 0x96, !PT ;  /* 0x0000007d807d7212 */ /* 0x001fc400078e968c */
[----:B------:R-:W-:Y:S01]  /*63e0*/  SHF.R.U32.HI R140, RZ, 0xe, R127 ;  /* 0x0000000eff8c7819 */ /* 0x000fe2000001167f */
[----:B------:R-:W0:Y:S03]  /*63f0*/  LDS.U8 R155, [R155+UR4+0x1] ;  /* 0x000001049b9b7984 */ /* 0x000e260008000000 */
[----:B------:R-:W-:Y:S01]  /*6400*/  LOP3.LUT R140, R140, 0x3fc, RZ, 0xc0, !PT ;  /* 0x000003fc8c8c7812 */ /* 0x000fe200078ec0ff */
[----:B------:R-:W-:Y:S04]  /*6410*/  LDS.U8 R148, [R148+UR4+0xc00] ;  /* 0x000c000494947984 */ /* 0x000fe80008000000 */
[----:B------:R-:W0:Y:S01]  /*6420*/  LDS.U8 R151, [R151+UR4+0x1] ;  /* 0x0000010497977984 */ /* 0x000e220008000000 */
[----:B--2---:R-:W-:-:S02]  /*6430*/  LOP3.LUT R128, R141, R145, R146, 0x96, !PT ;  /* 0x000000918d807212 */ /* 0x004fc400078e9692 */
[----:B------:R-:W-:Y:S01]  /*6440*/  SHF.R.U32.HI R145, RZ, 0xe, R147 ;  /* 0x0000000eff917819 */ /* 0x000fe20000011693 */
[----:B------:R-:W2:Y:S01]  /*6450*/  LDS.U8 R160, [R160+UR4+0x402] ;  /* 0x00040204a0a07984 */ /* 0x000ea20008000000 */
[----:B---3--:R-:W-:Y:S02]  /*6460*/  LOP3.LUT R149, R55, R125, R126, 0x96, !PT ;  /* 0x0000007d37957212 */ /* 0x008fe400078e967e */
[----:B------:R-:W-:Y:S01]  /*6470*/  LOP3.LUT R128, R6, R128, R129, 0x96, !PT ;  /* 0x0000008006807212 */ /* 0x000fe200078e9681 */
[----:B------:R-:W-:Y:S01]  /*6480*/  LDS.U8 R140, [R140+UR4+0x402] ;  /* 0x000402048c8c7984 */ /* 0x000fe20008000000 */
[----:B------:R-:W-:Y:S02]  /*6490*/  SHF.R.U32.HI R126, RZ, 0x16, R127 ;  /* 0x00000016ff7e7819 */ /* 0x000fe4000001167f */
[----:B------:R-:W-:Y:S01]  /*64a0*/  SHF.R.U32.HI R156, RZ, 0x6, R128 ;  /* 0x00000006ff9c7819 */ /* 0x000fe20000011680 */
[----:B------:R-:W-:Y:S01]  /*64b0*/  IMAD.SHL.U32 R157, R128, 0x4, RZ ;  /* 0x00000004809d7824 */ /* 0x000fe200078e00ff */
[----:B-1----:R-:W-:Y:S01]  /*64c0*/  LOP3.LUT R130, R131, R130, R142, 0x96, !PT ;  /* 0x0000008283827212 */ /* 0x002fe200078e968e */
[----:B------:R-:W-:Y:S01]  /*64d0*/  LDS.U8 R159, [R159+UR4+0x803] ;  /* 0x000803049f9f7984 */ /* 0x000fe20008000000 */
[----:B------:R-:W-:-:S02]  /*64e0*/  SHF.R.U32.HI R142, RZ, 0x16, R147 ;  /* 0x00000016ff8e7819 */ /* 0x000fc40000011693 */
[----:B------:R-:W-:Y:S02]  /*64f0*/  SHF.R.U32.HI R147, RZ, 0x6, R147 ;  /* 0x00000006ff937819 */ /* 0x000fe40000011693 */
[----:B------:R-:W-:Y:S01]  /*6500*/  SHF.R.U32.HI R141, RZ, 0x16, R144 ;  /* 0x00000016ff8d7819 */ /* 0x000fe20000011690 */
[----:B----4-:R-:W-:Y:S01]  /*6510*/  IMAD R125, R153, 0x100, R152 ;  /* 0x00000100997d7824 */ /* 0x010fe200078e0298 */
[--C-:B------:R-:W-:Y:S02]  /*6520*/  SHF.R.U32.HI R153, RZ, 0xe, R149.reuse ;  /* 0x0000000eff997819 */ /* 0x100fe40000011695 */
[----:B------:R-:W-:Y:S02]  /*6530*/  SHF.R.U32.HI R152, RZ, 0x16, R149 ;  /* 0x00000016ff987819 */ /* 0x000fe40000011695 */
[----:B-----5:R-:W-:Y:S01]  /*6540*/  LOP3.LUT R161, R7, R130, R124, 0x96, !PT ;  /* 0x0000008207a17212 */ /* 0x020fe200078e967c */
[----:B------:R-:W-:Y:S01]  /*6550*/  IMAD.SHL.U32 R130, R144, 0x4, RZ ;  /* 0x0000000490827824 */ /* 0x000fe200078e00ff */
[----:B------:R-:W-:-:S02]  /*6560*/  LOP3.LUT R153, R153, 0x3fc, RZ, 0xc0, !PT ;  /* 0x000003fc99997812 */ /* 0x000fc400078ec0ff */
[----:B------:R-:W-:Y:S01]  /*6570*/  SHF.R.U32.HI R158, RZ, 0x16, R161 ;  /* 0x00000016ff9e7819 */ /* 0x000fe200000116a1 */
[----:B------:R-:W-:Y:S01]  /*6580*/  IMAD.SHL.U32 R127, R161, 0x4, RZ ;  /* 0x00000004a17f7824 */ /* 0x000fe200078e00ff */
[----:B------:R-:W-:Y:S01]  /*6590*/  LOP3.LUT R152, R152, 0x3fc, RZ, 0xc0, !PT ;  /* 0x000003fc98987812 */ /* 0x000fe200078ec0ff */
[----:B0-----:R-:W-:Y:S01]  /*65a0*/  IMAD R129, R155, 0x100, R154 ;  /* 0x000001009b817824 */ /* 0x001fe200078e029a */
[----:B------:R-:W-:Y:S01]  /*65b0*/  SHF.R.U32.HI R155, RZ, 0xe, R128 ;  /* 0x0000000eff9b7819 */ /* 0x000fe20000011680 */
[----:B------:R-:W0:Y:S01]  /*65c0*/  LDS.U8 R162, [R153+UR4+0x402] ;  /* 0x0004020499a27984 */ /* 0x000e220008000000 */
[----:B------:R-:W-:Y:S01]  /*65d0*/  LOP3.LUT R158, R158, 0x3fc, RZ, 0xc0, !PT ;  /* 0x000003fc9e9e7812 */ /* 0x000fe200078ec0ff */
[----:B------:R-:W-:Y:S01]  /*65e0*/  IMAD.SHL.U32 R154, R143, 0x4, RZ ;  /* 0x000000048f9a7824 */ /* 0x000fe200078e00ff */
[----:B------:R-:W-:Y:S01]  /*65f0*/  LOP3.LUT R155, R155, 0x3fc, RZ, 0xc0, !PT ;  /* 0x000003fc9b9b7812 */ /* 0x000fe200078ec0ff */
[----:B------:R-:W1:Y:S01]  /*6600*/  LDS.U8 R152, [R152+UR4+0x803] ;  /* 0x0008030498987984 */ /* 0x000e620008000000 */
[----:B------:R-:W-:Y:S01]  /*6610*/  SHF.R.U32.HI R124, RZ, 0x6, R149 ;  /* 0x00000006ff7c7819 */ /* 0x000fe20000011695 */
[----:B------:R-:W-:Y:S01]  /*6620*/  IMAD R131, R151, 0x100, R148 ;  /* 0x0000010097837824 */ /* 0x000fe200078e0294 */
[--C-:B------:R-:W-:Y:S01]  /*6630*/  SHF.R.U32.HI R151, RZ, 0xe, R150.reuse ;  /* 0x0000000eff977819 */ /* 0x100fe20000011696 */
[----:B------:R-:W3:Y:S01]  /*6640*/  LDS.U8 R164, [R155+UR4+0x402] ;  /* 0x000402049ba47984 */ /* 0x000ee20008000000 */
[----:B------:R-:W-:Y:S01]  /*6650*/  LOP3.LUT R154, R154, 0x3fc, RZ, 0xc0, !PT ;  /* 0x000003fc9a9a7812 */ /* 0x000fe200078ec0ff */
[----:B------:R-:W-:Y:S01]  /*6660*/  IMAD.SHL.U32 R149, R149, 0x4, RZ ;  /* 0x0000000495957824 */ /* 0x000fe200078e00ff */
[----:B------:R-:W-:Y:S01]  /*6670*/  LOP3.LUT R124, R124, 0x3fc, RZ, 0xc0, !PT ;  /* 0x000003fc7c7c7812 */ /* 0x000fe200078ec0ff */
[----:B------:R-:W4:Y:S01]  /*6680*/  LDS.U8 R158, [R158+UR4+0x803] ;  /* 0x000803049e9e7984 */ /* 0x000f220008000000 */
[----:B------:R-:W-:Y:S01]  /*6690*/  SHF.R.U32.HI R146, RZ, 0x6, R161 ;  /* 0x00000006ff927819 */ /* 0x000fe200000116a1 */
[----:B--2---:R-:W-:Y:S01]  /*66a0*/  IMAD R131, R160, 0x10000, R131 ;  /* 0x00010000a0837824 */ /* 0x004fe200078e0283 */
[----:B------:R-:W-:Y:S01]  /*66b0*/  LOP3.LUT R151, R151, 0x3fc, RZ, 0xc0, !PT ;  /* 0x000003fc97977812 */ /* 0x000fe200078ec0ff */
[----:B------:R-:W-:Y:S01]  /*66c0*/  LDS.U8 R154, [R154+UR4+0xc00] ;  /* 0x000c00049a9a7984 */ /* 0x000fe20008000000 */
[----:B------:R-:W-:-:S02]  /*66d0*/  SHF.R.U32.HI R150, RZ, 0x6, R150 ;  /* 0x00000006ff967819 */ /* 0x000fc40000011696 */
[----:B------:R-:W-:Y:S02]  /*66e0*/  SHF.R.U32.HI R148, RZ, 0xe, R161 ;  /* 0x0000000eff947819 */ /* 0x000fe400000116a1 */
[----:B------:R2:W5:Y:S01]  /*66f0*/  LDS.U8 R161, [R124+UR4+0x1] ;  /* 0x000001047ca17984 */ /* 0x0005620008000000 */
[----:B------:R-:W-:Y:S02]  /*6700*/  LOP3.LUT R126, R126, 0x3fc, RZ, 0xc0, !PT ;  /* 0x000003fc7e7e7812 */ /* 0x000fe400078ec0ff */
[----:B------:R-:W-:Y:S01]  /*6710*/  LOP3.LUT R163, R146, 0x3fc, RZ, 0xc0, !PT ;  /* 0x000003fc92a37812 */ /* 0x000fe200078ec0ff */
[----:B------:R-:W5:Y:S01]  /*6720*/  LDS.U8 R151, [R151+UR4+0x402] ;  /* 0x0004020497977984 */ /* 0x000f620008000000 */
[----:B------:R-:W-:Y:S02]  /*6730*/  SHF.R.U32.HI R144, RZ, 0xe, R144 ;  /* 0x0000000eff907819 */ /* 0x000fe40000011690 */
[----:B------:R-:W-:Y:S01]  /*6740*/  LOP3.LUT R150, R150, 0x3fc, RZ, 0xc0, !PT ;  /* 0x000003fc96967812 */ /* 0x000fe200078ec0ff */
[----:B------:R-:W5:Y:S01]  /*6750*/  LDS.U8 R126, [R126+UR4+0x803] ;  /* 0x000803047e7e7984 */ /* 0x000f620008000000 */
[----:B------:R-:W-:-:S02]  /*6760*/  LOP3.LUT R149, R149, 0x3fc, RZ, 0xc0, !PT ;  /* 0x000003fc95957812 */ /* 0x000fc400078ec0ff */
[----:B------:R-:W-:Y:S01]  /*6770*/  LOP3.LUT R147, R147, 0x3fc, RZ, 0xc0, !PT ;  /* 0x000003fc93937812 */ /* 0x000fe200078ec0ff */
[----:B------:R-:W-:Y:S01]  /*6780*/  LDS.U8 R153, [R163+UR4+0x1] ;  /* 0x00000104a3997984 */ /* 0x000fe20008000000 */
[----:B------:R-:W-:Y:S02]  /*6790*/  LOP3.LUT R130, R130, 0x3fc, RZ, 0xc0, !PT ;  /* 0x000003fc82827812 */ /* 0x000fe400078ec0ff */
[----:B------:R-:W-:Y:S01]  /*67a0*/  LOP3.LUT R157, R157, 0x3fc, RZ, 0xc0, !PT ;  /* 0x000003fc9d9d7812 */ /* 0x000fe200078ec0ff */
[----:B------:R-:W-:Y:S01]  /*67b0*/  LDS.U8 R150, [R150+UR4+0x1] ;  /* 0x0000010496967984 */ /* 0x000fe20008000000 */
[----:B------:R-:W-:Y:S02]  /*67c0*/  LOP3.LUT R146, R127, 0x3fc, RZ, 0xc0, !PT ;  /* 0x000003fc7f927812 */ /* 0x000fe400078ec0ff */
[----:B------:R-:W-:Y:S01]  /*67d0*/  LOP3.LUT R156, R156, 0x3fc, RZ, 0xc0, !PT ;  /* 0x000003fc9c9c7812 */ /* 0x000fe200078ec0ff */
[----:B------:R-:W5:Y:S01]  /*67e0*/  LDS.U8 R149, [R149+UR4+0xc00] ;  /* 0x000c000495957984 */ /* 0x000f620008000000 */
[----:B------:R-:W-:Y:S01]  /*67f0*/  SHF.R.U32.HI R143, RZ, 0x16, R143 ;  /* 0x00000016ff8f7819 */ /* 0x000fe2000001168f */
[----:B0-----:R-:W-:Y:S01]  /*6800*/  IMAD R162, R162, 0x10000, R125 ;  /* 0x00010000a2a27824 */ /* 0x001fe200078e027d */
[----:B------:R-:W-:Y:S01]  /*6810*/  LOP3.LUT R145, R145, 0x3fc, RZ, 0xc0, !PT ;  /* 0x000003fc91917812 */ /* 0x000fe200078ec0ff */
[----:B------:R-:W-:Y:S01]  /*6820*/  LDS.U8 R130, [R130+UR4+0xc00] ;  /* 0x000c000482827984 */ /* 0x000fe20008000000 */
[----:B------:R-:W-:Y:S01]  /*6830*/  LOP3.LUT R144, R144, 0x3fc, RZ, 0xc0, !PT ;  /* 0x000003fc90907812 */ /* 0x000fe200078ec0ff */
[----:B-1----:R-:W-:Y:S01]  /*6840*/  IMAD R131, R152, 0x1000000, R131 ;  /* 0x0100000098837824 */ /* 0x002fe200078e0283 */
[----:B------:R-:W-:Y:S01]  /*6850*/  LOP3.LUT R148, R148, 0x3fc, RZ, 0xc0, !PT ;  /* 0x000003fc94947812 */ /* 0x000fe200078ec0ff */
[----:B------:R-:W0:Y:S01]  /*6860*/  LDS.U8 R127, [R156+UR4+0x1] ;  /* 0x000001049c7f7984 */ /* 0x000e220008000000 */
[----:B------:R-:W-:Y:S01]  /*6870*/  SHF.R.U32.HI R128, RZ, 0x16, R128 ;  /* 0x00000016ff807819 */ /* 0x000fe20000011680 */
[----:B---3--:R-:W-:Y:S01]  /*6880*/  IMAD R125, R164, 0x10000, R129 ;  /* 0x00010000a47d7824 */ /* 0x008fe200078e0281 */
[----:B------:R-:W-:Y:S01]  /*6890*/  LOP3.LUT R143, R143, 0x3fc, RZ, 0xc0, !PT ;  /* 0x000003fc8f8f7812 */ /* 0x000fe200078ec0ff */
[----:B------:R-:W-:Y:S01]  /*68a0*/  LDS.U8 R147, [R147+UR4+0x1] ;  /* 0x0000010493937984 */ /* 0x000fe20008000000 */
[----:B------:R-:W-:Y:S01]  /*68b0*/  LOP3.LUT R142, R142, 0x3fc, RZ, 0xc0, !PT ;  /* 0x000003fc8e8e7812 */ /* 0x000fe200078ec0ff */
[----:B----4-:R-:W-:Y:S01]  /*68c0*/  IMAD R125, R158, 0x1000000, R125 ;  /* 0x010000009e7d7824 */ /* 0x010fe200078e027d */
[----:B------:R-:W-:Y:S01]  /*68d0*/  LOP3.LUT R141, R141, 0x3fc, RZ, 0xc0, !PT ;  /* 0x000003fc8d8d7812 */ /* 0x000fe200078ec0ff */
[----:B------:R-:W1:Y:S01]  /*68e0*/  LDS.U8 R157, [R157+UR4+0xc00] ;  /* 0x000c00049d9d7984 */ /* 0x000e620008000000 */
[----:B------:R-:W-:Y:S01]  /*68f0*/  LOP3.LUT R128, R128, 0x3fc, RZ, 0xc0, !PT ;  /* 0x000003fc80807812 */ /* 0x000fe200078ec0ff */
[----:B------:R-:W-:Y:S01]  /*6900*/  IMAD R152, R159, 0x1000000, R162 ;  /* 0x010000009f987824 */ /* 0x000fe200078e02a2 */
[----:B--2---:R-:W-:Y:S01]  /*6910*/  LOP3.LUT R124, R131, R104, RZ, 0x3c, !PT ;  /* 0x00000068837c7212 */ /* 0x004fe200078e3cff */
[----:B------:R-:W2:Y:S01]  /*6920*/  LDS.U8 R146, [R146+UR4+0xc00] ;  /* 0x000c000492927984 */ /* 0x000ea20008000000 */
[----:B-----5:R-:W-:-:S03]  /*6930*/  IMAD R154, R161, 0x100, R154 ;  /* 0x00000100a19a7824 */ /* 0x020fc600078e029a */
[----:B------:R-:W3:Y:S01]  /*6940*/  LDS.U8 R148, [R148+UR4+0x402] ;  /* 0x0004020494947984 */ /* 0x000ee20008000000 */
[----:B------:R-:W-:-:S03]  /*6950*/  IMAD R129, R151, 0x10000, R154 ;  /* 0x0001000097817824 */ /* 0x000fc600078e029a */
[----:B------:R-:W4:Y:S01]  /*6960*/  LDS.U8 R145, [R145+UR4+0x402] ;  /* 0x0004020491917984 */ /* 0x000f220008000000 */
[----:B------:R-:W-:-:S03]  /*6970*/  IMAD R129, R126, 0x1000000, R129 ;  /* 0x010000007e817824 */ /* 0x000fc600078e0281 */
[----:B------:R-:W5:Y:S04]  /*6980*/  LDS.U8 R144, [R144+UR4+0x402] ;  /* 0x0004020490907984 */ /* 0x000f680008000000 */
[----:B------:R-:W5:Y:S04]  /*6990*/  LDS.U8 R143, [R143+UR4+0x803] ;  /* 0x000803048f8f7984 */ /* 0x000f680008000000 */
[----:B------:R-:W5:Y:S01]  /*69a0*/  LDS.U8 R142, [R142+UR4+0x803] ;  /* 0x000803048e8e7984 */ /* 0x000f620008000000 */
[----:B------:R-:W-:-:S03]  /*69b0*/  IMAD R149, R150, 0x100, R149 ;  /* 0x0000010096957824 */ /* 0x000fc600078e0295 */
[----:B------:R-:W5:Y:S01]  /*69c0*/  LDS.U8 R141, [R141+UR4+0x803] ;  /* 0x000803048d8d7984 */ /* 0x000f620008000000 */
[----:B------:R-:W-:-:S03]  /*69d0*/  IMAD R140, R140, 0x10000, R149 ;  /* 0x000100008c8c7824 */ /* 0x000fc600078e0295 */
[----:B------:R1:W5:Y:S01]  /*69e0*/  LDS.U8 R155, [R128+UR4+0x803] ;  /* 0x00080304809b7984 */ /* 0x0003620008000000 */
[----:B0-----:R-:W-:Y:S01]  /*69f0*/  IMAD R127, R127, 0x100, R130 ;  /* 0x000001007f7f7824 */ /* 0x001fe200078e0282 */
[----:B-1----:R-:W-:Y:S01]  /*6a00*/  LOP3.LUT R128, R125, R100, RZ, 0x3c, !PT ;  /* 0x000000647d807212 */ /* 0x002fe200078e3cff */
[----:B------:R-:W-:Y:S02]  /*6a10*/  IMAD R126, R153, 0x100, R157 ;  /* 0x00000100997e7824 */ /* 0x000fe400078e029d */
[----:B--2---:R-:W-:Y:S02]  /*6a20*/  IMAD R147, R147, 0x100, R146 ;  /* 0x0000010093937824 */ /* 0x004fe400078e0292 */
[----:B------:R-:W-:Y:S02]  /*6a30*/  IMAD.IADD R125, R124, 0x1, -R128 ;  /* 0x000000017c7d7824 */ /* 0x000fe400078e0a80 */
[----:B---3--:R-:W-:-:S03]  /*6a40*/  IMAD R127, R148, 0x10000, R127 ;  /* 0x00010000947f7824 */ /* 0x008fc600078e027f */
[----:B------:R-:W-:Y:S01]  /*6a50*/  LOP3.LUT P0, RZ, R125, 0xfc000, RZ, 0xc0, !PT ;  /* 0x000fc0007dff7812 */ /* 0x000fe2000780c0ff */
[----:B----4-:R-:W-:Y:S02]  /*6a60*/  IMAD R126, R145, 0x10000, R126 ;  /* 0x00010000917e7824 */ /* 0x010fe400078e027e */
[----:B-----5:R-:W-:Y:S02]  /*6a70*/  IMAD R144, R144, 0x10000, R147 ;  /* 0x0001000090907824 */ /* 0x020fe400078e0293 */
[----:B------:R-:W-:Y:S02]  /*6a80*/  IMAD R148, R143, 0x1000000, R140 ;  /* 0x010000008f947824 */ /* 0x000fe400078e028c */
[----:B------:R-:W-:Y:S02]  /*6a90*/  IMAD R150, R142, 0x1000000, R127 ;  /* 0x010000008e967824 */ /* 0x000fe400078e027f */
[----:B------:R-:W-:Y:S02]  /*6aa0*/  IMAD R131, R141, 0x1000000, R126 ;  /* 0x010000008d837824 */ /* 0x000fe400078e027e */
[----:B------:R-:W-:-:S02]  /*6ab0*/  IMAD R154, R155, 0x1000000, R144 ;  /* 0x010000009b9a7824 */ /* 0x000fc400078e0290 */
[----:B------:R-:W-:Y:S05]  /*6ac0*/  @P0 BRA `(.L_x_446) ;  /* 0x0000000000880947 */ /* 0x000fea0003800000 */
[----:B------:R-:W0:Y:S01]  /*6ad0*/  S2R R130, SR_LANEID ;  /* 0x0000000000827919 */ /* 0x000e220000000000 */
[----:B------:R-:W-:Y:S01]  /*6ae0*/  VOTEU.ANY UR5, UPT, PT ;  /* 0x0000000000057886 */ /* 0x000fe200038e0100 */
[----:B------:R-:W-:Y:S01]  /*6af0*/  UIADD3 UR4, UPT, UPT, UR6, 0x11e0, URZ ;  /* 0x000011e006047890 */ /* 0x000fe2000fffe0ff */
[----:B------:R-:W0:Y:S03]  /*6b00*/  FLO.U32 R127, UR5 ;  /* 0x00000005007f7d00 */ /* 0x000e2600080e0000 */
[----:B------:R-:W-:-:S05]  /*6b10*/  ULEA UR4, UR7, UR4, 0x18 ;  /* 0x0000000407047291 */ /* 0x000fca000f8ec0ff */
[----:B------:R-:W1:Y:S01]  /*6b20*/  POPC R126, UR5 ;  /* 0x00000005007e7d09 */ /* 0x000e620008000000 */
[----:B0-----:R-:W-:Y:S02]  /*6b30*/  ISETP.EQ.U32.AND P0, PT, R127, R130, PT ;  /* 0x000000827f00720c */ /* 0x001fe40003f02070 */
[----:B------:R-:W0:Y:S11]  /*6b40*/  S2R R130, SR_LTMASK ;  /* 0x0000000000827919 */ /* 0x000e360000003900 */
[----:B-1----:R-:W1:Y:S01]  /*6b50*/  @P0 ATOMS.ADD R126, [UR4], R126 ;  /* 0x0000007eff7e098c */ /* 0x002e620008000004 */
[----:B0-----:R-:W-:-:S03]  /*6b60*/  LOP3.LUT R130, R130, UR5, RZ, 0xc0, !PT ;  /* 0x0000000582827c12 */ /* 0x001fc6000f8ec0ff */
[----:B-1----:R-:W0:Y:S03]  /*6b70*/  SHFL.IDX PT, R147, R126, R127, 0x1f ;  /* 0x00001f7f7e937589 */ /* 0x002e2600000e0000 */
[----:B------:R-:W0:Y:S02]  /*6b80*/  POPC R130, R130 ;  /* 0x0000008200827309 */ /* 0x000e240000000000 */
[----:B0-----:R-:W-:-:S05]  /*6b90*/  IMAD.IADD R147, R147, 0x1, R130 ;  /* 0x0000000193937824 */ /* 0x001fca00078e0282 */
[----:B------:R-:W-:-:S13]  /*6ba0*/  ISETP.GE.U32.AND P0, PT, R147, R137, PT ;  /* 0x000000899300720c */ /* 0x000fda0003f06070 */
[----:B------:R-:W-:Y:S05]  /*6bb0*/  @P0 EXIT ;  /* 0x000000000000094d */ /* 0x000fea0003800000 */
[----:B------:R-:W0:Y:S01]  /*6bc0*/  LDC.64 R140, c[0x4][0x8] ;  /* 0x01000200ff8c7b82 */ /* 0x000e220000000a00 */
[----:B------:R-:W-:Y:S02]  /*6bd0*/  LOP3.LUT R146, R125, 0x3fff, RZ, 0xc0, !PT ;  /* 0x00003fff7d927812 */ /* 0x000fe400078ec0ff */
[----:B------:R-:W-:Y:S02]  /*6be0*/  LOP3.LUT R126, R129, R106, RZ, 0x3c, !PT ;  /* 0x0000006a817e7212 */ /* 0x000fe400078e3cff */
[----:B------:R-:W-:Y:S02]  /*6bf0*/  LOP3.LUT R130, R131, R102, RZ, 0x3c, !PT ;  /* 0x0000006683827212 */ /* 0x000fe400078e3cff */
[----:B------:R-:W1:Y:S01]  /*6c00*/  BREV R146, R146 ;  /* 0x0000009200927301 */ /* 0x000e620000000000 */
[----:B------:R-:W2:Y:S01]  /*6c10*/  LDC.64 R144, c[0x4][0x10] ;  /* 0x01000400ff907b82 */ /* 0x000ea20000000a00 */
[----:B------:R-:W-:Y:S02]  /*6c20*/  LOP3.LUT R125, R152, R105, RZ, 0x3c, !PT ;  /* 0x00000069987d7212 */ /* 0x000fe400078e3cff */
[----:B------:R-:W-:-:S02]  /*6c30*/  LOP3.LUT R127, R148, R107, RZ, 0x3c, !PT ;  /* 0x0000006b947f7212 */ /* 0x000fc400078e3cff */
[----:B------:R-:W-:Y:S02]  /*6c40*/  LOP3.LUT R129, R150, R101, RZ, 0x3c, !PT ;  /* 0x0000006596817212 */ /* 0x000fe400078e3cff */
[----:B------:R-:W-:Y:S01]  /*6c50*/  LOP3.LUT R131, R154, R103, RZ, 0x3c, !PT ;  /* 0x000000679a837212 */ /* 0x000fe200078e3cff */
[----:B------:R-:W3:Y:S01]  /*6c60*/  LDC.64 R142, c[0x4][0x18] ;  /* 0x01000600ff8e7b82 */ /* 0x000ee20000000a00 */
[----:B0-----:R-:W-:-:S05]  /*6c70*/  IMAD.WIDE.U32 R140, R147, 0x20, R140 ;  /* 0x00000020938c7825 */ /* 0x001fca00078e008c */
[----:B------:R0:W-:Y:S01]  /*6c80*/  STG.E.128 desc[UR10][R140.64], R124 ;  /* 0x0000007c8c007986 */ /* 0x0001e2000c101d0a */
[----:B--2---:R-:W-:-:S03]  /*6c90*/  IMAD.WIDE.U32 R144, R147, 0x8, R144 ;  /* 0x0000000893907825 */ /* 0x004fc600078e0090 */
[----:B------:R0:W-:Y:S04]  /*6ca0*/  STG.E.128 desc[UR10][R140.64+0x10], R128 ;  /* 0x000010808c007986 */ /* 0x0001e8000c101d0a */
[----:B------:R0:W-:Y:S01]  /*6cb0*/  STG.E.64 desc[UR10][R144.64], R138 ;  /* 0x0000008a90007986 */ /* 0x0001e2000c101b0a */
[----:B---3--:R-:W-:Y:S01]  /*6cc0*/  IMAD.WIDE.U32 R142, R147, 0x4, R142 ;  /* 0x00000004938e7825 */ /* 0x008fe200078e008e */
[----:B-1----:R-:W-:-:S05]  /*6cd0*/  SHF.R.U32.HI R147, RZ, 0x12, R146 ;  /* 0x00000012ff937819 */ /* 0x002fca0000011692 */
[----:B------:R0:W-:Y:S02]  /*6ce0*/  STG.E desc[UR10][R142.64], R147 ;  /* 0x000000938e007986 */ /* 0x0001e4000c10190a */
.L_x_446:
[----:B------:R-:W-:Y:S05]  /*6cf0*/  BSYNC.RECONVERGENT B0 ;  /* 0x0000000000007941 */ /* 0x000fea0003800200 */
.L_x_445:
[----:B------:R-:W1:Y:S01]  /*6d00*/  LDCU UR4, c[0x0][0x360] ;  /* 0x00006c00ff0477ac */ /* 0x000e620008000800 */
[----:B0-----:R-:W1:Y:S02]  /*6d10*/  LDC R124, c[0x0][0x370] ;  /* 0x0000dc00ff7c7b82 */ /* 0x001e640000000800 */
[----:B-1----:R-:W-:-:S05]  /*6d20*/  IMAD R125, R124, UR4, RZ ;  /* 0x000000047c7d7c24 */ /* 0x002fca000f8e02ff */
[----:B------:R-:W-:-:S05]  /*6d30*/  IADD3 R138, P0, PT, R125, R138, RZ ;  /* 0x0000008a7d8a7210 */ /* 0x000fca0007f1e0ff */
[----:B------:R-:W-:Y:S01]  /*6d40*/  IMAD.X R139, RZ, RZ, R139, P0 ;  /* 0x000000ffff8b7224 */ /* 0x000fe200000e068b */
[----:B------:R-:W-:Y:S07]  /*6d50*/  BRA `(.L_x_447) ;  /* 0xffffff9c00487947 */ /* 0x000fee000383ffff */
.L_x_448:
        /* <DEDUP_REMOVED lines=10> */
.L_x_463:


//--------------------- .nv.shared._ZN3cub18CUB_300001_SM_10006detail10radix_sort29DeviceRadixSortOnesweepKernelINS1_5radix10policy_hubIjjyE10Policy1000ELNS0_9SortOrderE0EjjyiiNS1_21identity_decomposer_tEEEvPT5_SB_PT3_PKSC_PT1_PKSG_PT2_PKSK_T4_iiT6_ --------------------------
	.section	.nv.shared._ZN3cub18CUB_300001_SM_10006detail10radix_sort29DeviceRadixSortOnesweepKernelINS1_5radix10policy_hubIjjyE10Policy1000ELNS0_9SortOrderE0EjjyiiNS1_21identity_decomposer_tEEEvPT5_SB_PT3_PKSC_PT1_PKSG_PT2_PKSK_T4_iiT6_,"aw",@nobits
	.sectionflags	@""
	.align	16
.nv.shared._ZN3cub18CUB_300001_SM_10006detail10radix_sort29DeviceRadixSortOnesweepKernelINS1_5radix10policy_hubIjjyE10Policy1000ELNS0_9SortOrderE0EjjyiiNS1_21identity_decomposer_tEEEvPT5_SB_PT3_PKSC_PT1_PKSG_PT2_PKSK_T4_iiT6_:
	.zero		29184


//--------------------- .nv.shared.reserved.0     --------------------------
	.section	.nv.shared.reserved.0,"aw",@nobits
	.weak		__nv_reservedSMEM_offset_0_alias
	.size		__nv_reservedSMEM_offset_0_alias, 0, 64
	.other		__nv_reservedSMEM_offset_0_alias,@"STO_CUDA_RESERVED_SHARED STV_DEFAULT"
__nv_reservedSMEM_offset_0_alias:
	.zero		0
	.zero		64


//--------------------- .nv.global                --------------------------
	.section	.nv.global,"aw",@nobits
	.align	16
.nv.global:
	.type		CUDA_ROUND_KEYS,@object
	.size		CUDA_ROUND_KEYS,(aes - CUDA_ROUND_KEYS)
CUDA_ROUND_KEYS:
	.zero		480
	.type		aes,@object
	.size		aes,(N2 - aes)
aes:
	.zero		536870912
	.type		N2,@object
	.size		N2,(N1 - N2)
N2:
	.zero		8
	.type		N1,@object
	.size		N1,(nonces - N1)
N1:
	.zero		8
	.type		nonces,@object
	.size		nonces,(num_results - nonces)
nonces:
	.zero		134217728
	.type		num_results,@object
	.size		num_results,(buckets - num_results)
num_results:
	.zero		4
	.type		buckets,@object
	.size		buckets,(_ZN34_INTERNAL_660fea11_4_k_cu_f7f34d204cuda3std6ranges3__45__cpo5ssizeE - buckets)
buckets:
	.zero		67108864
	.type		_ZN34_INTERNAL_660fea11_4_k_cu_f7f34d204cuda3std6ranges3__45__cpo5ssizeE,@object
	.size		_ZN34_INTERNAL_660fea11_4_k_cu_f7f34d204cuda3std6ranges3__45__cpo5ssizeE,(_ZN34_INTERNAL_660fea11_4_k_cu_f7f34d206thrust24THRUST_300001_SM_1000_NS3seqE - _ZN34_INTERNAL_660fea11_4_k_cu_f7f34d204cuda3std6ranges3__45__cpo5ssizeE)
_ZN34_INTERNAL_660fea11_4_k_cu_f7f34d204cuda3std6ranges3__45__cpo5ssizeE:
	.zero		1
	.type		_ZN34_INTERNAL_660fea11_4_k_cu_f7f34d206thrust24THRUST_300001_SM_1000_NS3seqE,@object
	.size		_ZN34_INTERNAL_660fea11_4_k_cu_f7f34d206thrust24THRUST_300001_SM_1000_NS3seqE,(_ZN34_INTERNAL_660fea11_4_k_cu_f7f34d204cuda3std3__420unreachable_sentinelE - _ZN34_INTERNAL_660fea11_4_k_cu_f7f34d206thrust24THRUST_300001_SM_1000_NS3seqE)
_ZN34_INTERNAL_660fea11_4_k_cu_f7f34d206thrust24THRUST_300001_SM_1000_NS3seqE:
	.zero		1
	.type		_ZN34_INTERNAL_660fea11_4_k_cu_f7f34d204cuda3std3__420unreachable_sentinelE,@object
	.size		_ZN34_INTERNAL_660fea11_4_k_cu_f7f34d204cuda3std3__420unreachable_sentinelE,(_ZN34_INTERNAL_660fea11_4_k_cu_f7f34d206thrust24THRUST_300001_SM_1000_NS12placeholders2_3E - _ZN34_INTERNAL_660fea11_4_k_cu_f7f34d204cuda3std3__420unreachable_sentinelE)
_ZN34_INTERNAL_660fea11_4_k_cu_f7f34d204cuda3std3__420unreachable_sentinelE:
	.zero		1
	.type		_ZN34_INTERNAL_660fea11_4_k_cu_f7f34d206thrust24THRUST_300001_SM_1000_NS12placeholders2_3E,@object
	.size		_ZN34_INTERNAL_660fea11_4_k_cu_f7f34d206thrust24THRUST_300001_SM_1000_NS12placeholders2_3E,(_ZN34_INTERNAL_660fea11_4_k_cu_f7f34d204cuda3std3__45__cpo4cendE - _ZN34_INTERNAL_660fea11_4_k_cu_f7f34d206thrust24THRUST_300001_SM_1000_NS12placeholders2_3E)
_ZN34_INTERNAL_660fea11_4_k_cu_f7f34d206thrust24THRUST_300001_SM_1000_NS12placeholders2_3E:
	.zero		1
	.type		_ZN34_INTERNAL_660fea11_4_k_cu_f7f34d204cuda3std3__45__cpo4cendE,@object
	.size		_ZN34_INTERNAL_660fea11_4_k_cu_f7f34d204cuda3std3__45__cpo4cendE,(_ZN34_INTERNAL_660fea11_4_k_cu_f7f34d204cuda3std6ranges3__45__cpo4cendE - _ZN34_INTERNAL_660fea11_4_k_cu_f7f34d204cuda3std3__45__cpo4cendE)
_ZN34_INTERNAL_660fea11_4_k_cu_f7f34d204cuda3std3__45__cpo4cendE:
	.zero		1
	.type		_ZN34_INTERNAL_660fea11_4_k_cu_f7f34d204cuda3std6ranges3__45__cpo4cendE,@object
	.size		_ZN34_INTERNAL_660fea11_4_k_cu_f7f34d204cuda3std6ranges3__45__cpo4cendE,(_ZN34_INTERNAL_660fea11_4_k_cu_f7f34d206thrust24THRUST_300001_SM_1000_NS12placeholders2_7E - _ZN34_INTERNAL_660fea11_4_k_cu_f7f34d204cuda3std6ranges3__45__cpo4cendE)
_ZN34_INTERNAL_660fea11_4_k_cu_f7f34d204cuda3std6ranges3__45__cpo4cendE:
	.zero		1
	.type		_ZN34_INTERNAL_660fea11_4_k_cu_f7f34d206thrust24THRUST_300001_SM_1000_NS12placeholders2_7E,@object
	.size		_ZN34_INTERNAL_660fea11_4_k_cu_f7f34d206thrust24THRUST_300001_SM_1000_NS12placeholders2_7E,(_ZN34_INTERNAL_660fea11_4_k_cu_f7f34d204cuda3std3__45__cpo5crendE - _ZN34_INTERNAL_660fea11_4_k_cu_f7f34d206thrust24THRUST_300001_SM_1000_NS12placeholders2_7E)
_ZN34_INTERNAL_660fea11_4_k_cu_f7f34d206thrust24THRUST_300001_SM_1000_NS12placeholders2_7E:
	.zero		1
	.type		_ZN34_INTERNAL_660fea11_4_k_cu_f7f34d204cuda3std3__45__cpo5crendE,@object
	.size		_ZN34_INTERNAL_660fea11_4_k_cu_f7f34d204cuda3std3__45__cpo5crendE,(_ZN34_INTERNAL_660fea11_4_k_cu_f7f34d204cuda3std6ranges3__45__cpo4prevE - _ZN34_INTERNAL_660fea11_4_k_cu_f7f34d204cuda3std3__45__cpo5crendE)
_ZN34_INTERNAL_660fea11_4_k_cu_f7f34d204cuda3std3__45__cpo5crendE:
	.zero		1
	.type		_ZN34_INTERNAL_660fea11_4_k_cu_f7f34d204cuda3std6ranges3__45__cpo4prevE,@object
	.size		_ZN34_INTERNAL_660fea11_4_k_cu_f7f34d204cuda3std6ranges3__45__cpo4prevE,(_ZN34_INTERNAL_660fea11_4_k_cu_f7f34d206thrust24THRUST_300001_SM_1000_NS6system6detail10sequential3seqE - _ZN34_INTERNAL_660fea11_4_k_cu_f7f34d204cuda3std6ranges3__45__cpo4prevE)
_ZN34_INTERNAL_660fea11_4_k_cu_f7f34d204cuda3std6ranges3__45__cpo4prevE:
	.zero		1
	.type		_ZN34_INTERNAL_660fea11_4_k_cu_f7f34d206thrust24THRUST_300001_SM_1000_NS6system6detail10sequential3seqE,@object
	.size		_ZN34_INTERNAL_660fea11_4_k_cu_f7f34d206thrust24THRUST_300001_SM_1000_NS6system6detail10sequential3seqE,(_ZN34_INTERNAL_660fea11_4_k_cu_f7f34d204cuda3std6ranges3__45__cpo9iter_moveE - _ZN34_INTERNAL_660fea11_4_k_cu_f7f34d206thrust24THRUST_300001_SM_1000_NS6system6detail10sequential3seqE)
_ZN34_INTERNAL_660fea11_4_k_cu_f7f34d206thrust24THRUST_300001_SM_1000_NS6system6detail10sequential3seqE:
	.zero		1
	.type		_ZN34_INTERNAL_660fea11_4_k_cu_f7f34d204cuda3std6ranges3__45__cpo9iter_moveE,@object
	.size		_ZN34_INTERNAL_660fea11_4_k_cu_f7f34d204cuda3std6ranges3__45__cpo9iter_moveE,(_ZN34_INTERNAL_660fea11_4_k_cu_f7f34d204cuda3std6ranges3__45__cpo5cdataE - _ZN34_INTERNAL_660fea11_4_k_cu_f7f34d204cuda3std6ranges3__45__cpo9iter_moveE)
_ZN34_INTERNAL_660fea11_4_k_cu_f7f34d204cuda3std6ranges3__45__cpo9iter_moveE:
	.zero		1
	.type		_ZN34_INTERNAL_660fea11_4_k_cu_f7f34d204cuda3std6ranges3__45__cpo5cdataE,@object
	.size		_ZN34_INTERNAL_660fea11_4_k_cu_f7f34d204cuda3std6ranges3__45__cpo5cdataE,(_ZN34_INTERNAL_660fea11_4_k_cu_f7f34d206thrust24THRUST_300001_SM_1000_NS12placeholders2_9E - _ZN34_INTERNAL_660fea11_4_k_cu_f7f34d204cuda3std6ranges3__45__cpo5cdataE)
_ZN34_INTERNAL_660fea11_4_k_cu_f7f34d204cuda3std6ranges3__45__cpo5cdataE:
	.zero		1
	.type		_ZN34_INTERNAL_660fea11_4_k_cu_f7f34d206thrust24THRUST_300001_SM_1000_NS12placeholders2_9E,@object
	.size		_ZN34_INTERNAL_660fea11_4_k_cu_f7f34d206thrust24THRUST_300001_SM_1000_NS12placeholders2_9E,(_ZN34_INTERNAL_660fea11_4_k_cu_f7f34d204cuda3std3__419piecewise_constructE - _ZN34_INTERNAL_660fea11_4_k_cu_f7f34d206thrust24THRUST_300001_SM_1000_NS12placeholders2_9E)
_ZN34_INTERNAL_660fea11_4_k_cu_f7f34d206thrust24THRUST_300001_SM_1000_NS12placeholders2_9E:
	.zero		1
	.type		_ZN34_INTERNAL_660fea11_4_k_cu_f7f34d204cuda3std3__419piecewise_constructE,@object
	.size		_ZN34_INTERNAL_660fea11_4_k_cu_f7f34d204cuda3std3__419piecewise_constructE,(_ZN34_INTERNAL_660fea11_4_k_cu_f7f34d206thrust24THRUST_300001_SM_1000_NS12placeholders2_1E - _ZN34_INTERNAL_660fea11_4_k_cu_f7f34d204cuda3std3__419piecewise_constructE)
_ZN34_INTERNAL_660fea11_4_k_cu_f7f34d204cuda3std3__419piecewise_constructE:
	.zero		1
	.type		_ZN34_INTERNAL_660fea11_4_k_cu_f7f34d206thrust24THRUST_300001_SM_1000_NS12placeholders2_1E,@object
	.size		_ZN34_INTERNAL_660fea11_4_k_cu_f7f34d206thrust24THRUST_300001_SM_1000_NS12placeholders2_1E,(_ZN34_INTERNAL_660fea11_4_k_cu_f7f34d204cuda3std3__45__cpo3endE - _ZN34_INTERNAL_660fea11_4_k_cu_f7f34d206thrust24THRUST_300001_SM_1000_NS12placeholders2_1E)
_ZN34_INTERNAL_660fea11_4_k_cu_f7f34d206thrust24THRUST_300001_SM_1000_NS12placeholders2_1E:
	.zero		1
	.type		_ZN34_INTERNAL_660fea11_4_k_cu_f7f34d204cuda3std3__45__cpo3endE,@object
	.size		_ZN34_INTERNAL_660fea11_4_k_cu_f7f34d204cuda3std3__45__cpo3endE,(_ZN34_INTERNAL_660fea11_4_k_cu_f7f34d204cuda3std6ranges3__45__cpo3endE - _ZN34_INTERNAL_660fea11_4_k_cu_f7f34d204cuda3std3__45__cpo3endE)
_ZN34_INTERNAL_660fea11_4_k_cu_f7f34d204cuda3std3__45__cpo3endE:
	.zero		1
	.type		_ZN34_INTERNAL_660fea11_4_k_cu_f7f34d204cuda3std6ranges3__45__cpo3endE,@object
	.size		_ZN34_INTERNAL_660fea11_4_k_cu_f7f34d204cuda3std6ranges3__45__cpo3endE,(_ZN34_INTERNAL_660fea11_4_k_cu_f7f34d206thrust24THRUST_300001_SM_1000_NS12placeholders2_5E - _ZN34_INTERNAL_660fea11_4_k_cu_f7f34d204cuda3std6ranges3__45__cpo3endE)
_ZN34_INTERNAL_660fea11_4_k_cu_f7f34d204cuda3std6ranges3__45__cpo3endE:
	.zero		1
	.type		_ZN34_INTERNAL_660fea11_4_k_cu_f7f34d206thrust24THRUST_300001_SM_1000_NS12placeholders2_5E,@object
	.size		_ZN34_INTERNAL_660fea11_4_k_cu_f7f34d206thrust24THRUST_300001_SM_1000_NS12placeholders2_5E,(_ZN34_INTERNAL_660fea11_4_k_cu_f7f34d204cuda3std3__45__cpo4rendE - _ZN34_INTERNAL_660fea11_4_k_cu_f7f34d206thrust24THRUST_300001_SM_1000_NS12placeholders2_5E)
_ZN34_INTERNAL_660fea11_4_k_cu_f7f34d206thrust24THRUST_300001_SM_1000_NS12placeholders2_5E:
	.zero		1
	.type		_ZN34_INTERNAL_660fea11_4_k_cu_f7f34d204cuda3std3__45__cpo4rendE,@object
	.size		_ZN34_INTERNAL_660fea11_4_k_cu_f7f34d204cuda3std3__45__cpo4rendE,(_ZN34_INTERNAL_660fea11_4_k_cu_f7f34d204cuda3std6ranges3__45__cpo9iter_swapE - _ZN34_INTERNAL_660fea11_4_k_cu_f7f34d204cuda3std3__45__cpo4rendE)
_ZN34_INTERNAL_660fea11_4_k_cu_f7f34d204cuda3std3__45__cpo4rendE:
	.zero		1
	.type		_ZN34_INTERNAL_660fea11_4_k_cu_f7f34d204cuda3std6ranges3__45__cpo9iter_swapE,@object
	.size		_ZN34_INTERNAL_660fea11_4_k_cu_f7f34d204cuda3std6ranges3__45__cpo9iter_swapE,(_ZN34_INTERNAL_660fea11_4_k_cu_f7f34d206thrust24THRUST_300001_SM_1000_NS8cuda_cub3parE - _ZN34_INTERNAL_660fea11_4_k_cu_f7f34d204cuda3std6ranges3__45__cpo9iter_swapE)
_ZN34_INTERNAL_660fea11_4_k_cu_f7f34d204cuda3std6ranges3__45__cpo9iter_swapE:
	.zero		1
	.type		_ZN34_INTERNAL_660fea11_4_k_cu_f7f34d206thrust24THRUST_300001_SM_1000_NS8cuda_cub3parE,@object
	.size		_ZN34_INTERNAL_660fea11_4_k_cu_f7f34d206thrust24THRUST_300001_SM_1000_NS8cuda_cub3parE,(_ZN34_INTERNAL_660fea11_4_k_cu_f7f34d204cuda3std3__48unexpectE - _ZN34_INTERNAL_660fea11_4_k_cu_f7f34d206thrust24THRUST_300001_SM_1000_NS8cuda_cub3parE)
_ZN34_INTERNAL_660fea11_4_k_cu_f7f34d206thrust24THRUST_300001_SM_1000_NS8cuda_cub3parE:
	.zero		1
	.type		_ZN34_INTERNAL_660fea11_4_k_cu_f7f34d204cuda3std3__48unexpectE,@object
	.size		_ZN34_INTERNAL_660fea11_4_k_cu_f7f34d204cuda3std3__48unexpectE,(_ZN34_INTERNAL_660fea11_4_k_cu_f7f34d204cuda3std6ranges3__45__cpo8distanceE - _ZN34_INTERNAL_660fea11_4_k_cu_f7f34d204cuda3std3__48unexpectE)
_ZN34_INTERNAL_660fea11_4_k_cu_f7f34d204cuda3std3__48unexpectE:
	.zero		1
	.type		_ZN34_INTERNAL_660fea11_4_k_cu_f7f34d204cuda3std6ranges3__45__cpo8distanceE,@object
	.size		_ZN34_INTERNAL_660fea11_4_k_cu_f7f34d204cuda3std6ranges3__45__cpo8distanceE,(_ZN34_INTERNAL_660fea11_4_k_cu_f7f34d206thrust24THRUST_300001_SM_1000_NS6deviceE - _ZN34_INTERNAL_660fea11_4_k_cu_f7f34d204cuda3std6ranges3__45__cpo8distanceE)
_ZN34_INTERNAL_660fea11_4_k_cu_f7f34d204cuda3std6ranges3__45__cpo8distanceE:
	.zero		1
	.type		_ZN34_INTERNAL_660fea11_4_k_cu_f7f34d206thrust24THRUST_300001_SM_1000_NS6deviceE,@object
	.size		_ZN34_INTERNAL_660fea11_4_k_cu_f7f34d206thrust24THRUST_300001_SM_1000_NS6deviceE,(_ZN34_INTERNAL_660fea11_4_k_cu_f7f34d204cuda3std3__47nulloptE - _ZN34_INTERNAL_660fea11_4_k_cu_f7f34d206thrust24THRUST_300001_SM_1000_NS6deviceE)
_ZN34_INTERNAL_660fea11_4_k_cu_f7f34d206thrust24THRUST_300001_SM_1000_NS6deviceE:
	.zero		1
	.type		_ZN34_INTERNAL_660fea11_4_k_cu_f7f34d204cuda3std3__47nulloptE,@object
	.size		_ZN34_INTERNAL_660fea11_4_k_cu_f7f34d204cuda3std3__47nulloptE,(_ZN34_INTERNAL_660fea11_4_k_cu_f7f34d206thrust24THRUST_300001_SM_1000_NS12placeholders2_4E - _ZN34_INTERNAL_660fea11_4_k_cu_f7f34d204cuda3std3__47nulloptE)
_ZN34_INTERNAL_660fea11_4_k_cu_f7f34d204cuda3std3__47nulloptE:
	.zero		1
	.type		_ZN34_INTERNAL_660fea11_4_k_cu_f7f34d206thrust24THRUST_300001_SM_1000_NS12placeholders2_4E,@object
	.size		_ZN34_INTERNAL_660fea11_4_k_cu_f7f34d206thrust24THRUST_300001_SM_1000_NS12placeholders2_4E,(_ZN34_INTERNAL_660fea11_4_k_cu_f7f34d204cuda3std3__45__cpo6rbeginE - _ZN34_INTERNAL_660fea11_4_k_cu_f7f34d206thrust24THRUST_300001_SM_1000_NS12placeholders2_4E)
_ZN34_INTERNAL_660fea11_4_k_cu_f7f34d206thrust24THRUST_300001_SM_1000_NS12placeholders2_4E:
	.zero		1
	.type		_ZN34_INTERNAL_660fea11_4_k_cu_f7f34d204cuda3std3__45__cpo6rbeginE,@object
	.size		_ZN34_INTERNAL_660fea11_4_k_cu_f7f34d204cuda3std3__45__cpo6rbeginE,(_ZN34_INTERNAL_660fea11_4_k_cu_f7f34d204cuda3std6ranges3__45__cpo7advanceE - _ZN34_INTERNAL_660fea11_4_k_cu_f7f34d204cuda3std3__45__cpo6rbeginE)
_ZN34_INTERNAL_660fea11_4_k_cu_f7f34d204cuda3std3__45__cpo6rbeginE:
	.zero		1
	.type		_ZN34_INTERNAL_660fea11_4_k_cu_f7f34d204cuda3std6ranges3__45__cpo7advanceE,@object
	.size		_ZN34_INTERNAL_660fea11_4_k_cu_f7f34d204cuda3std6ranges3__45__cpo7advanceE,(_ZN34_INTERNAL_660fea11_4_k_cu_f7f34d206thrust24THRUST_300001_SM_1000_NS12placeholders2_8E - _ZN34_INTERNAL_660fea11_4_k_cu_f7f34d204cuda3std6ranges3__45__cpo7advanceE)
_ZN34_INTERNAL_660fea11_4_k_cu_f7f34d204cuda3std6ranges3__45__cpo7advanceE:
	.zero		1
	.type		_ZN34_INTERNAL_660fea11_4_k_cu_f7f34d206thrust24THRUST_300001_SM_1000_NS12placeholders2_8E,@object
	.size		_ZN34_INTERNAL_660fea11_4_k_cu_f7f34d206thrust24THRUST_300001_SM_1000_NS12placeholders2_8E,(_ZN34_INTERNAL_660fea11_4_k_cu_f7f34d204cuda3std3__436_GLOBAL__N__660fea11_4_k_cu_f7f34d206ignoreE - _ZN34_INTERNAL_660fea11_4_k_cu_f7f34d206thrust24THRUST_300001_SM_1000_NS12placeholders2_8E)
_ZN34_INTERNAL_660fea11_4_k_cu_f7f34d206thrust24THRUST_300001_SM_1000_NS12placeholders2_8E:
	.zero		1
	.type		_ZN34_INTERNAL_660fea11_4_k_cu_f7f34d204cuda3std3__436_GLOBAL__N__660fea11_4_k_cu_f7f34d206ignoreE,@object
	.size		_ZN34_INTERNAL_660fea11_4_k_cu_f7f34d204cuda3std3__436_GLOBAL__N__660fea11_4_k_cu_f7f34d206ignoreE,(_ZN34_INTERNAL_660fea11_4_k_cu_f7f34d204cuda3std6ranges3__45__cpo4dataE - _ZN34_INTERNAL_660fea11_4_k_cu_f7f34d204cuda3std3__436_GLOBAL__N__660fea11_4_k_cu_f7f34d206ignoreE)
_ZN34_INTERNAL_660fea11_4_k_cu_f7f34d204cuda3std3__436_GLOBAL__N__660fea11_4_k_cu_f7f34d206ignoreE:
	.zero		1
	.type		_ZN34_INTERNAL_660fea11_4_k_cu_f7f34d204cuda3std6ranges3__45__cpo4dataE,@object
	.size		_ZN34_INTERNAL_660fea11_4_k_cu_f7f34d204cuda3std6ranges3__45__cpo4dataE,(_ZN34_INTERNAL_660fea11_4_k_cu_f7f34d206thrust24THRUST_300001_SM_1000_NS6system3cpp3parE - _ZN34_INTERNAL_660fea11_4_k_cu_f7f34d204cuda3std6ranges3__45__cpo4dataE)
_ZN34_INTERNAL_660fea11_4_k_cu_f7f34d204cuda3std6ranges3__45__cpo4dataE:
	.zero		1
	.type		_ZN34_INTERNAL_660fea11_4_k_cu_f7f34d206thrust24THRUST_300001_SM_1000_NS6system3cpp3parE,@object
	.size		_ZN34_INTERNAL_660fea11_4_k_cu_f7f34d206thrust24THRUST_300001_SM_1000_NS6system3cpp3parE,(_ZN34_INTERNAL_660fea11_4_k_cu_f7f34d204cuda3std3__45__cpo5beginE - _ZN34_INTERNAL_660fea11_4_k_cu_f7f34d206thrust24THRUST_300001_SM_1000_NS6system3cpp3parE)
_ZN34_INTERNAL_660fea11_4_k_cu_f7f34d206thrust24THRUST_300001_SM_1000_NS6system3cpp3parE:
	.zero		1
	.type		_ZN34_INTERNAL_660fea11_4_k_cu_f7f34d204cuda3std3__45__cpo5beginE,@object
	.size		_ZN34_INTERNAL_660fea11_4_k_cu_f7f34d204cuda3std3__45__cpo5beginE,(_ZN34_INTERNAL_660fea11_4_k_cu_f7f34d204cuda3std6ranges3__45__cpo5beginE - _ZN34_INTERNAL_660fea11_4_k_cu_f7f34d204cuda3std3__45__cpo5beginE)
_ZN34_INTERNAL_660fea11_4_k_cu_f7f34d204cuda3std3__45__cpo5beginE:
	.zero		1
	.type		_ZN34_INTERNAL_660fea11_4_k_cu_f7f34d204cuda3std6ranges3__45__cpo5beginE,@object
	.size		_ZN34_INTERNAL_660fea11_4_k_cu_f7f34d204cuda3std6ranges3__45__cpo5beginE,(_ZN34_INTERNAL_660fea11_4_k_cu_f7f34d204cuda3std6ranges3__45__cpo4sizeE - _ZN34_INTERNAL_660fea11_4_k_cu_f7f34d204cuda3std6ranges3__45__cpo5beginE)
_ZN34_INTERNAL_660fea11_4_k_cu_f7f34d204cuda3std6ranges3__45__cpo5beginE:
	.zero		1
	.type		_ZN34_INTERNAL_660fea11_4_k_cu_f7f34d204cuda3std6ranges3__45__cpo4sizeE,@object
	.size		_ZN34_INTERNAL_660fea11_4_k_cu_f7f34d204cuda3std6ranges3__45__cpo4sizeE,(_ZN34_INTERNAL_660fea11_4_k_cu_f7f34d206thrust24THRUST_300001_SM_1000_NS12placeholders3_10E - _ZN34_INTERNAL_660fea11_4_k_cu_f7f34d204cuda3std6ranges3__45__cpo4sizeE)
_ZN34_INTERNAL_660fea11_4_k_cu_f7f34d204cuda3std6ranges3__45__cpo4sizeE:
	.zero		1
	.type		_ZN34_INTERNAL_660fea11_4_k_cu_f7f34d206thrust24THRUST_300001_SM_1000_NS12placeholders3_10E,@object
	.size		_ZN34_INTERNAL_660fea11_4_k_cu_f7f34d206thrust24THRUST_300001_SM_1000_NS12placeholders3_10E,(_ZN34_INTERNAL_660fea11_4_k_cu_f7f34d204cuda3std3__48in_placeE - _ZN34_INTERNAL_660fea11_4_k_cu_f7f34d206thrust24THRUST_300001_SM_1000_NS12placeholders3_10E)
_ZN34_INTERNAL_660fea11_4_k_cu_f7f34d206thrust24THRUST_300001_SM_1000_NS12placeholders3_10E:
	.zero		1
	.type		_ZN34_INTERNAL_660fea11_4_k_cu_f7f34d204cuda3std3__48in_placeE,@object
	.size		_ZN34_INTERNAL_660fea11_4_k_cu_f7f34d204cuda3std3__48in_placeE,(_ZN34_INTERNAL_660fea11_4_k_cu_f7f34d206thrust24THRUST_300001_SM_1000_NS12placeholders2_2E - _ZN34_INTERNAL_660fea11_4_k_cu_f7f34d204cuda3std3__48in_placeE)
_ZN34_INTERNAL_660fea11_4_k_cu_f7f34d204cuda3std3__48in_placeE:
	.zero		1
	.type		_ZN34_INTERNAL_660fea11_4_k_cu_f7f34d206thrust24THRUST_300001_SM_1000_NS12placeholders2_2E,@object
	.size		_ZN34_INTERNAL_660fea11_4_k_cu_f7f34d206thrust24THRUST_300001_SM_1000_NS12placeholders2_2E,(_ZN34_INTERNAL_660fea11_4_k_cu_f7f34d204cuda3std3__45__cpo6cbeginE - _ZN34_INTERNAL_660fea11_4_k_cu_f7f34d206thrust24THRUST_300001_SM_1000_NS12placeholders2_2E)
_ZN34_INTERNAL_660fea11_4_k_cu_f7f34d206thrust24THRUST_300001_SM_1000_NS12placeholders2_2E:
	.zero		1
	.type		_ZN34_INTERNAL_660fea11_4_k_cu_f7f34d204cuda3std3__45__cpo6cbeginE,@object
	.size		_ZN34_INTERNAL_660fea11_4_k_cu_f7f34d204cuda3std3__45__cpo6cbeginE,(_ZN34_INTERNAL_660fea11_4_k_cu_f7f34d204cuda3std6ranges3__45__cpo6cbeginE - _ZN34_INTERNAL_660fea11_4_k_cu_f7f34d204cuda3std3__45__cpo6cbeginE)
_ZN34_INTERNAL_660fea11_4_k_cu_f7f34d204cuda3std3__45__cpo6cbeginE:
	.zero		1
	.type		_ZN34_INTERNAL_660fea11_4_k_cu_f7f34d204cuda3std6ranges3__45__cpo6cbeginE,@object
	.size		_ZN34_INTERNAL_660fea11_4_k_cu_f7f34d204cuda3std6ranges3__45__cpo6cbeginE,(_ZN34_INTERNAL_660fea11_4_k_cu_f7f34d206thrust24THRUST_300001_SM_1000_NS12placeholders2_6E - _ZN34_INTERNAL_660fea11_4_k_cu_f7f34d204cuda3std6ranges3__45__cpo6cbeginE)
_ZN34_INTERNAL_660fea11_4_k_cu_f7f34d204cuda3std6ranges3__45__cpo6cbeginE:
	.zero		1
	.type		_ZN34_INTERNAL_660fea11_4_k_cu_f7f34d206thrust24THRUST_300001_SM_1000_NS12placeholders2_6E,@object
	.size		_ZN34_INTERNAL_660fea11_4_k_cu_f7f34d206thrust24THRUST_300001_SM_1000_NS12placeholders2_6E,(_ZN34_INTERNAL_660fea11_4_k_cu_f7f34d204cuda3std3__45__cpo7crbeginE - _ZN34_INTERNAL_660fea11_4_k_cu_f7f34d206thrust24THRUST_300001_SM_1000_NS12placeholders2_6E)
_ZN34_INTERNAL_660fea11_4_k_cu_f7f34d206thrust24THRUST_300001_SM_1000_NS12placeholders2_6E:
	.zero		1
	.type		_ZN34_INTERNAL_660fea11_4_k_cu_f7f34d204cuda3std3__45__cpo7crbeginE,@object
	.size		_ZN34_INTERNAL_660fea11_4_k_cu_f7f34d204cuda3std3__45__cpo7crbeginE,(_ZN34_INTERNAL_660fea11_4_k_cu_f7f34d204cuda3std6ranges3__45__cpo4nextE - _ZN34_INTERNAL_660fea11_4_k_cu_f7f34d204cuda3std3__45__cpo7crbeginE)
_ZN34_INTERNAL_660fea11_4_k_cu_f7f34d204cuda3std3__45__cpo7crbeginE:
	.zero		1
	.type		_ZN34_INTERNAL_660fea11_4_k_cu_f7f34d204cuda3std6ranges3__45__cpo4nextE,@object
	.size		_ZN34_INTERNAL_660fea11_4_k_cu_f7f34d204cuda3std6ranges3__45__cpo4nextE,(_ZN34_INTERNAL_660fea11_4_k_cu_f7f34d206thrust24THRUST_300001_SM_1000_NS8cuda_cub10par_nosyncE - _ZN34_INTERNAL_660fea11_4_k_cu_f7f34d204cuda3std6ranges3__45__cpo4nextE)
_ZN34_INTERNAL_660fea11_4_k_cu_f7f34d204cuda3std6ranges3__45__cpo4nextE:
	.zero		1
	.type		_ZN34_INTERNAL_660fea11_4_k_cu_f7f34d206thrust24THRUST_300001_SM_1000_NS8cuda_cub10par_nosyncE,@object
	.size		_ZN34_INTERNAL_660fea11_4_k_cu_f7f34d206thrust24THRUST_300001_SM_1000_NS8cuda_cub10par_nosyncE,(_ZN34_INTERNAL_660fea11_4_k_cu_f7f34d204cuda3std6ranges3__45__cpo4swapE - _ZN34_INTERNAL_660fea11_4_k_cu_f7f34d206thrust24THRUST_300001_SM_1000_NS8cuda_cub10par_nosyncE)
_ZN34_INTERNAL_660fea11_4_k_cu_f7f34d206thrust24THRUST_300001_SM_1000_NS8cuda_cub10par_nosyncE:
	.zero		1
	.type		_ZN34_INTERNAL_660fea11_4_k_cu_f7f34d204cuda3std6ranges3__45__cpo4swapE,@object
	.size		_ZN34_INTERNAL_660fea11_4_k_cu_f7f34d204cuda3std6ranges3__45__cpo4swapE,(.L_23 - _ZN34_INTERNAL_660fea11_4_k_cu_f7f34d204cuda3std6ranges3__45__cpo4swapE)
_ZN34_INTERNAL_660fea11_4_k_cu_f7f34d204cuda3std6ranges3__45__cpo4swapE:
	.zero		1
.L_23:


//--------------------- .nv.shared._ZN3cub18CUB_300001_SM_10006detail10radix_sort33DeviceRadixSortExclusiveSumKernelINS1_5radix10policy_hubIjjyE10Policy1000EyEEvPT0_ --------------------------
	.section	.nv.shared._ZN3cub18CUB_300001_SM_10006detail10radix_sort33DeviceRadixSortExclusiveSumKernelINS1_5radix10policy_hubIjjyE10Policy1000EyEEvPT0_,"aw",@nobits
	.sectionflags	@""
	.align	16
.nv.shared._ZN3cub18CUB_300001_SM_10006detail10radix_sort33DeviceRadixSortExclusiveSumKernelINS1_5radix10policy_hubIjjyE10Policy1000EyEEvPT0_:
	.zero		3360


//--------------------- .nv.shared._ZN3cub18CUB_300001_SM_10006detail10radix_sort30DeviceRadixSortHistogramKernelINS1_5radix10policy_hubIjjyE10Policy1000ELNS0_9SortOrderE0EjyNS1_21identity_decomposer_tEEEvPT2_PKT1_SA_iiT3_ --------------------------
	.section	.nv.shared._ZN3cub18CUB_300001_SM_10006detail10radix_sort30DeviceRadixSortHistogramKernelINS1_5radix10policy_hubIjjyE10Policy1000ELNS0_9SortOrderE0EjyNS1_21identity_decomposer_tEEEvPT2_PKT1_SA_iiT3_,"aw",@nobits
	.sectionflags	@""
	.align	4
.nv.shared._ZN3cub18CUB_300001_SM_10006detail10radix_sort30DeviceRadixSortHistogramKernelINS1_5radix10policy_hubIjjyE10Policy1000ELNS0_9SortOrderE0EjyNS1_21identity_decomposer_tEEEvPT2_PKT1_SA_iiT3_:
	.zero		5120


//--------------------- .nv.shared._ZN3cub18CUB_300001_SM_10006detail10radix_sort31DeviceRadixSortSingleTileKernelINS1_5radix10policy_hubIjjyE10Policy1000ELNS0_9SortOrderE0EjjyNS1_21identity_decomposer_tEEEvPKT1_PSA_PKT2_PSE_T3_iiT4_ --------------------------
	.section	.nv.shared._ZN3cub18CUB_300001_SM_10006detail10radix_sort31DeviceRadixSortSingleTileKernelINS1_5radix10policy_hubIjjyE10Policy1000ELNS0_9SortOrderE0EjjyNS1_21identity_decomposer_tEEEvPKT1_PSA_PKT2_PSE_T3_iiT4_,"aw",@nobits
	.sectionflags	@""
	.align	16
.nv.shared._ZN3cub18CUB_300001_SM_10006detail10radix_sort31DeviceRadixSortSingleTileKernelINS1_5radix10policy_hubIjjyE10Policy1000ELNS0_9SortOrderE0EjjyNS1_21identity_decomposer_tEEEvPKT1_PSA_PKT2_PSE_T3_iiT4_:
	.zero		34880


//--------------------- .nv.shared._ZN3cub18CUB_300001_SM_10006detail10radix_sort29DeviceRadixSortOnesweepKernelINS1_5radix10policy_hubIjN4cuda3std3__45tupleIJ8aes_pairmEEEyE10Policy1000ELNS0_9SortOrderE0EjSB_yiiNS1_21identity_decomposer_tEEEvPT5_SH_PT3_PKSI_PT1_PKSM_PT2_PKSQ_T4_iiT6_ --------------------------
	.section	.nv.shared._ZN3cub18CUB_300001_SM_10006detail10radix_sort29DeviceRadixSortOnesweepKernelINS1_5radix10policy_hubIjN4cuda3std3__45tupleIJ8aes_pairmEEEyE10Policy1000ELNS0_9SortOrderE0EjSB_yiiNS1_21identity_decomposer_tEEEvPT5_SH_PT3_PKSI_PT1_PKSM_PT2_PKSQ_T4_iiT6_,"aw",@nobits
	.sectionflags	@""
	.align	16
.nv.shared._ZN3cub18CUB_300001_SM_10006detail10radix_sort29DeviceRadixSortOnesweepKernelINS1_5radix10policy_hubIjN4cuda3std3__45tupleIJ8aes_pairmEEEyE10Policy1000ELNS0_9SortOrderE0EjSB_yiiNS1_21identity_decomposer_tEEEvPT5_SH_PT3_PKSI_PT1_PKSM_PT2_PKSQ_T4_iiT6_:
	.zero		39936


//--------------------- .nv.shared._ZN3cub18CUB_300001_SM_10006detail10radix_sort33DeviceRadixSortExclusiveSumKernelINS1_5radix10policy_hubIjN4cuda3std3__45tupleIJ8aes_pairmEEEyE10Policy1000EyEEvPT0_ --------------------------
	.section	.nv.shared._ZN3cub18CUB_300001_SM_10006detail10radix_sort33DeviceRadixSortExclusiveSumKernelINS1_5radix10policy_hubIjN4cuda3std3__45tupleIJ8aes_pairmEEEyE10Policy1000EyEEvPT0_,"aw",@nobits
	.sectionflags	@""
	.align	16
.nv.shared._ZN3cub18CUB_300001_SM_10006detail10radix_sort33DeviceRadixSortExclusiveSumKernelINS1_5radix10policy_hubIjN4cuda3std3__45tupleIJ8aes_pairmEEEyE10Policy1000EyEEvPT0_:
	.zero		3360


//--------------------- .nv.shared._ZN3cub18CUB_300001_SM_10006detail10radix_sort30DeviceRadixSortHistogramKernelINS1_5radix10policy_hubIjN4cuda3std3__45tupleIJ8aes_pairmEEEyE10Policy1000ELNS0_9SortOrderE0EjyNS1_21identity_decomposer_tEEEvPT2_PKT1_SG_iiT3_ --------------------------
	.section	.nv.shared._ZN3cub18CUB_300001_SM_10006detail10radix_sort30DeviceRadixSortHistogramKernelINS1_5radix10policy_hubIjN4cuda3std3__45tupleIJ8aes_pairmEEEyE10Policy1000ELNS0_9SortOrderE0EjyNS1_21identity_decomposer_tEEEvPT2_PKT1_SG_iiT3_,"aw",@nobits
	.sectionflags	@""
	.align	4
.nv.shared._ZN3cub18CUB_300001_SM_10006detail10radix_sort30DeviceRadixSortHistogramKernelINS1_5radix10policy_hubIjN4cuda3std3__45tupleIJ8aes_pairmEEEyE10Policy1000ELNS0_9SortOrderE0EjyNS1_21identity_decomposer_tEEEvPT2_PKT1_SG_iiT3_:
	.zero		5120


//--------------------- .nv.shared._ZN3cub18CUB_300001_SM_10006detail10radix_sort31DeviceRadixSortSingleTileKernelINS1_5radix10policy_hubIjN4cuda3std3__45tupleIJ8aes_pairmEEEyE10Policy1000ELNS0_9SortOrderE0EjSB_yNS1_21identity_decomposer_tEEEvPKT1_PSG_PKT2_PSK_T3_iiT4_ --------------------------
	.section	.nv.shared._ZN3cub18CUB_300001_SM_10006detail10radix_sort31DeviceRadixSortSingleTileKernelINS1_5radix10policy_hubIjN4cuda3std3__45tupleIJ8aes_pairmEEEyE10Policy1000ELNS0_9SortOrderE0EjSB_yNS1_21identity_decomposer_tEEEvPKT1_PSG_PKT2_PSK_T3_iiT4_,"aw",@nobits
	.sectionflags	@""
	.align	16
.nv.shared._ZN3cub18CUB_300001_SM_10006detail10radix_sort31DeviceRadixSortSingleTileKernelINS1_5radix10policy_hubIjN4cuda3std3__45tupleIJ8aes_pairmEEEyE10Policy1000ELNS0_9SortOrderE0EjSB_yNS1_21identity_decomposer_tEEEvPKT1_PSG_PKT2_PSK_T3_iiT4_:
	.zero		34880


//--------------------- .nv.shared._Z18compute_aes_kernelm --------------------------
	.section	.nv.shared._Z18compute_aes_kernelm,"aw",@nobits
	.sectionflags	@""
	.align	16
.nv.shared._Z18compute_aes_kernelm:
	.zero		5604


//--------------------- .nv.constant0._ZN3cub18CUB_300001_SM_10006detail10radix_sort29DeviceRadixSortOnesweepKernelINS1_5radix10policy_hubIjjyE10Policy1000ELNS0_9SortOrderE0EjjyiiNS1_21identity_decomposer_tEEEvPT5_SB_PT3_PKSC_PT1_PKSG_PT2_PKSK_T4_iiT6_ --------------------------
	.section	.nv.constant0._ZN3cub18CUB_300001_SM_10006detail10radix_sort29DeviceRadixSortOnesweepKernelINS1_5radix10policy_hubIjjyE10Policy1000ELNS0_9SortOrderE0EjjyiiNS1_21identity_decomposer_tEEEvPT5_SB_PT3_PKSC_PT1_PKSG_PT2_PKSK_T4_iiT6_,"a",@progbits
	.sectionflags	@""
	.align	4
.nv.constant0._ZN3cub18CUB_300001_SM_10006detail10radix_sort29DeviceRadixSortOnesweepKernelINS1_5radix10policy_hubIjjyE10Policy1000ELNS0_9SortOrderE0EjjyiiNS1_21identity_decomposer_tEEEvPT5_SB_PT3_PKSC_PT1_PKSG_PT2_PKSK_T4_iiT6_:
	.zero		973


//--------------------- .nv.constant0._ZN3cub18CUB_300001_SM_10006detail10radix_sort33DeviceRadixSortExclusiveSumKernelINS1_5radix10policy_hubIjjyE10Policy1000EyEEvPT0_ --------------------------
	.section	.nv.constant0._ZN3cub18CUB_300001_SM_10006detail10radix_sort33DeviceRadixSortExclusiveSumKernelINS1_5radix10policy_hubIjjyE10Policy1000EyEEvPT0_,"a",@progbits
	.sectionflags	@""
	.align	4
.nv.constant0._ZN3cub18CUB_300001_SM_10006detail10radix_sort33DeviceRadixSortExclusiveSumKernelINS1_5radix10policy_hubIjjyE10Policy1000EyEEvPT0_:
	.zero		904


//--------------------- .nv.constant0._ZN3cub18CUB_300001_SM_10006detail10radix_sort30DeviceRadixSortHistogramKernelINS1_5radix10policy_hubIjjyE10Policy1000ELNS0_9SortOrderE0EjyNS1_21identity_decomposer_tEEEvPT2_PKT1_SA_iiT3_ --------------------------
	.section	.nv.constant0._ZN3cub18CUB_300001_SM_10006detail10radix_sort30DeviceRadixSortHistogramKernelINS1_5radix10policy_hubIjjyE10Policy1000ELNS0_9SortOrderE0EjyNS1_21identity_decomposer_tEEEvPT2_PKT1_SA_iiT3_,"a",@progbits
	.sectionflags	@""
	.align	4
.nv.constant0._ZN3cub18CUB_300001_SM_10006detail10radix_sort30DeviceRadixSortHistogramKernelINS1_5radix10policy_hubIjjyE10Policy1000ELNS0_9SortOrderE0EjyNS1_21identity_decomposer_tEEEvPT2_PKT1_SA_iiT3_:
	.zero		929


//--------------------- .nv.constant0._ZN3cub18CUB_300001_SM_10006detail10radix_sort31DeviceRadixSortSingleTileKernelINS1_5radix10policy_hubIjjyE10Policy1000ELNS0_9SortOrderE0EjjyNS1_21identity_decomposer_tEEEvPKT1_PSA_PKT2_PSE_T3_iiT4_ --------------------------
	.section	.nv.constant0._ZN3cub18CUB_300001_SM_10006detail10radix_sort31DeviceRadixSortSingleTileKernelINS1_5radix10policy_hubIjjyE10Policy1000ELNS0_9SortOrderE0EjjyNS1_21identity_decomposer_tEEEvPKT1_PSA_PKT2_PSE_T3_iiT4_,"a",@progbits
	.sectionflags	@""
	.align	4
.nv.constant0._ZN3cub18CUB_300001_SM_10006detail10radix_sort31DeviceRadixSortSingleTileKernelINS1_5radix10policy_hubIjjyE10Policy1000ELNS0_9SortOrderE0EjjyNS1_21identity_decomposer_tEEEvPKT1_PSA_PKT2_PSE_T3_iiT4_:
	.zero		945


//--------------------- .nv.constant0._ZN3cub18CUB_300001_SM_10006detail10radix_sort29DeviceRadixSortOnesweepKernelINS1_5radix10policy_hubIjN4cuda3std3__45tupleIJ8aes_pairmEEEyE10Policy1000ELNS0_9SortOrderE0EjSB_yiiNS1_21identity_decomposer_tEEEvPT5_SH_PT3_PKSI_PT1_PKSM_PT2_PKSQ_T4_iiT6_ --------------------------
	.section	.nv.constant0._ZN3cub18CUB_300001_SM_10006detail10radix_sort29DeviceRadixSortOnesweepKernelINS1_5radix10policy_hubIjN4cuda3std3__45tupleIJ8aes_pairmEEEyE10Policy1000ELNS0_9SortOrderE0EjSB_yiiNS1_21identity_decomposer_tEEEvPT5_SH_PT3_PKSI_PT1_PKSM_PT2_PKSQ_T4_iiT6_,"a",@progbits
	.sectionflags	@""
	.align	4
.nv.constant0._ZN3cub18CUB_300001_SM_10006detail10radix_sort29DeviceRadixSortOnesweepKernelINS1_5radix10policy_hubIjN4cuda3std3__45tupleIJ8aes_pairmEEEyE10Policy1000ELNS0_9SortOrderE0EjSB_yiiNS1_21identity_decomposer_tEEEvPT5_SH_PT3_PKSI_PT1_PKSM_PT2_PKSQ_T4_iiT6_:
	.zero		973


//--------------------- .nv.constant0._ZN3cub18CUB_300001_SM_10006detail10radix_sort33DeviceRadixSortExclusiveSumKernelINS1_5radix10policy_hubIjN4cuda3std3__45tupleIJ8aes_pairmEEEyE10Policy1000EyEEvPT0_ --------------------------
	.section	.nv.constant0._ZN3cub18CUB_300001_SM_10006detail10radix_sort33DeviceRadixSortExclusiveSumKernelINS1_5radix10policy_hubIjN4cuda3std3__45tupleIJ8aes_pairmEEEyE10Policy1000EyEEvPT0_,"a",@progbits
	.sectionflags	@""
	.align	4
.nv.constant0._ZN3cub18CUB_300001_SM_10006detail10radix_sort33DeviceRadixSortExclusiveSumKernelINS1_5radix10policy_hubIjN4cuda3std3__45tupleIJ8aes_pairmEEEyE10Policy1000EyEEvPT0_:
	.zero		904


//--------------------- .nv.constant0._ZN3cub18CUB_300001_SM_10006detail10radix_sort30DeviceRadixSortHistogramKernelINS1_5radix10policy_hubIjN4cuda3std3__45tupleIJ8aes_pairmEEEyE10Policy1000ELNS0_9SortOrderE0EjyNS1_21identity_decomposer_tEEEvPT2_PKT1_SG_iiT3_ --------------------------
	.section	.nv.constant0._ZN3cub18CUB_300001_SM_10006detail10radix_sort30DeviceRadixSortHistogramKernelINS1_5radix10policy_hubIjN4cuda3std3__45tupleIJ8aes_pairmEEEyE10Policy1000ELNS0_9SortOrderE0EjyNS1_21identity_decomposer_tEEEvPT2_PKT1_SG_iiT3_,"a",@progbits
	.sectionflags	@""
	.align	4
.nv.constant0._ZN3cub18CUB_300001_SM_10006detail10radix_sort30DeviceRadixSortHistogramKernelINS1_5radix10policy_hubIjN4cuda3std3__45tupleIJ8aes_pairmEEEyE10Policy1000ELNS0_9SortOrderE0EjyNS1_21identity_decomposer_tEEEvPT2_PKT1_SG_iiT3_:
	.zero		929


//--------------------- .nv.constant0._ZN3cub18CUB_300001_SM_10006detail10radix_sort31DeviceRadixSortSingleTileKernelINS1_5radix10policy_hubIjN4cuda3std3__45tupleIJ8aes_pairmEEEyE10Policy1000ELNS0_9SortOrderE0EjSB_yNS1_21identity_decomposer_tEEEvPKT1_PSG_PKT2_PSK_T3_iiT4_ --------------------------
	.section	.nv.constant0._ZN3cub18CUB_300001_SM_10006detail10radix_sort31DeviceRadixSortSingleTileKernelINS1_5radix10policy_hubIjN4cuda3std3__45tupleIJ8aes_pairmEEEyE10Policy1000ELNS0_9SortOrderE0EjSB_yNS1_21identity_decomposer_tEEEvPKT1_PSG_PKT2_PSK_T3_iiT4_,"a",@progbits
	.sectionflags	@""
	.align	4
.nv.constant0._ZN3cub18CUB_300001_SM_10006detail10radix_sort31DeviceRadixSortSingleTileKernelINS1_5radix10policy_hubIjN4cuda3std3__45tupleIJ8aes_pairmEEEyE10Policy1000ELNS0_9SortOrderE0EjSB_yNS1_21identity_decomposer_tEEEvPKT1_PSG_PKT2_PSK_T3_iiT4_:
	.zero		945


//--------------------- .nv.constant0._ZN3cub18CUB_300001_SM_10006detail9transform16transform_kernelINS2_10policy_hubILb1EN4cuda3std3__45tupleIJN6thrust24THRUST_300001_SM_1000_NS6detail15normal_iteratorINSA_7pointerINS8_IJ8aes_pairmEEENSA_8cuda_cub3tagENSA_11use_defaultESI_EEEEEEEE10policy1000ElNS7_10__identityENSA_12zip_iteratorINS8_IJNSA_10device_ptrISE_EENSQ_ImEEEEEEEJPSF_EEEvT0_iT1_T2_DpNS2_10kernel_argIT3_EE --------------------------
	.section	.nv.constant0._ZN3cub18CUB_300001_SM_10006detail9transform16transform_kernelINS2_10policy_hubILb1EN4cuda3std3__45tupleIJN6thrust24THRUST_300001_SM_1000_NS6detail15normal_iteratorINSA_7pointerINS8_IJ8aes_pairmEEENSA_8cuda_cub3tagENSA_11use_defaultESI_EEEEEEEE10policy1000ElNS7_10__identityENSA_12zip_iteratorINS8_IJNSA_10device_ptrISE_EENSQ_ImEEEEEEEJPSF_EEEvT0_iT1_T2_DpNS2_10kernel_argIT3_EE,"a",@progbits
	.sectionflags	@""
	.align	4
.nv.constant0._ZN3cub18CUB_300001_SM_10006detail9transform16transform_kernelINS2_10policy_hubILb1EN4cuda3std3__45tupleIJN6thrust24THRUST_300001_SM_1000_NS6detail15normal_iteratorINSA_7pointerINS8_IJ8aes_pairmEEENSA_8cuda_cub3tagENSA_11use_defaultESI_EEEEEEEE10policy1000ElNS7_10__identityENSA_12zip_iteratorINS8_IJNSA_10device_ptrISE_EENSQ_ImEEEEEEEJPSF_EEEvT0_iT1_T2_DpNS2_10kernel_argIT3_EE:
	.zero		944


//--------------------- .nv.constant0._ZN3cub18CUB_300001_SM_10006detail9transform16transform_kernelINS2_10policy_hubILb1EN4cuda3std3__45tupleIJN6thrust24THRUST_300001_SM_1000_NS6detail15normal_iteratorINSA_7pointerINS8_IJ8aes_pairmEEENSA_8cuda_cub3tagENSA_11use_defaultESI_EEEEEEEE10policy1000EiNS7_10__identityENSA_12zip_iteratorINS8_IJNSA_10device_ptrISE_EENSQ_ImEEEEEEEJPSF_EEEvT0_iT1_T2_DpNS2_10kernel_argIT3_EE --------------------------
	.section	.nv.constant0._ZN3cub18CUB_300001_SM_10006detail9transform16transform_kernelINS2_10policy_hubILb1EN4cuda3std3__45tupleIJN6thrust24THRUST_300001_SM_1000_NS6detail15normal_iteratorINSA_7pointerINS8_IJ8aes_pairmEEENSA_8cuda_cub3tagENSA_11use_defaultESI_EEEEEEEE10policy1000EiNS7_10__identityENSA_12zip_iteratorINS8_IJNSA_10device_ptrISE_EENSQ_ImEEEEEEEJPSF_EEEvT0_iT1_T2_DpNS2_10kernel_argIT3_EE,"a",@progbits
	.sectionflags	@""
	.align	4
.nv.constant0._ZN3cub18CUB_300001_SM_10006detail9transform16transform_kernelINS2_10policy_hubILb1EN4cuda3std3__45tupleIJN6thrust24THRUST_300001_SM_1000_NS6detail15normal_iteratorINSA_7pointerINS8_IJ8aes_pairmEEENSA_8cuda_cub3tagENSA_11use_defaultESI_EEEEEEEE10policy1000EiNS7_10__identityENSA_12zip_iteratorINS8_IJNSA_10device_ptrISE_EENSQ_ImEEEEEEEJPSF_EEEvT0_iT1_T2_DpNS2_10kernel_argIT3_EE:
	.zero		944


//--------------------- .nv.constant0._ZN3cub18CUB_300001_SM_10006detail9transform16transform_kernelINS2_10policy_hubILb1EN4cuda3std3__45tupleIJN6thrust24THRUST_300001_SM_1000_NS12zip_iteratorINS8_IJNSA_10device_ptrI8aes_pairEENSC_ImEEEEEEEEEEE10policy1000ElNS7_10__identityENSA_7pointerINS8_IJSD_mEEENSA_8cuda_cub3tagENSA_11use_defaultESQ_EEJSH_EEEvT0_iT1_T2_DpNS2_10kernel_argIT3_EE --------------------------
	.section	.nv.constant0._ZN3cub18CUB_300001_SM_10006detail9transform16transform_kernelINS2_10policy_hubILb1EN4cuda3std3__45tupleIJN6thrust24THRUST_300001_SM_1000_NS12zip_iteratorINS8_IJNSA_10device_ptrI8aes_pairEENSC_ImEEEEEEEEEEE10policy1000ElNS7_10__identityENSA_7pointerINS8_IJSD_mEEENSA_8cuda_cub3tagENSA_11use_defaultESQ_EEJSH_EEEvT0_iT1_T2_DpNS2_10kernel_argIT3_EE,"a",@progbits
	.sectionflags	@""
	.align	4
.nv.constant0._ZN3cub18CUB_300001_SM_10006detail9transform16transform_kernelINS2_10policy_hubILb1EN4cuda3std3__45tupleIJN6thrust24THRUST_300001_SM_1000_NS12zip_iteratorINS8_IJNSA_10device_ptrI8aes_pairEENSC_ImEEEEEEEEEEE10policy1000ElNS7_10__identityENSA_7pointerINS8_IJSD_mEEENSA_8cuda_cub3tagENSA_11use_defaultESQ_EEJSH_EEEvT0_iT1_T2_DpNS2_10kernel_argIT3_EE:
	.zero		936


//--------------------- .nv.constant0._ZN3cub18CUB_300001_SM_10006detail9transform16transform_kernelINS2_10policy_hubILb1EN4cuda3std3__45tupleIJN6thrust24THRUST_300001_SM_1000_NS12zip_iteratorINS8_IJNSA_10device_ptrI8aes_pairEENSC_ImEEEEEEEEEEE10policy1000EiNS7_10__identityENSA_7pointerINS8_IJSD_mEEENSA_8cuda_cub3tagENSA_11use_defaultESQ_EEJSH_EEEvT0_iT1_T2_DpNS2_10kernel_argIT3_EE --------------------------
	.section	.nv.constant0._ZN3cub18CUB_300001_SM_10006detail9transform16transform_kernelINS2_10policy_hubILb1EN4cuda3std3__45tupleIJN6thrust24THRUST_300001_SM_1000_NS12zip_iteratorINS8_IJNSA_10device_ptrI8aes_pairEENSC_ImEEEEEEEEEEE10policy1000EiNS7_10__identityENSA_7pointerINS8_IJSD_mEEENSA_8cuda_cub3tagENSA_11use_defaultESQ_EEJSH_EEEvT0_iT1_T2_DpNS2_10kernel_argIT3_EE,"a",@progbits
	.sectionflags	@""
	.align	4
.nv.constant0._ZN3cub18CUB_300001_SM_10006detail9transform16transform_kernelINS2_10policy_hubILb1EN4cuda3std3__45tupleIJN6thrust24THRUST_300001_SM_1000_NS12zip_iteratorINS8_IJNSA_10device_ptrI8aes_pairEENSC_ImEEEEEEEEEEE10policy1000EiNS7_10__identityENSA_7pointerINS8_IJSD_mEEENSA_8cuda_cub3tagENSA_11use_defaultESQ_EEJSH_EEEvT0_iT1_T2_DpNS2_10kernel_argIT3_EE:
	.zero		936


//--------------------- .nv.constant0._ZN3cub18CUB_300001_SM_10006detail11EmptyKernelIvEEvv --------------------------
	.section	.nv.constant0._ZN3cub18CUB_300001_SM_10006detail11EmptyKernelIvEEvv,"a",@progbits
	.sectionflags	@""
	.align	4
.nv.constant0._ZN3cub18CUB_300001_SM_10006detail11EmptyKernelIvEEvv:
	.zero		896


//--------------------- .nv.constant0._Z18check_pairs_kernelv --------------------------
	.section	.nv.constant0._Z18check_pairs_kernelv,"a",@progbits
	.sectionflags	@""
	.align	4
.nv.constant0._Z18check_pairs_kernelv:
	.zero		896


//--------------------- .nv.constant0._Z18compute_aes_kernelm --------------------------
	.section	.nv.constant0._Z18compute_aes_kernelm,"a",@progbits
	.sectionflags	@""
	.align	4
.nv.constant0._Z18compute_aes_kernelm:
	.zero		904


//--------------------- SYMBOLS --------------------------

	.type		.nv.reservedSmem.offset0,@object
	.size		.nv.reservedSmem.offset0,0x4
	.type		.nv.reservedSmem.cap,@object
	.size		.nv.reservedSmem.cap,0x4
